	.target	sm_80

	.elftype	@"ET_EXEC"


//--------------------- .note.nv.tkinfo           --------------------------
	.section	.note.nv.tkinfo,"",@"SHT_NOTE"
	.sectionflags	@"SHF_NOTE_NV_TKINFO"
	.tkinfo
        /*0018*/ 	.word	0x00000002
        /*0030*/ 	.string	""
        /*0030*/ 	.string	"ptxas"
        /*0030*/ 	.string	"Cuda compilation tools, release 13.0, V13.0.88"
        /*0030*/ 	.string	"Build cuda_13.0.r13.0/compiler.36424714_0"
        /*0030*/ 	.string	"-arch sm_80 -m 64 "



//--------------------- .note.nv.cuinfo           --------------------------
	.section	.note.nv.cuinfo,"",@"SHT_NOTE"
	.sectionflags	@"SHF_NOTE_NV_CUINFO"
        /*0018*/ 	.short	0x0002
        /*001a*/ 	.short	0x0050
        /*001c*/ 	.short	0x0082
	.zero		2


//--------------------- .nv.info                  --------------------------
	.section	.nv.info,"",@"SHT_CUDA_INFO"
	.align	4


	//----- nvinfo : EIATTR_REGCOUNT
	.align		4
        /*0000*/ 	.byte	0x04, 0x2f
        /*0002*/ 	.short	(.L_12 - .L_11)
	.align		4
.L_11:
        /*0004*/ 	.word	index@(_ZN7cutlass13device_kernelIN5flash19enable_sm80_to_sm89INS1_16FlashAttnFwdSm80INS1_25CollectiveMainloopFwdSm80ILi4ELi1ELb0EN4cute5tupleIJNS5_1CILi128EEENS7_ILi64EEENS7_ILi96EEEEEELi96ENS_6half_tEfNS_4arch4Sm80ELb1ELb0ELb0ELb1ELb1ELb1ELb1ELb0EEENS1_21CollectiveEpilogueFwdINS6_IJS8_SA_S9_EEENS6_IJNS7_ILi1EEESI_SI_EEESC_SE_Li128ELb1ELb1ELb0ELb0EEENS1_19SingleTileSchedulerILb1ELb0ELb1ELi128EEEEEEEEEvNT_6ParamsE)
        /*0008*/ 	.word	0x000000ff


	//----- nvinfo : EIATTR_FRAME_SIZE
	.align		4
.L_12:
        /*000c*/ 	.byte	0x04, 0x11
        /*000e*/ 	.short	(.L_14 - .L_13)
	.align		4
.L_13:
        /*0010*/ 	.word	index@(_ZN7cutlass13device_kernelIN5flash19enable_sm80_to_sm89INS1_16FlashAttnFwdSm80INS1_25CollectiveMainloopFwdSm80ILi4ELi1ELb0EN4cute5tupleIJNS5_1CILi128EEENS7_ILi64EEENS7_ILi96EEEEEELi96ENS_6half_tEfNS_4arch4Sm80ELb1ELb0ELb0ELb1ELb1ELb1ELb1ELb0EEENS1_21CollectiveEpilogueFwdINS6_IJS8_SA_S9_EEENS6_IJNS7_ILi1EEESI_SI_EEESC_SE_Li128ELb1ELb1ELb0ELb0EEENS1_19SingleTileSchedulerILb1ELb0ELb1ELi128EEEEEEEEEvNT_6ParamsE)
        /*0014*/ 	.word	0x00000050


	//----- nvinfo : EIATTR_REGCOUNT
	.align		4
.L_14:
        /*0018*/ 	.byte	0x04, 0x2f
        /*001a*/ 	.short	(.L_16 - .L_15)
	.align		4
.L_15:
        /*001c*/ 	.word	index@(_ZN7cutlass13device_kernelIN5flash19enable_sm80_to_sm89INS1_16FlashAttnFwdSm80INS1_25CollectiveMainloopFwdSm80ILi4ELi1ELb0EN4cute5tupleIJNS5_1CILi128EEENS7_ILi64EEENS7_ILi96EEEEEELi96ENS_6half_tEfNS_4arch4Sm80ELb1ELb0ELb0ELb1ELb1ELb0ELb1ELb0EEENS1_21CollectiveEpilogueFwdINS6_IJS8_SA_S9_EEENS6_IJNS7_ILi1EEESI_SI_EEESC_SE_Li128ELb1ELb1ELb0ELb0EEENS1_19SingleTileSchedulerILb1ELb0ELb1ELi128EEEEEEEEEvNT_6ParamsE)
        /*0020*/ 	.word	0x000000ff


	//----- nvinfo : EIATTR_FRAME_SIZE
	.align		4
.L_16:
        /*0024*/ 	.byte	0x04, 0x11
        /*0026*/ 	.short	(.L_18 - .L_17)
	.align		4
.L_17:
        /*0028*/ 	.word	index@(_ZN7cutlass13device_kernelIN5flash19enable_sm80_to_sm89INS1_16FlashAttnFwdSm80INS1_25CollectiveMainloopFwdSm80ILi4ELi1ELb0EN4cute5tupleIJNS5_1CILi128EEENS7_ILi64EEENS7_ILi96EEEEEELi96ENS_6half_tEfNS_4arch4Sm80ELb1ELb0ELb0ELb1ELb1ELb0ELb1ELb0EEENS1_21CollectiveEpilogueFwdINS6_IJS8_SA_S9_EEENS6_IJNS7_ILi1EEESI_SI_EEESC_SE_Li128ELb1ELb1ELb0ELb0EEENS1_19SingleTileSchedulerILb1ELb0ELb1ELi128EEEEEEEEEvNT_6ParamsE)
        /*002c*/ 	.word	0x00000050


	//----- nvinfo : EIATTR_REGCOUNT
	.align		4
.L_18:
        /*0030*/ 	.byte	0x04, 0x2f
        /*0032*/ 	.short	(.L_20 - .L_19)
	.align		4
.L_19:
        /*0034*/ 	.word	index@(_ZN7cutlass13device_kernelIN5flash19enable_sm80_to_sm89INS1_16FlashAttnFwdSm80INS1_25CollectiveMainloopFwdSm80ILi4ELi1ELb0EN4cute5tupleIJNS5_1CILi128EEENS7_ILi64EEENS7_ILi96EEEEEELi96ENS_6half_tEfNS_4arch4Sm80ELb1ELb0ELb0ELb0ELb1ELb0ELb1ELb0EEENS1_21CollectiveEpilogueFwdINS6_IJS8_SA_S9_EEENS6_IJNS7_ILi1EEESI_SI_EEESC_SE_Li128ELb0ELb1ELb0ELb0EEENS1_30DynamicPersistentTileSchedulerILi128ELi128ELb0ELb1ELb0EEEEEEEEEvNT_6ParamsE)
        /*0038*/ 	.word	0x000000ff


	//----- nvinfo : EIATTR_FRAME_SIZE
	.align		4
.L_20:
        /*003c*/ 	.byte	0x04, 0x11
        /*003e*/ 	.short	(.L_22 - .L_21)
	.align		4
.L_21:
        /*0040*/ 	.word	index@($__internal_4_$__cuda_sm70_shflsync_idx_p)
        /*0044*/ 	.word	0x00000000


	//----- nvinfo : EIATTR_FRAME_SIZE
	.align		4
.L_22:
        /*0048*/ 	.byte	0x04, 0x11
        /*004a*/ 	.short	(.L_24 - .L_23)
	.align		4
.L_23:
        /*004c*/ 	.word	index@($__internal_3_$__cuda_sm70_shflsync_bfly_p)
        /*0050*/ 	.word	0x00000000


	//----- nvinfo : EIATTR_FRAME_SIZE
	.align		4
.L_24:
        /*0054*/ 	.byte	0x04, 0x11
        /*0056*/ 	.short	(.L_26 - .L_25)
	.align		4
.L_25:
        /*0058*/ 	.word	index@(_ZN7cutlass13device_kernelIN5flash19enable_sm80_to_sm89INS1_16FlashAttnFwdSm80INS1_25CollectiveMainloopFwdSm80ILi4ELi1ELb0EN4cute5tupleIJNS5_1CILi128EEENS7_ILi64EEENS7_ILi96EEEEEELi96ENS_6half_tEfNS_4arch4Sm80ELb1ELb0ELb0ELb0ELb1ELb0ELb1ELb0EEENS1_21CollectiveEpilogueFwdINS6_IJS8_SA_S9_EEENS6_IJNS7_ILi1EEESI_SI_EEESC_SE_Li128ELb0ELb1ELb0ELb0EEENS1_30DynamicPersistentTileSchedulerILi128ELi128ELb0ELb1ELb0EEEEEEEEEvNT_6ParamsE)
        /*005c*/ 	.word	0x00000078


	//----- nvinfo : EIATTR_REGCOUNT
	.align		4
.L_26:
        /*0060*/ 	.byte	0x04, 0x2f
        /*0062*/ 	.short	(.L_28 - .L_27)
	.align		4
.L_27:
        /*0064*/ 	.word	index@(_ZN7cutlass13device_kernelIN5flash19enable_sm80_to_sm89INS1_16FlashAttnFwdSm80INS1_25CollectiveMainloopFwdSm80ILi4ELi1ELb0EN4cute5tupleIJNS5_1CILi128EEENS7_ILi48EEENS7_ILi96EEEEEELi96ENS_6half_tEfNS_4arch4Sm80ELb0ELb1ELb0ELb1ELb1ELb1ELb1ELb0EEENS1_21CollectiveEpilogueFwdINS6_IJS8_SA_S9_EEENS6_IJNS7_ILi1EEESI_SI_EEESC_SE_Li128ELb1ELb1ELb0ELb0EEENS1_19SingleTileSchedulerILb1ELb0ELb1ELi128EEEEEEEEEvNT_6ParamsE)
        /*0068*/ 	.word	0x000000ff


	//----- nvinfo : EIATTR_FRAME_SIZE
	.align		4
.L_28:
        /*006c*/ 	.byte	0x04, 0x11
        /*006e*/ 	.short	(.L_30 - .L_29)
	.align		4
.L_29:
        /*0070*/ 	.word	index@($__internal_2_$__cuda_sm70_shflsync_idx_p)
        /*0074*/ 	.word	0x00000000


	//----- nvinfo : EIATTR_FRAME_SIZE
	.align		4
.L_30:
        /*0078*/ 	.byte	0x04, 0x11
        /*007a*/ 	.short	(.L_32 - .L_31)
	.align		4
.L_31:
        /*007c*/ 	.word	index@(_ZN7cutlass13device_kernelIN5flash19enable_sm80_to_sm89INS1_16FlashAttnFwdSm80INS1_25CollectiveMainloopFwdSm80ILi4ELi1ELb0EN4cute5tupleIJNS5_1CILi128EEENS7_ILi48EEENS7_ILi96EEEEEELi96ENS_6half_tEfNS_4arch4Sm80ELb0ELb1ELb0ELb1ELb1ELb1ELb1ELb0EEENS1_21CollectiveEpilogueFwdINS6_IJS8_SA_S9_EEENS6_IJNS7_ILi1EEESI_SI_EEESC_SE_Li128ELb1ELb1ELb0ELb0EEENS1_19SingleTileSchedulerILb1ELb0ELb1ELi128EEEEEEEEEvNT_6ParamsE)
        /*0080*/ 	.word	0x00000050


	//----- nvinfo : EIATTR_REGCOUNT
	.align		4
.L_32:
        /*0084*/ 	.byte	0x04, 0x2f
        /*0086*/ 	.short	(.L_34 - .L_33)
	.align		4
.L_33:
        /*0088*/ 	.word	index@(_ZN7cutlass13device_kernelIN5flash19enable_sm80_to_sm89INS1_16FlashAttnFwdSm80INS1_25CollectiveMainloopFwdSm80ILi4ELi1ELb0EN4cute5tupleIJNS5_1CILi128EEENS7_ILi48EEENS7_ILi96EEEEEELi96ENS_6half_tEfNS_4arch4Sm80ELb0ELb1ELb0ELb1ELb1ELb0ELb1ELb0EEENS1_21CollectiveEpilogueFwdINS6_IJS8_SA_S9_EEENS6_IJNS7_ILi1EEESI_SI_EEESC_SE_Li128ELb1ELb1ELb0ELb0EEENS1_19SingleTileSchedulerILb1ELb0ELb1ELi128EEEEEEEEEvNT_6ParamsE)
        /*008c*/ 	.word	0x000000ff


	//----- nvinfo : EIATTR_FRAME_SIZE
	.align		4
.L_34:
        /*0090*/ 	.byte	0x04, 0x11
        /*0092*/ 	.short	(.L_36 - .L_35)
	.align		4
.L_35:
        /*0094*/ 	.word	index@($__internal_1_$__cuda_sm70_shflsync_idx_p)
        /*0098*/ 	.word	0x00000000


	//----- nvinfo : EIATTR_FRAME_SIZE
	.align		4
.L_36:
        /*009c*/ 	.byte	0x04, 0x11
        /*009e*/ 	.short	(.L_38 - .L_37)
	.align		4
.L_37:
        /*00a0*/ 	.word	index@(_ZN7cutlass13device_kernelIN5flash19enable_sm80_to_sm89INS1_16FlashAttnFwdSm80INS1_25CollectiveMainloopFwdSm80ILi4ELi1ELb0EN4cute5tupleIJNS5_1CILi128EEENS7_ILi48EEENS7_ILi96EEEEEELi96ENS_6half_tEfNS_4arch4Sm80ELb0ELb1ELb0ELb1ELb1ELb0ELb1ELb0EEENS1_21CollectiveEpilogueFwdINS6_IJS8_SA_S9_EEENS6_IJNS7_ILi1EEESI_SI_EEESC_SE_Li128ELb1ELb1ELb0ELb0EEENS1_19SingleTileSchedulerILb1ELb0ELb1ELi128EEEEEEEEEvNT_6ParamsE)
        /*00a4*/ 	.word	0x00000040


	//----- nvinfo : EIATTR_REGCOUNT
	.align		4
.L_38:
        /*00a8*/ 	.byte	0x04, 0x2f
        /*00aa*/ 	.short	(.L_40 - .L_39)
	.align		4
.L_39:
        /*00ac*/ 	.word	index@(_ZN7cutlass13device_kernelIN5flash19enable_sm80_to_sm89INS1_16FlashAttnFwdSm80INS1_25CollectiveMainloopFwdSm80ILi4ELi1ELb0EN4cute5tupleIJNS5_1CILi128EEENS7_ILi48EEENS7_ILi96EEEEEELi96ENS_6half_tEfNS_4arch4Sm80ELb0ELb1ELb0ELb0ELb1ELb0ELb1ELb0EEENS1_21CollectiveEpilogueFwdINS6_IJS8_SA_S9_EEENS6_IJNS7_ILi1EEESI_SI_EEESC_SE_Li128ELb0ELb1ELb0ELb0EEENS1_19SingleTileSchedulerILb0ELb0ELb1ELi128EEEEEEEEEvNT_6ParamsE)
        /*00b0*/ 	.word	0x000000ff


	//----- nvinfo : EIATTR_FRAME_SIZE
	.align		4
.L_40:
        /*00b4*/ 	.byte	0x04, 0x11
        /*00b6*/ 	.short	(.L_42 - .L_41)
	.align		4
.L_41:
        /*00b8*/ 	.word	index@($__internal_0_$__cuda_sm70_shflsync_idx_p)
        /*00bc*/ 	.word	0x00000000


	//----- nvinfo : EIATTR_FRAME_SIZE
	.align		4
.L_42:
        /*00c0*/ 	.byte	0x04, 0x11
        /*00c2*/ 	.short	(.L_44 - .L_43)
	.align		4
.L_43:
        /*00c4*/ 	.word	index@(_ZN7cutlass13device_kernelIN5flash19enable_sm80_to_sm89INS1_16FlashAttnFwdSm80INS1_25CollectiveMainloopFwdSm80ILi4ELi1ELb0EN4cute5tupleIJNS5_1CILi128EEENS7_ILi48EEENS7_ILi96EEEEEELi96ENS_6half_tEfNS_4arch4Sm80ELb0ELb1ELb0ELb0ELb1ELb0ELb1ELb0EEENS1_21CollectiveEpilogueFwdINS6_IJS8_SA_S9_EEENS6_IJNS7_ILi1EEESI_SI_EEESC_SE_Li128ELb0ELb1ELb0ELb0EEENS1_19SingleTileSchedulerILb0ELb0ELb1ELi128EEEEEEEEEvNT_6ParamsE)
        /*00c8*/ 	.word	0x00000030


	//----- nvinfo : EIATTR_REGCOUNT
	.align		4
.L_44:
        /*00cc*/ 	.byte	0x04, 0x2f
        /*00ce*/ 	.short	(.L_46 - .L_45)
	.align		4
.L_45:
        /*00d0*/ 	.word	index@(_ZN7cutlass13device_kernelIN5flash19enable_sm80_to_sm89INS1_16FlashAttnFwdSm80INS1_25CollectiveMainloopFwdSm80ILi4ELi1ELb0EN4cute5tupleIJNS5_1CILi128EEENS7_ILi64EEENS7_ILi96EEEEEELi96ENS_6half_tEfNS_4arch4Sm80ELb0ELb0ELb0ELb1ELb1ELb1ELb1ELb0EEENS1_21CollectiveEpilogueFwdINS6_IJS8_SA_S9_EEENS6_IJNS7_ILi1EEESI_SI_EEESC_SE_Li128ELb1ELb1ELb0ELb0EEENS1_19SingleTileSchedulerILb1ELb0ELb1ELi128EEEEEEEEEvNT_6ParamsE)
        /*00d4*/ 	.word	0x000000ff


	//----- nvinfo : EIATTR_FRAME_SIZE
	.align		4
.L_46:
        /*00d8*/ 	.byte	0x04, 0x11
        /*00da*/ 	.short	(.L_48 - .L_47)
	.align		4
.L_47:
        /*00dc*/ 	.word	index@(_ZN7cutlass13device_kernelIN5flash19enable_sm80_to_sm89INS1_16FlashAttnFwdSm80INS1_25CollectiveMainloopFwdSm80ILi4ELi1ELb0EN4cute5tupleIJNS5_1CILi128EEENS7_ILi64EEENS7_ILi96EEEEEELi96ENS_6half_tEfNS_4arch4Sm80ELb0ELb0ELb0ELb1ELb1ELb1ELb1ELb0EEENS1_21CollectiveEpilogueFwdINS6_IJS8_SA_S9_EEENS6_IJNS7_ILi1EEESI_SI_EEESC_SE_Li128ELb1ELb1ELb0ELb0EEENS1_19SingleTileSchedulerILb1ELb0ELb1ELi128EEEEEEEEEvNT_6ParamsE)
        /*00e0*/ 	.word	0x00000018


	//----- nvinfo : EIATTR_REGCOUNT
	.align		4
.L_48:
        /*00e4*/ 	.byte	0x04, 0x2f
        /*00e6*/ 	.short	(.L_50 - .L_49)
	.align		4
.L_49:
        /*00e8*/ 	.word	index@(_ZN7cutlass13device_kernelIN5flash19enable_sm80_to_sm89INS1_16FlashAttnFwdSm80INS1_25CollectiveMainloopFwdSm80ILi4ELi1ELb0EN4cute5tupleIJNS5_1CILi128EEENS7_ILi64EEENS7_ILi96EEEEEELi96ENS_6half_tEfNS_4arch4Sm80ELb0ELb0ELb0ELb1ELb1ELb0ELb1ELb0EEENS1_21CollectiveEpilogueFwdINS6_IJS8_SA_S9_EEENS6_IJNS7_ILi1EEESI_SI_EEESC_SE_Li128ELb1ELb1ELb0ELb0EEENS1_19SingleTileSchedulerILb1ELb0ELb1ELi128EEEEEEEEEvNT_6ParamsE)
        /*00ec*/ 	.word	0x000000ff


	//----- nvinfo : EIATTR_FRAME_SIZE
	.align		4
.L_50:
        /*00f0*/ 	.byte	0x04, 0x11
        /*00f2*/ 	.short	(.L_52 - .L_51)
	.align		4
.L_51:
        /*00f4*/ 	.word	index@(_ZN7cutlass13device_kernelIN5flash19enable_sm80_to_sm89INS1_16FlashAttnFwdSm80INS1_25CollectiveMainloopFwdSm80ILi4ELi1ELb0EN4cute5tupleIJNS5_1CILi128EEENS7_ILi64EEENS7_ILi96EEEEEELi96ENS_6half_tEfNS_4arch4Sm80ELb0ELb0ELb0ELb1ELb1ELb0ELb1ELb0EEENS1_21CollectiveEpilogueFwdINS6_IJS8_SA_S9_EEENS6_IJNS7_ILi1EEESI_SI_EEESC_SE_Li128ELb1ELb1ELb0ELb0EEENS1_19SingleTileSchedulerILb1ELb0ELb1ELi128EEEEEEEEEvNT_6ParamsE)
        /*00f8*/ 	.word	0x00000018


	//----- nvinfo : EIATTR_REGCOUNT
	.align		4
.L_52:
        /*00fc*/ 	.byte	0x04, 0x2f
        /*00fe*/ 	.short	(.L_54 - .L_53)
	.align		4
.L_53:
        /*0100*/ 	.word	index@(_ZN7cutlass13device_kernelIN5flash19enable_sm80_to_sm89INS1_16FlashAttnFwdSm80INS1_25CollectiveMainloopFwdSm80ILi4ELi1ELb0EN4cute5tupleIJNS5_1CILi128EEENS7_ILi64EEENS7_ILi96EEEEEELi96ENS_6half_tEfNS_4arch4Sm80ELb0ELb0ELb0ELb0ELb1ELb0ELb1ELb0EEENS1_21CollectiveEpilogueFwdINS6_IJS8_SA_S9_EEENS6_IJNS7_ILi1EEESI_SI_EEESC_SE_Li128ELb0ELb1ELb0ELb0EEENS1_19SingleTileSchedulerILb0ELb0ELb1ELi128EEEEEEEEEvNT_6ParamsE)
        /*0104*/ 	.word	0x000000ff


	//----- nvinfo : EIATTR_FRAME_SIZE
	.align		4
.L_54:
        /*0108*/ 	.byte	0x04, 0x11
        /*010a*/ 	.short	(.L_56 - .L_55)
	.align		4
.L_55:
        /*010c*/ 	.word	index@(_ZN7cutlass13device_kernelIN5flash19enable_sm80_to_sm89INS1_16FlashAttnFwdSm80INS1_25CollectiveMainloopFwdSm80ILi4ELi1ELb0EN4cute5tupleIJNS5_1CILi128EEENS7_ILi64EEENS7_ILi96EEEEEELi96ENS_6half_tEfNS_4arch4Sm80ELb0ELb0ELb0ELb0ELb1ELb0ELb1ELb0EEENS1_21CollectiveEpilogueFwdINS6_IJS8_SA_S9_EEENS6_IJNS7_ILi1EEESI_SI_EEESC_SE_Li128ELb0ELb1ELb0ELb0EEENS1_19SingleTileSchedulerILb0ELb0ELb1ELi128EEEEEEEEEvNT_6ParamsE)
        /*0110*/ 	.word	0x00000008


	//----- nvinfo : EIATTR_MIN_STACK_SIZE
	.align		4
.L_56:
        /*0114*/ 	.byte	0x04, 0x12
        /*0116*/ 	.short	(.L_58 - .L_57)
	.align		4
.L_57:
        /*0118*/ 	.word	index@(_ZN7cutlass13device_kernelIN5flash19enable_sm80_to_sm89INS1_16FlashAttnFwdSm80INS1_25CollectiveMainloopFwdSm80ILi4ELi1ELb0EN4cute5tupleIJNS5_1CILi128EEENS7_ILi64EEENS7_ILi96EEEEEELi96ENS_6half_tEfNS_4arch4Sm80ELb0ELb0ELb0ELb0ELb1ELb0ELb1ELb0EEENS1_21CollectiveEpilogueFwdINS6_IJS8_SA_S9_EEENS6_IJNS7_ILi1EEESI_SI_EEESC_SE_Li128ELb0ELb1ELb0ELb0EEENS1_19SingleTileSchedulerILb0ELb0ELb1ELi128EEEEEEEEEvNT_6ParamsE)
        /*011c*/ 	.word	0x00000008


	//----- nvinfo : EIATTR_MIN_STACK_SIZE
	.align		4
.L_58:
        /*0120*/ 	.byte	0x04, 0x12
        /*0122*/ 	.short	(.L_60 - .L_59)
	.align		4
.L_59:
        /*0124*/ 	.word	index@(_ZN7cutlass13device_kernelIN5flash19enable_sm80_to_sm89INS1_16FlashAttnFwdSm80INS1_25CollectiveMainloopFwdSm80ILi4ELi1ELb0EN4cute5tupleIJNS5_1CILi128EEENS7_ILi64EEENS7_ILi96EEEEEELi96ENS_6half_tEfNS_4arch4Sm80ELb0ELb0ELb0ELb1ELb1ELb0ELb1ELb0EEENS1_21CollectiveEpilogueFwdINS6_IJS8_SA_S9_EEENS6_IJNS7_ILi1EEESI_SI_EEESC_SE_Li128ELb1ELb1ELb0ELb0EEENS1_19SingleTileSchedulerILb1ELb0ELb1ELi128EEEEEEEEEvNT_6ParamsE)
        /*0128*/ 	.word	0x00000018


	//----- nvinfo : EIATTR_MIN_STACK_SIZE
	.align		4
.L_60:
        /*012c*/ 	.byte	0x04, 0x12
        /*012e*/ 	.short	(.L_62 - .L_61)
	.align		4
.L_61:
        /*0130*/ 	.word	index@(_ZN7cutlass13device_kernelIN5flash19enable_sm80_to_sm89INS1_16FlashAttnFwdSm80INS1_25CollectiveMainloopFwdSm80ILi4ELi1ELb0EN4cute5tupleIJNS5_1CILi128EEENS7_ILi64EEENS7_ILi96EEEEEELi96ENS_6half_tEfNS_4arch4Sm80ELb0ELb0ELb0ELb1ELb1ELb1ELb1ELb0EEENS1_21CollectiveEpilogueFwdINS6_IJS8_SA_S9_EEENS6_IJNS7_ILi1EEESI_SI_EEESC_SE_Li128ELb1ELb1ELb0ELb0EEENS1_19SingleTileSchedulerILb1ELb0ELb1ELi128EEEEEEEEEvNT_6ParamsE)
        /*0134*/ 	.word	0x00000018


	//----- nvinfo : EIATTR_MIN_STACK_SIZE
	.align		4
.L_62:
        /*0138*/ 	.byte	0x04, 0x12
        /*013a*/ 	.short	(.L_64 - .L_63)
	.align		4
.L_63:
        /*013c*/ 	.word	index@(_ZN7cutlass13device_kernelIN5flash19enable_sm80_to_sm89INS1_16FlashAttnFwdSm80INS1_25CollectiveMainloopFwdSm80ILi4ELi1ELb0EN4cute5tupleIJNS5_1CILi128EEENS7_ILi48EEENS7_ILi96EEEEEELi96ENS_6half_tEfNS_4arch4Sm80ELb0ELb1ELb0ELb0ELb1ELb0ELb1ELb0EEENS1_21CollectiveEpilogueFwdINS6_IJS8_SA_S9_EEENS6_IJNS7_ILi1EEESI_SI_EEESC_SE_Li128ELb0ELb1ELb0ELb0EEENS1_19SingleTileSchedulerILb0ELb0ELb1ELi128EEEEEEEEEvNT_6ParamsE)
        /*0140*/ 	.word	0x00000030


	//----- nvinfo : EIATTR_MIN_STACK_SIZE
	.align		4
.L_64:
        /*0144*/ 	.byte	0x04, 0x12
        /*0146*/ 	.short	(.L_66 - .L_65)
	.align		4
.L_65:
        /*0148*/ 	.word	index@(_ZN7cutlass13device_kernelIN5flash19enable_sm80_to_sm89INS1_16FlashAttnFwdSm80INS1_25CollectiveMainloopFwdSm80ILi4ELi1ELb0EN4cute5tupleIJNS5_1CILi128EEENS7_ILi48EEENS7_ILi96EEEEEELi96ENS_6half_tEfNS_4arch4Sm80ELb0ELb1ELb0ELb1ELb1ELb0ELb1ELb0EEENS1_21CollectiveEpilogueFwdINS6_IJS8_SA_S9_EEENS6_IJNS7_ILi1EEESI_SI_EEESC_SE_Li128ELb1ELb1ELb0ELb0EEENS1_19SingleTileSchedulerILb1ELb0ELb1ELi128EEEEEEEEEvNT_6ParamsE)
        /*014c*/ 	.word	0x00000040


	//----- nvinfo : EIATTR_MIN_STACK_SIZE
	.align		4
.L_66:
        /*0150*/ 	.byte	0x04, 0x12
        /*0152*/ 	.short	(.L_68 - .L_67)
	.align		4
.L_67:
        /*0154*/ 	.word	index@(_ZN7cutlass13device_kernelIN5flash19enable_sm80_to_sm89INS1_16FlashAttnFwdSm80INS1_25CollectiveMainloopFwdSm80ILi4ELi1ELb0EN4cute5tupleIJNS5_1CILi128EEENS7_ILi48EEENS7_ILi96EEEEEELi96ENS_6half_tEfNS_4arch4Sm80ELb0ELb1ELb0ELb1ELb1ELb1ELb1ELb0EEENS1_21CollectiveEpilogueFwdINS6_IJS8_SA_S9_EEENS6_IJNS7_ILi1EEESI_SI_EEESC_SE_Li128ELb1ELb1ELb0ELb0EEENS1_19SingleTileSchedulerILb1ELb0ELb1ELi128EEEEEEEEEvNT_6ParamsE)
        /*0158*/ 	.word	0x00000050


	//----- nvinfo : EIATTR_MIN_STACK_SIZE
	.align		4
.L_68:
        /*015c*/ 	.byte	0x04, 0x12
        /*015e*/ 	.short	(.L_70 - .L_69)
	.align		4
.L_69:
        /*0160*/ 	.word	index@(_ZN7cutlass13device_kernelIN5flash19enable_sm80_to_sm89INS1_16FlashAttnFwdSm80INS1_25CollectiveMainloopFwdSm80ILi4ELi1ELb0EN4cute5tupleIJNS5_1CILi128EEENS7_ILi64EEENS7_ILi96EEEEEELi96ENS_6half_tEfNS_4arch4Sm80ELb1ELb0ELb0ELb0ELb1ELb0ELb1ELb0EEENS1_21CollectiveEpilogueFwdINS6_IJS8_SA_S9_EEENS6_IJNS7_ILi1EEESI_SI_EEESC_SE_Li128ELb0ELb1ELb0ELb0EEENS1_30DynamicPersistentTileSchedulerILi128ELi128ELb0ELb1ELb0EEEEEEEEEvNT_6ParamsE)
        /*0164*/ 	.word	0x00000078


	//----- nvinfo : EIATTR_MIN_STACK_SIZE
	.align		4
.L_70:
        /*0168*/ 	.byte	0x04, 0x12
        /*016a*/ 	.short	(.L_72 - .L_71)
	.align		4
.L_71:
        /*016c*/ 	.word	index@(_ZN7cutlass13device_kernelIN5flash19enable_sm80_to_sm89INS1_16FlashAttnFwdSm80INS1_25CollectiveMainloopFwdSm80ILi4ELi1ELb0EN4cute5tupleIJNS5_1CILi128EEENS7_ILi64EEENS7_ILi96EEEEEELi96ENS_6half_tEfNS_4arch4Sm80ELb1ELb0ELb0ELb1ELb1ELb0ELb1ELb0EEENS1_21CollectiveEpilogueFwdINS6_IJS8_SA_S9_EEENS6_IJNS7_ILi1EEESI_SI_EEESC_SE_Li128ELb1ELb1ELb0ELb0EEENS1_19SingleTileSchedulerILb1ELb0ELb1ELi128EEEEEEEEEvNT_6ParamsE)
        /*0170*/ 	.word	0x00000050


	//----- nvinfo : EIATTR_MIN_STACK_SIZE
	.align		4
.L_72:
        /*0174*/ 	.byte	0x04, 0x12
        /*0176*/ 	.short	(.L_74 - .L_73)
	.align		4
.L_73:
        /*0178*/ 	.word	index@(_ZN7cutlass13device_kernelIN5flash19enable_sm80_to_sm89INS1_16FlashAttnFwdSm80INS1_25CollectiveMainloopFwdSm80ILi4ELi1ELb0EN4cute5tupleIJNS5_1CILi128EEENS7_ILi64EEENS7_ILi96EEEEEELi96ENS_6half_tEfNS_4arch4Sm80ELb1ELb0ELb0ELb1ELb1ELb1ELb1ELb0EEENS1_21CollectiveEpilogueFwdINS6_IJS8_SA_S9_EEENS6_IJNS7_ILi1EEESI_SI_EEESC_SE_Li128ELb1ELb1ELb0ELb0EEENS1_19SingleTileSchedulerILb1ELb0ELb1ELi128EEEEEEEEEvNT_6ParamsE)
        /*017c*/ 	.word	0x00000050
.L_74:


//--------------------- .nv.info._ZN7cutlass13device_kernelIN5flash19enable_sm80_to_sm89INS1_16FlashAttnFwdSm80INS1_25CollectiveMainloopFwdSm80ILi4ELi1ELb0EN4cute5tupleIJNS5_1CILi128EEENS7_ILi64EEENS7_ILi96EEEEEELi96ENS_6half_tEfNS_4arch4Sm80ELb0ELb0ELb0ELb0ELb1ELb0ELb1ELb0EEENS1_21CollectiveEpilogueFwdINS6_IJS8_SA_S9_EEENS6_IJNS7_ILi1EEESI_SI_EEESC_SE_Li128ELb0ELb1ELb0ELb0EEENS1_19SingleTileSchedulerILb0ELb0ELb1ELi128EEEEEEEEEvNT_6ParamsE --------------------------
	.section	.nv.info._ZN7cutlass13device_kernelIN5flash19enable_sm80_to_sm89INS1_16FlashAttnFwdSm80INS1_25CollectiveMainloopFwdSm80ILi4ELi1ELb0EN4cute5tupleIJNS5_1CILi128EEENS7_ILi64EEENS7_ILi96EEEEEELi96ENS_6half_tEfNS_4arch4Sm80ELb0ELb0ELb0ELb0ELb1ELb0ELb1ELb0EEENS1_21CollectiveEpilogueFwdINS6_IJS8_SA_S9_EEENS6_IJNS7_ILi1EEESI_SI_EEESC_SE_Li128ELb0ELb1ELb0ELb0EEENS1_19SingleTileSchedulerILb0ELb0ELb1ELi128EEEEEEEEEvNT_6ParamsE,"",@"SHT_CUDA_INFO"
	.sectionflags	@""
	.align	4


	//----- nvinfo : EIATTR_CUDA_API_VERSION
	.align		4
        /*0000*/ 	.byte	0x04, 0x37
        /*0002*/ 	.short	(.L_76 - .L_75)
.L_75:
        /*0004*/ 	.word	0x00000082


	//----- nvinfo : EIATTR_SW2861232_WAR
	.align		4
.L_76:
        /*0008*/ 	.byte	0x01, 0x35
	.zero		2


	//----- nvinfo : EIATTR_PARAM_CBANK
	.align		4
        /*000c*/ 	.byte	0x04, 0x0a
        /*000e*/ 	.short	(.L_78 - .L_77)
	.align		4
.L_77:
        /*0010*/ 	.word	index@(.nv.constant0._ZN7cutlass13device_kernelIN5flash19enable_sm80_to_sm89INS1_16FlashAttnFwdSm80INS1_25CollectiveMainloopFwdSm80ILi4ELi1ELb0EN4cute5tupleIJNS5_1CILi128EEENS7_ILi64EEENS7_ILi96EEEEEELi96ENS_6half_tEfNS_4arch4Sm80ELb0ELb0ELb0ELb0ELb1ELb0ELb1ELb0EEENS1_21CollectiveEpilogueFwdINS6_IJS8_SA_S9_EEENS6_IJNS7_ILi1EEESI_SI_EEESC_SE_Li128ELb0ELb1ELb0ELb0EEENS1_19SingleTileSchedulerILb0ELb0ELb1ELi128EEEEEEEEEvNT_6ParamsE)
        /*0014*/ 	.short	0x0160
        /*0016*/ 	.short	0x0418


	//----- nvinfo : EIATTR_CBANK_PARAM_SIZE
	.align		4
.L_78:
        /*0018*/ 	.byte	0x03, 0x19
        /*001a*/ 	.short	0x0418


	//----- nvinfo : EIATTR_KPARAM_INFO
	.align		4
        /*001c*/ 	.byte	0x04, 0x17
        /*001e*/ 	.short	(.L_80 - .L_79)
.L_79:
        /*0020*/ 	.word	0x00000000
        /*0024*/ 	.short	0x0000
        /*0026*/ 	.short	0x0000
        /*0028*/ 	.byte	0x00, 0xf0, 0x61, 0x10


	//----- nvinfo : EIATTR_MAXREG_COUNT
	.align		4
.L_80:
        /*002c*/ 	.byte	0x03, 0x1b
        /*002e*/ 	.short	0x00ff


	//----- nvinfo : EIATTR_NUM_BARRIERS
	.align		4
        /*0030*/ 	.byte	0x02, 0x4c
        /*0032*/ 	.byte	0x02
	.zero		1


	//----- nvinfo : EIATTR_ANNOTATIONS
	.align		4
        /*0034*/ 	.byte	0x04, 0x55
        /*0036*/ 	.short	(.L_82 - .L_81)


	//   ....[0]....
.L_81:
        /*0038*/ 	.word	0x00000001
        /*003c*/ 	.byte	0x20, 0x42, 0x00, 0x00, 0x01, 0x00, 0x00, 0x00, 0x30, 0x42, 0x00, 0x00, 0x01, 0x00, 0x00, 0x00
        /*004c*/ 	.byte	0xb0, 0x74, 0x00, 0x00, 0x01, 0x00, 0x00, 0x00, 0xd0, 0x74, 0x00, 0x00, 0x01, 0x00, 0x00, 0x00
        /*005c*/ 	.byte	0xc0, 0x79, 0x00, 0x00, 0x01, 0x00, 0x00, 0x00, 0xe0, 0x79, 0x00, 0x00, 0x01, 0x00, 0x00, 0x00
        /*006c*/ 	.byte	0x60, 0x7a, 0x00, 0x00, 0x01, 0x00, 0x00, 0x00, 0xc0, 0x7a, 0x00, 0x00


	//----- nvinfo : EIATTR_MERCURY_ISA_VERSION
	.align		4
.L_82:
        /*0078*/ 	.byte	0x03, 0x5f
        /*007a*/ 	.short	0x0000


	//----- nvinfo : EIATTR_COOP_GROUP_MASK_REGIDS
	.align		4
        /*007c*/ 	.byte	0x04, 0x29
        /*007e*/ 	.short	(.L_84 - .L_83)


	//   ....[0]....
.L_83:
        /*0080*/ 	.word	0xffffffff


	//   ....[1]....
        /*0084*/ 	.word	0xffffffff


	//   ....[2]....
        /*0088*/ 	.word	0xffffffff


	//   ....[3]....
        /*008c*/ 	.word	0xffffffff


	//   ....[4]....
        /*0090*/ 	.word	0xffffffff


	//   ....[5]....
        /*0094*/ 	.word	0xffffffff


	//   ....[6]....
        /*0098*/ 	.word	0xffffffff


	//   ....[7]....
        /*009c*/ 	.word	0xffffffff


	//   ....[8]....
        /*00a0*/ 	.word	0xffffffff


	//   ....[9]....
        /*00a4*/ 	.word	0xffffffff


	//   ....[10]....
        /*00a8*/ 	.word	0xffffffff


	//   ....[11]....
        /*00ac*/ 	.word	0xffffffff


	//   ....[12]....
        /*00b0*/ 	.word	0xffffffff


	//   ....[13]....
        /*00b4*/ 	.word	0xffffffff


	//   ....[14]....
        /*00b8*/ 	.word	0xffffffff


	//   ....[15]....
        /*00bc*/ 	.word	0xffffffff


	//   ....[16]....
        /*00c0*/ 	.word	0xffffffff


	//   ....[17]....
        /*00c4*/ 	.word	0xffffffff


	//   ....[18]....
        /*00c8*/ 	.word	0xffffffff


	//   ....[19]....
        /*00cc*/ 	.word	0xffffffff


	//   ....[20]....
        /*00d0*/ 	.word	0xffffffff


	//   ....[21]....
        /*00d4*/ 	.word	0xffffffff


	//   ....[22]....
        /*00d8*/ 	.word	0xffffffff


	//   ....[23]....
        /*00dc*/ 	.word	0xffffffff


	//   ....[24]....
        /*00e0*/ 	.word	0xffffffff


	//   ....[25]....
        /*00e4*/ 	.word	0xffffffff


	//   ....[26]....
        /*00e8*/ 	.word	0xffffffff


	//   ....[27]....
        /*00ec*/ 	.word	0xffffffff


	//   ....[28]....
        /*00f0*/ 	.word	0xffffffff


	//   ....[29]....
        /*00f4*/ 	.word	0xffffffff


	//   ....[30]....
        /*00f8*/ 	.word	0xffffffff


	//   ....[31]....
        /*00fc*/ 	.word	0xffffffff


	//   ....[32]....
        /*0100*/ 	.word	0xffffffff


	//   ....[33]....
        /*0104*/ 	.word	0xffffffff


	//   ....[34]....
        /*0108*/ 	.word	0xffffffff


	//   ....[35]....
        /*010c*/ 	.word	0xffffffff


	//   ....[36]....
        /*0110*/ 	.word	0xffffffff


	//   ....[37]....
        /*0114*/ 	.word	0xffffffff


	//   ....[38]....
        /*0118*/ 	.word	0xffffffff


	//   ....[39]....
        /*011c*/ 	.word	0xffffffff


	//   ....[40]....
        /*0120*/ 	.word	0xffffffff


	//   ....[41]....
        /*0124*/ 	.word	0xffffffff


	//   ....[42]....
        /*0128*/ 	.word	0xffffffff


	//   ....[43]....
        /*012c*/ 	.word	0xffffffff


	//   ....[44]....
        /*0130*/ 	.word	0xffffffff


	//   ....[45]....
        /*0134*/ 	.word	0xffffffff


	//   ....[46]....
        /*0138*/ 	.word	0xffffffff


	//   ....[47]....
        /*013c*/ 	.word	0xffffffff


	//   ....[48]....
        /*0140*/ 	.word	0xffffffff


	//   ....[49]....
        /*0144*/ 	.word	0xffffffff


	//   ....[50]....
        /*0148*/ 	.word	0xffffffff


	//   ....[51]....
        /*014c*/ 	.word	0xffffffff


	//   ....[52]....
        /*0150*/ 	.word	0xffffffff


	//   ....[53]....
        /*0154*/ 	.word	0xffffffff


	//   ....[54]....
        /*0158*/ 	.word	0xffffffff


	//   ....[55]....
        /*015c*/ 	.word	0xffffffff


	//   ....[56]....
        /*0160*/ 	.word	0xffffffff


	//   ....[57]....
        /*0164*/ 	.word	0xffffffff


	//   ....[58]....
        /*0168*/ 	.word	0xffffffff


	//   ....[59]....
        /*016c*/ 	.word	0xffffffff


	//   ....[60]....
        /*0170*/ 	.word	0xffffffff


	//   ....[61]....
        /*0174*/ 	.word	0xffffffff


	//   ....[62]....
        /*0178*/ 	.word	0xffffffff


	//   ....[63]....
        /*017c*/ 	.word	0xffffffff


	//   ....[64]....
        /*0180*/ 	.word	0xffffffff


	//   ....[65]....
        /*0184*/ 	.word	0xffffffff


	//   ....[66]....
        /*0188*/ 	.word	0xffffffff


	//   ....[67]....
        /*018c*/ 	.word	0xffffffff


	//----- nvinfo : EIATTR_COOP_GROUP_INSTR_OFFSETS
	.align		4
.L_84:
        /*0190*/ 	.byte	0x04, 0x28
        /*0192*/ 	.short	(.L_86 - .L_85)


	//   ....[0]....
.L_85:
        /*0194*/ 	.word	0x00000680


	//   ....[1]....
        /*0198*/ 	.word	0x000006b0


	//   ....[2]....
        /*019c*/ 	.word	0x000006e0


	//   ....[3]....
        /*01a0*/ 	.word	0x00000700


	//   ....[4]....
        /*01a4*/ 	.word	0x00000730


	//   ....[5]....
        /*01a8*/ 	.word	0x00000770


	//   ....[6]....
        /*01ac*/ 	.word	0x00000930


	//   ....[7]....
        /*01b0*/ 	.word	0x00000a50


	//   ....[8]....
        /*01b4*/ 	.word	0x000010b0


	//   ....[9]....
        /*01b8*/ 	.word	0x000010e0


	//   ....[10]....
        /*01bc*/ 	.word	0x00001110


	//   ....[11]....
        /*01c0*/ 	.word	0x00001130


	//   ....[12]....
        /*01c4*/ 	.word	0x00001660


	//   ....[13]....
        /*01c8*/ 	.word	0x00001690


	//   ....[14]....
        /*01cc*/ 	.word	0x000016c0


	//   ....[15]....
        /*01d0*/ 	.word	0x000016e0


	//   ....[16]....
        /*01d4*/ 	.word	0x000023d0


	//   ....[17]....
        /*01d8*/ 	.word	0x000023f0


	//   ....[18]....
        /*01dc*/ 	.word	0x00002410


	//   ....[19]....
        /*01e0*/ 	.word	0x00002430


	//   ....[20]....
        /*01e4*/ 	.word	0x00002cc0


	//   ....[21]....
        /*01e8*/ 	.word	0x00002df0


	//   ....[22]....
        /*01ec*/ 	.word	0x00002e20


	//   ....[23]....
        /*01f0*/ 	.word	0x00002f20


	//   ....[24]....
        /*01f4*/ 	.word	0x00002f50


	//   ....[25]....
        /*01f8*/ 	.word	0x00003050


	//   ....[26]....
        /*01fc*/ 	.word	0x00003090


	//   ....[27]....
        /*0200*/ 	.word	0x000031b0


	//   ....[28]....
        /*0204*/ 	.word	0x000049f0


	//   ....[29]....
        /*0208*/ 	.word	0x00004a00


	//   ....[30]....
        /*020c*/ 	.word	0x00004a10


	//   ....[31]....
        /*0210*/ 	.word	0x00004a20


	//   ....[32]....
        /*0214*/ 	.word	0x00004c70


	//   ....[33]....
        /*0218*/ 	.word	0x00004c80


	//   ....[34]....
        /*021c*/ 	.word	0x00004c90


	//   ....[35]....
        /*0220*/ 	.word	0x00004cb0


	//   ....[36]....
        /*0224*/ 	.word	0x000058f0


	//   ....[37]....
        /*0228*/ 	.word	0x00005a20


	//   ....[38]....
        /*022c*/ 	.word	0x00005af0


	//   ....[39]....
        /*0230*/ 	.word	0x00005b40


	//   ....[40]....
        /*0234*/ 	.word	0x00005ba0


	//   ....[41]....
        /*0238*/ 	.word	0x00005c30


	//   ....[42]....
        /*023c*/ 	.word	0x00005c90


	//   ....[43]....
        /*0240*/ 	.word	0x00005cf0


	//   ....[44]....
        /*0244*/ 	.word	0x00007a70


	//   ....[45]....
        /*0248*/ 	.word	0x00007bc0


	//   ....[46]....
        /*024c*/ 	.word	0x00007d00


	//   ....[47]....
        /*0250*/ 	.word	0x00007d10


	//   ....[48]....
        /*0254*/ 	.word	0x00007d30


	//   ....[49]....
        /*0258*/ 	.word	0x00007d40


	//   ....[50]....
        /*025c*/ 	.word	0x00007d60


	//   ....[51]....
        /*0260*/ 	.word	0x00007d90


	//   ....[52]....
        /*0264*/ 	.word	0x00009190


	//   ....[53]....
        /*0268*/ 	.word	0x000091a0


	//   ....[54]....
        /*026c*/ 	.word	0x000091c0


	//   ....[55]....
        /*0270*/ 	.word	0x000091d0


	//   ....[56]....
        /*0274*/ 	.word	0x000091e0


	//   ....[57]....
        /*0278*/ 	.word	0x000091f0


	//   ....[58]....
        /*027c*/ 	.word	0x00009200


	//   ....[59]....
        /*0280*/ 	.word	0x00009210


	//   ....[60]....
        /*0284*/ 	.word	0x00009380


	//   ....[61]....
        /*0288*/ 	.word	0x00009390


	//   ....[62]....
        /*028c*/ 	.word	0x000094f0


	//   ....[63]....
        /*0290*/ 	.word	0x00009520


	//   ....[64]....
        /*0294*/ 	.word	0x00009650


	//   ....[65]....
        /*0298*/ 	.word	0x00009680


	//   ....[66]....
        /*029c*/ 	.word	0x000097b0


	//   ....[67]....
        /*02a0*/ 	.word	0x000097d0


	//----- nvinfo : EIATTR_EXIT_INSTR_OFFSETS
	.align		4
.L_86:
        /*02a4*/ 	.byte	0x04, 0x1c
        /*02a6*/ 	.short	(.L_88 - .L_87)


	//   ....[0]....
.L_87:
        /*02a8*/ 	.word	0x00000040


	//   ....[1]....
        /*02ac*/ 	.word	0x000097e0


	//   ....[2]....
        /*02b0*/ 	.word	0x00009890


	//   ....[3]....
        /*02b4*/ 	.word	0x000098f0


	//----- nvinfo : EIATTR_CTAIDZ_USED
	.align		4
.L_88:
        /*02b8*/ 	.byte	0x01, 0x04
	.zero		2


	//----- nvinfo : EIATTR_MAX_THREADS
	.align		4
        /*02bc*/ 	.byte	0x04, 0x05
        /*02be*/ 	.short	(.L_90 - .L_89)
.L_89:
        /*02c0*/ 	.word	0x00000080
        /*02c4*/ 	.word	0x00000001
        /*02c8*/ 	.word	0x00000001


	//----- nvinfo : EIATTR_CRS_STACK_SIZE
	.align		4
.L_90:
        /*02cc*/ 	.byte	0x04, 0x1e
        /*02ce*/ 	.short	(.L_92 - .L_91)
.L_91:
        /*02d0*/ 	.word	0x00000000
.L_92:


//--------------------- .nv.info._ZN7cutlass13device_kernelIN5flash19enable_sm80_to_sm89INS1_16FlashAttnFwdSm80INS1_25CollectiveMainloopFwdSm80ILi4ELi1ELb0EN4cute5tupleIJNS5_1CILi128EEENS7_ILi64EEENS7_ILi96EEEEEELi96ENS_6half_tEfNS_4arch4Sm80ELb0ELb0ELb0ELb1ELb1ELb0ELb1ELb0EEENS1_21CollectiveEpilogueFwdINS6_IJS8_SA_S9_EEENS6_IJNS7_ILi1EEESI_SI_EEESC_SE_Li128ELb1ELb1ELb0ELb0EEENS1_19SingleTileSchedulerILb1ELb0ELb1ELi128EEEEEEEEEvNT_6ParamsE --------------------------
	.section	.nv.info._ZN7cutlass13device_kernelIN5flash19enable_sm80_to_sm89INS1_16FlashAttnFwdSm80INS1_25CollectiveMainloopFwdSm80ILi4ELi1ELb0EN4cute5tupleIJNS5_1CILi128EEENS7_ILi64EEENS7_ILi96EEEEEELi96ENS_6half_tEfNS_4arch4Sm80ELb0ELb0ELb0ELb1ELb1ELb0ELb1ELb0EEENS1_21CollectiveEpilogueFwdINS6_IJS8_SA_S9_EEENS6_IJNS7_ILi1EEESI_SI_EEESC_SE_Li128ELb1ELb1ELb0ELb0EEENS1_19SingleTileSchedulerILb1ELb0ELb1ELi128EEEEEEEEEvNT_6ParamsE,"",@"SHT_CUDA_INFO"
	.sectionflags	@""
	.align	4


	//----- nvinfo : EIATTR_CUDA_API_VERSION
	.align		4
        /*0000*/ 	.byte	0x04, 0x37
        /*0002*/ 	.short	(.L_94 - .L_93)
.L_93:
        /*0004*/ 	.word	0x00000082


	//----- nvinfo : EIATTR_SW2861232_WAR
	.align		4
.L_94:
        /*0008*/ 	.byte	0x01, 0x35
	.zero		2


	//----- nvinfo : EIATTR_PARAM_CBANK
	.align		4
        /*000c*/ 	.byte	0x04, 0x0a
        /*000e*/ 	.short	(.L_96 - .L_95)
	.align		4
.L_95:
        /*0010*/ 	.word	index@(.nv.constant0._ZN7cutlass13device_kernelIN5flash19enable_sm80_to_sm89INS1_16FlashAttnFwdSm80INS1_25CollectiveMainloopFwdSm80ILi4ELi1ELb0EN4cute5tupleIJNS5_1CILi128EEENS7_ILi64EEENS7_ILi96EEEEEELi96ENS_6half_tEfNS_4arch4Sm80ELb0ELb0ELb0ELb1ELb1ELb0ELb1ELb0EEENS1_21CollectiveEpilogueFwdINS6_IJS8_SA_S9_EEENS6_IJNS7_ILi1EEESI_SI_EEESC_SE_Li128ELb1ELb1ELb0ELb0EEENS1_19SingleTileSchedulerILb1ELb0ELb1ELi128EEEEEEEEEvNT_6ParamsE)
        /*0014*/ 	.short	0x0160
        /*0016*/ 	.short	0x0418


	//----- nvinfo : EIATTR_CBANK_PARAM_SIZE
	.align		4
.L_96:
        /*0018*/ 	.byte	0x03, 0x19
        /*001a*/ 	.short	0x0418


	//----- nvinfo : EIATTR_KPARAM_INFO
	.align		4
        /*001c*/ 	.byte	0x04, 0x17
        /*001e*/ 	.short	(.L_98 - .L_97)
.L_97:
        /*0020*/ 	.word	0x00000000
        /*0024*/ 	.short	0x0000
        /*0026*/ 	.short	0x0000
        /*0028*/ 	.byte	0x00, 0xf0, 0x61, 0x10


	//----- nvinfo : EIATTR_MAXREG_COUNT
	.align		4
.L_98:
        /*002c*/ 	.byte	0x03, 0x1b
        /*002e*/ 	.short	0x00ff


	//----- nvinfo : EIATTR_NUM_BARRIERS
	.align		4
        /*0030*/ 	.byte	0x02, 0x4c
        /*0032*/ 	.byte	0x02
	.zero		1


	//----- nvinfo : EIATTR_ANNOTATIONS
	.align		4
        /*0034*/ 	.byte	0x04, 0x55
        /*0036*/ 	.short	(.L_100 - .L_99)


	//   ....[0]....
.L_99:
        /*0038*/ 	.word	0x00000001
        /*003c*/ 	.byte	0xe0, 0x01, 0x00, 0x00, 0x01, 0x00, 0x00, 0x00, 0x20, 0x03, 0x00, 0x00, 0x01, 0x00, 0x00, 0x00
        /*004c*/ 	.byte	0x30, 0x03, 0x00, 0x00, 0x01, 0x00, 0x00, 0x00, 0x50, 0x0c, 0x00, 0x00, 0x01, 0x00, 0x00, 0x00
        /*005c*/ 	.byte	0xe0, 0x14, 0x00, 0x00, 0x01, 0x00, 0x00, 0x00, 0x60, 0x15, 0x00, 0x00, 0x01, 0x00, 0x00, 0x00
        /*006c*/ 	.byte	0x80, 0x4e, 0x00, 0x00, 0x01, 0x00, 0x00, 0x00, 0x80, 0x4f, 0x00, 0x00, 0x01, 0x00, 0x00, 0x00
        /*007c*/ 	.byte	0xb0, 0x4f, 0x00, 0x00, 0x01, 0x00, 0x00, 0x00, 0xe0, 0x89, 0x00, 0x00, 0x01, 0x00, 0x00, 0x00
        /*008c*/ 	.byte	0x40, 0xa1, 0x00, 0x00


	//----- nvinfo : EIATTR_MERCURY_ISA_VERSION
	.align		4
.L_100:
        /*0090*/ 	.byte	0x03, 0x5f
        /*0092*/ 	.short	0x0000


	//----- nvinfo : EIATTR_COOP_GROUP_MASK_REGIDS
	.align		4
        /*0094*/ 	.byte	0x04, 0x29
        /*0096*/ 	.short	(.L_102 - .L_101)


	//   ....[0]....
.L_101:
        /*0098*/ 	.word	0xffffffff


	//   ....[1]....
        /*009c*/ 	.word	0xffffffff


	//   ....[2]....
        /*00a0*/ 	.word	0xffffffff


	//   ....[3]....
        /*00a4*/ 	.word	0xffffffff


	//   ....[4]....
        /*00a8*/ 	.word	0xffffffff


	//   ....[5]....
        /*00ac*/ 	.word	0xffffffff


	//   ....[6]....
        /*00b0*/ 	.word	0xffffffff


	//   ....[7]....
        /*00b4*/ 	.word	0xffffffff


	//   ....[8]....
        /*00b8*/ 	.word	0xffffffff


	//   ....[9]....
        /*00bc*/ 	.word	0xffffffff


	//   ....[10]....
        /*00c0*/ 	.word	0xffffffff


	//   ....[11]....
        /*00c4*/ 	.word	0xffffffff


	//   ....[12]....
        /*00c8*/ 	.word	0xffffffff


	//   ....[13]....
        /*00cc*/ 	.word	0xffffffff


	//   ....[14]....
        /*00d0*/ 	.word	0xffffffff


	//   ....[15]....
        /*00d4*/ 	.word	0xffffffff


	//   ....[16]....
        /*00d8*/ 	.word	0xffffffff


	//   ....[17]....
        /*00dc*/ 	.word	0xffffffff


	//   ....[18]....
        /*00e0*/ 	.word	0xffffffff


	//   ....[19]....
        /*00e4*/ 	.word	0xffffffff


	//   ....[20]....
        /*00e8*/ 	.word	0xffffffff


	//   ....[21]....
        /*00ec*/ 	.word	0xffffffff


	//   ....[22]....
        /*00f0*/ 	.word	0xffffffff


	//   ....[23]....
        /*00f4*/ 	.word	0xffffffff


	//   ....[24]....
        /*00f8*/ 	.word	0xffffffff


	//   ....[25]....
        /*00fc*/ 	.word	0xffffffff


	//   ....[26]....
        /*0100*/ 	.word	0xffffffff


	//   ....[27]....
        /*0104*/ 	.word	0xffffffff


	//   ....[28]....
        /*0108*/ 	.word	0xffffffff


	//   ....[29]....
        /*010c*/ 	.word	0xffffffff


	//   ....[30]....
        /*0110*/ 	.word	0xffffffff


	//   ....[31]....
        /*0114*/ 	.word	0xffffffff


	//   ....[32]....
        /*0118*/ 	.word	0xffffffff


	//   ....[33]....
        /*011c*/ 	.word	0xffffffff


	//   ....[34]....
        /*0120*/ 	.word	0xffffffff


	//   ....[35]....
        /*0124*/ 	.word	0xffffffff


	//   ....[36]....
        /*0128*/ 	.word	0xffffffff


	//   ....[37]....
        /*012c*/ 	.word	0xffffffff


	//   ....[38]....
        /*0130*/ 	.word	0xffffffff


	//   ....[39]....
        /*0134*/ 	.word	0xffffffff


	//   ....[40]....
        /*0138*/ 	.word	0xffffffff


	//   ....[41]....
        /*013c*/ 	.word	0xffffffff


	//   ....[42]....
        /*0140*/ 	.word	0xffffffff


	//   ....[43]....
        /*0144*/ 	.word	0xffffffff


	//   ....[44]....
        /*0148*/ 	.word	0xffffffff


	//   ....[45]....
        /*014c*/ 	.word	0xffffffff


	//   ....[46]....
        /*0150*/ 	.word	0xffffffff


	//   ....[47]....
        /*0154*/ 	.word	0xffffffff


	//   ....[48]....
        /*0158*/ 	.word	0xffffffff


	//   ....[49]....
        /*015c*/ 	.word	0xffffffff


	//   ....[50]....
        /*0160*/ 	.word	0xffffffff


	//   ....[51]....
        /*0164*/ 	.word	0xffffffff


	//   ....[52]....
        /*0168*/ 	.word	0xffffffff


	//   ....[53]....
        /*016c*/ 	.word	0xffffffff


	//   ....[54]....
        /*0170*/ 	.word	0xffffffff


	//   ....[55]....
        /*0174*/ 	.word	0xffffffff


	//   ....[56]....
        /*0178*/ 	.word	0xffffffff


	//   ....[57]....
        /*017c*/ 	.word	0xffffffff


	//   ....[58]....
        /*0180*/ 	.word	0xffffffff


	//   ....[59]....
        /*0184*/ 	.word	0xffffffff


	//   ....[60]....
        /*0188*/ 	.word	0xffffffff


	//   ....[61]....
        /*018c*/ 	.word	0xffffffff


	//   ....[62]....
        /*0190*/ 	.word	0xffffffff


	//   ....[63]....
        /*0194*/ 	.word	0xffffffff


	//   ....[64]....
        /*0198*/ 	.word	0xffffffff


	//   ....[65]....
        /*019c*/ 	.word	0xffffffff


	//   ....[66]....
        /*01a0*/ 	.word	0xffffffff


	//   ....[67]....
        /*01a4*/ 	.word	0xffffffff


	//   ....[68]....
        /*01a8*/ 	.word	0xffffffff


	//   ....[69]....
        /*01ac*/ 	.word	0xffffffff


	//   ....[70]....
        /*01b0*/ 	.word	0xffffffff


	//   ....[71]....
        /*01b4*/ 	.word	0xffffffff


	//   ....[72]....
        /*01b8*/ 	.word	0xffffffff


	//   ....[73]....
        /*01bc*/ 	.word	0xffffffff


	//   ....[74]....
        /*01c0*/ 	.word	0xffffffff


	//   ....[75]....
        /*01c4*/ 	.word	0xffffffff


	//   ....[76]....
        /*01c8*/ 	.word	0xffffffff


	//----- nvinfo : EIATTR_COOP_GROUP_INSTR_OFFSETS
	.align		4
.L_102:
        /*01cc*/ 	.byte	0x04, 0x28
        /*01ce*/ 	.short	(.L_104 - .L_103)


	//   ....[0]....
.L_103:
        /*01d0*/ 	.word	0x00000090


	//   ....[1]....
        /*01d4*/ 	.word	0x00000f40


	//   ....[2]....
        /*01d8*/ 	.word	0x00000f70


	//   ....[3]....
        /*01dc*/ 	.word	0x00001110


	//   ....[4]....
        /*01e0*/ 	.word	0x00001140


	//   ....[5]....
        /*01e4*/ 	.word	0x00001260


	//   ....[6]....
        /*01e8*/ 	.word	0x00001290


	//   ....[7]....
        /*01ec*/ 	.word	0x000013b0


	//   ....[8]....
        /*01f0*/ 	.word	0x00001400


	//   ....[9]....
        /*01f4*/ 	.word	0x000018e0


	//   ....[10]....
        /*01f8*/ 	.word	0x00001910


	//   ....[11]....
        /*01fc*/ 	.word	0x00001a10


	//   ....[12]....
        /*0200*/ 	.word	0x00001a90


	//   ....[13]....
        /*0204*/ 	.word	0x00001ac0


	//   ....[14]....
        /*0208*/ 	.word	0x00001ae0


	//   ....[15]....
        /*020c*/ 	.word	0x00001b10


	//   ....[16]....
        /*0210*/ 	.word	0x00001b40


	//   ....[17]....
        /*0214*/ 	.word	0x00002a70


	//   ....[18]....
        /*0218*/ 	.word	0x00002a80


	//   ....[19]....
        /*021c*/ 	.word	0x00002b20


	//   ....[20]....
        /*0220*/ 	.word	0x00002b40


	//   ....[21]....
        /*0224*/ 	.word	0x00003390


	//   ....[22]....
        /*0228*/ 	.word	0x00003470


	//   ....[23]....
        /*022c*/ 	.word	0x000034d0


	//   ....[24]....
        /*0230*/ 	.word	0x000035a0


	//   ....[25]....
        /*0234*/ 	.word	0x000035d0


	//   ....[26]....
        /*0238*/ 	.word	0x00003700


	//   ....[27]....
        /*023c*/ 	.word	0x00003720


	//   ....[28]....
        /*0240*/ 	.word	0x00003850


	//   ....[29]....
        /*0244*/ 	.word	0x00005180


	//   ....[30]....
        /*0248*/ 	.word	0x00005190


	//   ....[31]....
        /*024c*/ 	.word	0x000051a0


	//   ....[32]....
        /*0250*/ 	.word	0x000051b0


	//   ....[33]....
        /*0254*/ 	.word	0x00005590


	//   ....[34]....
        /*0258*/ 	.word	0x000055b0


	//   ....[35]....
        /*025c*/ 	.word	0x000055d0


	//   ....[36]....
        /*0260*/ 	.word	0x000055f0


	//   ....[37]....
        /*0264*/ 	.word	0x000060d0


	//   ....[38]....
        /*0268*/ 	.word	0x00006130


	//   ....[39]....
        /*026c*/ 	.word	0x00006230


	//   ....[40]....
        /*0270*/ 	.word	0x00006280


	//   ....[41]....
        /*0274*/ 	.word	0x000062b0


	//   ....[42]....
        /*0278*/ 	.word	0x000063c0


	//   ....[43]....
        /*027c*/ 	.word	0x00006480


	//   ....[44]....
        /*0280*/ 	.word	0x000067b0


	//   ....[45]....
        /*0284*/ 	.word	0x00008080


	//   ....[46]....
        /*0288*/ 	.word	0x000080b0


	//   ....[47]....
        /*028c*/ 	.word	0x000080e0


	//   ....[48]....
        /*0290*/ 	.word	0x00008100


	//   ....[49]....
        /*0294*/ 	.word	0x00008130


	//   ....[50]....
        /*0298*/ 	.word	0x00008150


	//   ....[51]....
        /*029c*/ 	.word	0x00008170


	//   ....[52]....
        /*02a0*/ 	.word	0x00008180


	//   ....[53]....
        /*02a4*/ 	.word	0x00009860


	//   ....[54]....
        /*02a8*/ 	.word	0x00009890


	//   ....[55]....
        /*02ac*/ 	.word	0x000098c0


	//   ....[56]....
        /*02b0*/ 	.word	0x000098e0


	//   ....[57]....
        /*02b4*/ 	.word	0x000098f0


	//   ....[58]....
        /*02b8*/ 	.word	0x00009900


	//   ....[59]....
        /*02bc*/ 	.word	0x00009910


	//   ....[60]....
        /*02c0*/ 	.word	0x00009920


	//   ....[61]....
        /*02c4*/ 	.word	0x00009b40


	//   ....[62]....
        /*02c8*/ 	.word	0x00009b50


	//   ....[63]....
        /*02cc*/ 	.word	0x00009cd0


	//   ....[64]....
        /*02d0*/ 	.word	0x00009d00


	//   ....[65]....
        /*02d4*/ 	.word	0x00009e50


	//   ....[66]....
        /*02d8*/ 	.word	0x00009e80


	//   ....[67]....
        /*02dc*/ 	.word	0x00009fd0


	//   ....[68]....
        /*02e0*/ 	.word	0x00009ff0


	//   ....[69]....
        /*02e4*/ 	.word	0x0000a7e0


	//   ....[70]....
        /*02e8*/ 	.word	0x0000a800


	//   ....[71]....
        /*02ec*/ 	.word	0x0000a950


	//   ....[72]....
        /*02f0*/ 	.word	0x0000a980


	//   ....[73]....
        /*02f4*/ 	.word	0x0000aab0


	//   ....[74]....
        /*02f8*/ 	.word	0x0000aae0


	//   ....[75]....
        /*02fc*/ 	.word	0x0000ac10


	//   ....[76]....
        /*0300*/ 	.word	0x0000ac30


	//----- nvinfo : EIATTR_EXIT_INSTR_OFFSETS
	.align		4
.L_104:
        /*0304*/ 	.byte	0x04, 0x1c
        /*0306*/ 	.short	(.L_106 - .L_105)


	//   ....[0]....
.L_105:
        /*0308*/ 	.word	0x00000350


	//   ....[1]....
        /*030c*/ 	.word	0x0000a000


	//   ....[2]....
        /*0310*/ 	.word	0x0000a0d0


	//   ....[3]....
        /*0314*/ 	.word	0x0000a130


	//   ....[4]....
        /*0318*/ 	.word	0x0000ac40


	//   ....[5]....
        /*031c*/ 	.word	0x0000acf0


	//   ....[6]....
        /*0320*/ 	.word	0x0000ad50


	//----- nvinfo : EIATTR_CTAIDZ_USED
	.align		4
.L_106:
        /*0324*/ 	.byte	0x01, 0x04
	.zero		2


	//----- nvinfo : EIATTR_MAX_THREADS
	.align		4
        /*0328*/ 	.byte	0x04, 0x05
        /*032a*/ 	.short	(.L_108 - .L_107)
.L_107:
        /*032c*/ 	.word	0x00000080
        /*0330*/ 	.word	0x00000001
        /*0334*/ 	.word	0x00000001


	//----- nvinfo : EIATTR_CRS_STACK_SIZE
	.align		4
.L_108:
        /*0338*/ 	.byte	0x04, 0x1e
        /*033a*/ 	.short	(.L_110 - .L_109)
.L_109:
        /*033c*/ 	.word	0x00000000
.L_110:


//--------------------- .nv.info._ZN7cutlass13device_kernelIN5flash19enable_sm80_to_sm89INS1_16FlashAttnFwdSm80INS1_25CollectiveMainloopFwdSm80ILi4ELi1ELb0EN4cute5tupleIJNS5_1CILi128EEENS7_ILi64EEENS7_ILi96EEEEEELi96ENS_6half_tEfNS_4arch4Sm80ELb0ELb0ELb0ELb1ELb1ELb1ELb1ELb0EEENS1_21CollectiveEpilogueFwdINS6_IJS8_SA_S9_EEENS6_IJNS7_ILi1EEESI_SI_EEESC_SE_Li128ELb1ELb1ELb0ELb0EEENS1_19SingleTileSchedulerILb1ELb0ELb1ELi128EEEEEEEEEvNT_6ParamsE --------------------------
	.section	.nv.info._ZN7cutlass13device_kernelIN5flash19enable_sm80_to_sm89INS1_16FlashAttnFwdSm80INS1_25CollectiveMainloopFwdSm80ILi4ELi1ELb0EN4cute5tupleIJNS5_1CILi128EEENS7_ILi64EEENS7_ILi96EEEEEELi96ENS_6half_tEfNS_4arch4Sm80ELb0ELb0ELb0ELb1ELb1ELb1ELb1ELb0EEENS1_21CollectiveEpilogueFwdINS6_IJS8_SA_S9_EEENS6_IJNS7_ILi1EEESI_SI_EEESC_SE_Li128ELb1ELb1ELb0ELb0EEENS1_19SingleTileSchedulerILb1ELb0ELb1ELi128EEEEEEEEEvNT_6ParamsE,"",@"SHT_CUDA_INFO"
	.sectionflags	@""
	.align	4


	//----- nvinfo : EIATTR_CUDA_API_VERSION
	.align		4
        /*0000*/ 	.byte	0x04, 0x37
        /*0002*/ 	.short	(.L_112 - .L_111)
.L_111:
        /*0004*/ 	.word	0x00000082


	//----- nvinfo : EIATTR_SW2861232_WAR
	.align		4
.L_112:
        /*0008*/ 	.byte	0x01, 0x35
	.zero		2


	//----- nvinfo : EIATTR_PARAM_CBANK
	.align		4
        /*000c*/ 	.byte	0x04, 0x0a
        /*000e*/ 	.short	(.L_114 - .L_113)
	.align		4
.L_113:
        /*0010*/ 	.word	index@(.nv.constant0._ZN7cutlass13device_kernelIN5flash19enable_sm80_to_sm89INS1_16FlashAttnFwdSm80INS1_25CollectiveMainloopFwdSm80ILi4ELi1ELb0EN4cute5tupleIJNS5_1CILi128EEENS7_ILi64EEENS7_ILi96EEEEEELi96ENS_6half_tEfNS_4arch4Sm80ELb0ELb0ELb0ELb1ELb1ELb1ELb1ELb0EEENS1_21CollectiveEpilogueFwdINS6_IJS8_SA_S9_EEENS6_IJNS7_ILi1EEESI_SI_EEESC_SE_Li128ELb1ELb1ELb0ELb0EEENS1_19SingleTileSchedulerILb1ELb0ELb1ELi128EEEEEEEEEvNT_6ParamsE)
        /*0014*/ 	.short	0x0160
        /*0016*/ 	.short	0x0418


	//----- nvinfo : EIATTR_CBANK_PARAM_SIZE
	.align		4
.L_114:
        /*0018*/ 	.byte	0x03, 0x19
        /*001a*/ 	.short	0x0418


	//----- nvinfo : EIATTR_KPARAM_INFO
	.align		4
        /*001c*/ 	.byte	0x04, 0x17
        /*001e*/ 	.short	(.L_116 - .L_115)
.L_115:
        /*0020*/ 	.word	0x00000000
        /*0024*/ 	.short	0x0000
        /*0026*/ 	.short	0x0000
        /*0028*/ 	.byte	0x00, 0xf0, 0x61, 0x10


	//----- nvinfo : EIATTR_MAXREG_COUNT
	.align		4
.L_116:
        /*002c*/ 	.byte	0x03, 0x1b
        /*002e*/ 	.short	0x00ff


	//----- nvinfo : EIATTR_NUM_BARRIERS
	.align		4
        /*0030*/ 	.byte	0x02, 0x4c
        /*0032*/ 	.byte	0x02
	.zero		1


	//----- nvinfo : EIATTR_ANNOTATIONS
	.align		4
        /*0034*/ 	.byte	0x04, 0x55
        /*0036*/ 	.short	(.L_118 - .L_117)


	//   ....[0]....
.L_117:
        /*0038*/ 	.word	0x00000001
        /*003c*/ 	.byte	0x20, 0x05, 0x00, 0x00, 0x01, 0x00, 0x00, 0x00, 0x10, 0x07, 0x00, 0x00, 0x01, 0x00, 0x00, 0x00
        /*004c*/ 	.byte	0x70, 0x6b, 0x00, 0x00, 0x01, 0x00, 0x00, 0x00, 0x50, 0x6c, 0x00, 0x00, 0x01, 0x00, 0x00, 0x00
        /*005c*/ 	.byte	0xb0, 0x6d, 0x00, 0x00, 0x01, 0x00, 0x00, 0x00, 0xa0, 0x04, 0x01, 0x00, 0x01, 0x00, 0x00, 0x00
        /*006c*/ 	.byte	0xa0, 0x05, 0x01, 0x00, 0x01, 0x00, 0x00, 0x00, 0xd0, 0x05, 0x01, 0x00, 0x01, 0x00, 0x00, 0x00
        /*007c*/ 	.byte	0xe0, 0x05, 0x01, 0x00


	//----- nvinfo : EIATTR_MERCURY_ISA_VERSION
	.align		4
.L_118:
        /*0080*/ 	.byte	0x03, 0x5f
        /*0082*/ 	.short	0x0000


	//----- nvinfo : EIATTR_COOP_GROUP_MASK_REGIDS
	.align		4
        /*0084*/ 	.byte	0x04, 0x29
        /*0086*/ 	.short	(.L_120 - .L_119)


	//   ....[0]....
.L_119:
        /*0088*/ 	.word	0xffffffff


	//   ....[1]....
        /*008c*/ 	.word	0xffffffff


	//   ....[2]....
        /*0090*/ 	.word	0xffffffff


	//   ....[3]....
        /*0094*/ 	.word	0xffffffff


	//   ....[4]....
        /*0098*/ 	.word	0xffffffff


	//   ....[5]....
        /*009c*/ 	.word	0xffffffff


	//   ....[6]....
        /*00a0*/ 	.word	0xffffffff


	//   ....[7]....
        /*00a4*/ 	.word	0xffffffff


	//   ....[8]....
        /*00a8*/ 	.word	0xffffffff


	//   ....[9]....
        /*00ac*/ 	.word	0xffffffff


	//   ....[10]....
        /*00b0*/ 	.word	0xffffffff


	//   ....[11]....
        /*00b4*/ 	.word	0xffffffff


	//   ....[12]....
        /*00b8*/ 	.word	0xffffffff


	//   ....[13]....
        /*00bc*/ 	.word	0xffffffff


	//   ....[14]....
        /*00c0*/ 	.word	0xffffffff


	//   ....[15]....
        /*00c4*/ 	.word	0xffffffff


	//   ....[16]....
        /*00c8*/ 	.word	0xffffffff


	//   ....[17]....
        /*00cc*/ 	.word	0xffffffff


	//   ....[18]....
        /*00d0*/ 	.word	0xffffffff


	//   ....[19]....
        /*00d4*/ 	.word	0xffffffff


	//   ....[20]....
        /*00d8*/ 	.word	0xffffffff


	//   ....[21]....
        /*00dc*/ 	.word	0xffffffff


	//   ....[22]....
        /*00e0*/ 	.word	0xffffffff


	//   ....[23]....
        /*00e4*/ 	.word	0xffffffff


	//   ....[24]....
        /*00e8*/ 	.word	0xffffffff


	//   ....[25]....
        /*00ec*/ 	.word	0xffffffff


	//   ....[26]....
        /*00f0*/ 	.word	0xffffffff


	//   ....[27]....
        /*00f4*/ 	.word	0xffffffff


	//   ....[28]....
        /*00f8*/ 	.word	0xffffffff


	//   ....[29]....
        /*00fc*/ 	.word	0xffffffff


	//   ....[30]....
        /*0100*/ 	.word	0xffffffff


	//   ....[31]....
        /*0104*/ 	.word	0xffffffff


	//   ....[32]....
        /*0108*/ 	.word	0xffffffff


	//   ....[33]....
        /*010c*/ 	.word	0xffffffff


	//   ....[34]....
        /*0110*/ 	.word	0xffffffff


	//   ....[35]....
        /*0114*/ 	.word	0xffffffff


	//   ....[36]....
        /*0118*/ 	.word	0xffffffff


	//   ....[37]....
        /*011c*/ 	.word	0xffffffff


	//   ....[38]....
        /*0120*/ 	.word	0xffffffff


	//   ....[39]....
        /*0124*/ 	.word	0xffffffff


	//   ....[40]....
        /*0128*/ 	.word	0xffffffff


	//   ....[41]....
        /*012c*/ 	.word	0xffffffff


	//   ....[42]....
        /*0130*/ 	.word	0xffffffff


	//   ....[43]....
        /*0134*/ 	.word	0xffffffff


	//   ....[44]....
        /*0138*/ 	.word	0xffffffff


	//   ....[45]....
        /*013c*/ 	.word	0xffffffff


	//   ....[46]....
        /*0140*/ 	.word	0xffffffff


	//   ....[47]....
        /*0144*/ 	.word	0xffffffff


	//   ....[48]....
        /*0148*/ 	.word	0xffffffff


	//   ....[49]....
        /*014c*/ 	.word	0xffffffff


	//   ....[50]....
        /*0150*/ 	.word	0xffffffff


	//   ....[51]....
        /*0154*/ 	.word	0xffffffff


	//   ....[52]....
        /*0158*/ 	.word	0xffffffff


	//   ....[53]....
        /*015c*/ 	.word	0xffffffff


	//   ....[54]....
        /*0160*/ 	.word	0xffffffff


	//   ....[55]....
        /*0164*/ 	.word	0xffffffff


	//   ....[56]....
        /*0168*/ 	.word	0xffffffff


	//   ....[57]....
        /*016c*/ 	.word	0xffffffff


	//   ....[58]....
        /*0170*/ 	.word	0xffffffff


	//   ....[59]....
        /*0174*/ 	.word	0xffffffff


	//   ....[60]....
        /*0178*/ 	.word	0xffffffff


	//   ....[61]....
        /*017c*/ 	.word	0xffffffff


	//   ....[62]....
        /*0180*/ 	.word	0xffffffff


	//   ....[63]....
        /*0184*/ 	.word	0xffffffff


	//   ....[64]....
        /*0188*/ 	.word	0xffffffff


	//   ....[65]....
        /*018c*/ 	.word	0xffffffff


	//   ....[66]....
        /*0190*/ 	.word	0xffffffff


	//   ....[67]....
        /*0194*/ 	.word	0xffffffff


	//   ....[68]....
        /*0198*/ 	.word	0xffffffff


	//   ....[69]....
        /*019c*/ 	.word	0xffffffff


	//   ....[70]....
        /*01a0*/ 	.word	0xffffffff


	//   ....[71]....
        /*01a4*/ 	.word	0xffffffff


	//   ....[72]....
        /*01a8*/ 	.word	0xffffffff


	//   ....[73]....
        /*01ac*/ 	.word	0xffffffff


	//   ....[74]....
        /*01b0*/ 	.word	0xffffffff


	//   ....[75]....
        /*01b4*/ 	.word	0xffffffff


	//   ....[76]....
        /*01b8*/ 	.word	0xffffffff


	//   ....[77]....
        /*01bc*/ 	.word	0xffffffff


	//   ....[78]....
        /*01c0*/ 	.word	0xffffffff


	//   ....[79]....
        /*01c4*/ 	.word	0xffffffff


	//   ....[80]....
        /*01c8*/ 	.word	0xffffffff


	//   ....[81]....
        /*01cc*/ 	.word	0xffffffff


	//   ....[82]....
        /*01d0*/ 	.word	0xffffffff


	//   ....[83]....
        /*01d4*/ 	.word	0xffffffff


	//   ....[84]....
        /*01d8*/ 	.word	0xffffffff


	//----- nvinfo : EIATTR_COOP_GROUP_INSTR_OFFSETS
	.align		4
.L_120:
        /*01dc*/ 	.byte	0x04, 0x28
        /*01de*/ 	.short	(.L_122 - .L_121)


	//   ....[0]....
.L_121:
        /*01e0*/ 	.word	0x00000090


	//   ....[1]....
        /*01e4*/ 	.word	0x00001f70


	//   ....[2]....
        /*01e8*/ 	.word	0x00001f80


	//   ....[3]....
        /*01ec*/ 	.word	0x00003ab0


	//   ....[4]....
        /*01f0*/ 	.word	0x00003ac0


	//   ....[5]....
        /*01f4*/ 	.word	0x00005440


	//   ....[6]....
        /*01f8*/ 	.word	0x00005460


	//   ....[7]....
        /*01fc*/ 	.word	0x00005960


	//   ....[8]....
        /*0200*/ 	.word	0x000059c0


	//   ....[9]....
        /*0204*/ 	.word	0x000066a0


	//   ....[10]....
        /*0208*/ 	.word	0x000066d0


	//   ....[11]....
        /*020c*/ 	.word	0x000068e0


	//   ....[12]....
        /*0210*/ 	.word	0x00006910


	//   ....[13]....
        /*0214*/ 	.word	0x00006a30


	//   ....[14]....
        /*0218*/ 	.word	0x00006a60


	//   ....[15]....
        /*021c*/ 	.word	0x00006bb0


	//   ....[16]....
        /*0220*/ 	.word	0x00006be0


	//   ....[17]....
        /*0224*/ 	.word	0x00007060


	//   ....[18]....
        /*0228*/ 	.word	0x00007090


	//   ....[19]....
        /*022c*/ 	.word	0x000070d0


	//   ....[20]....
        /*0230*/ 	.word	0x000070f0


	//   ....[21]....
        /*0234*/ 	.word	0x0000d380


	//   ....[22]....
        /*0238*/ 	.word	0x0000d390


	//   ....[23]....
        /*023c*/ 	.word	0x0000d3a0


	//   ....[24]....
        /*0240*/ 	.word	0x0000d3b0


	//   ....[25]....
        /*0244*/ 	.word	0x0000e140


	//   ....[26]....
        /*0248*/ 	.word	0x0000e160


	//   ....[27]....
        /*024c*/ 	.word	0x0000e1f0


	//   ....[28]....
        /*0250*/ 	.word	0x0000e210


	//   ....[29]....
        /*0254*/ 	.word	0x0000ea50


	//   ....[30]....
        /*0258*/ 	.word	0x0000eb30


	//   ....[31]....
        /*025c*/ 	.word	0x0000ebd0


	//   ....[32]....
        /*0260*/ 	.word	0x0000ec60


	//   ....[33]....
        /*0264*/ 	.word	0x0000ec90


	//   ....[34]....
        /*0268*/ 	.word	0x0000ed80


	//   ....[35]....
        /*026c*/ 	.word	0x0000edb0


	//   ....[36]....
        /*0270*/ 	.word	0x0000eee0


	//   ....[37]....
        /*0274*/ 	.word	0x000107b0


	//   ....[38]....
        /*0278*/ 	.word	0x000107c0


	//   ....[39]....
        /*027c*/ 	.word	0x000107d0


	//   ....[40]....
        /*0280*/ 	.word	0x000107e0


	//   ....[41]....
        /*0284*/ 	.word	0x00010bc0


	//   ....[42]....
        /*0288*/ 	.word	0x00010be0


	//   ....[43]....
        /*028c*/ 	.word	0x00010c00


	//   ....[44]....
        /*0290*/ 	.word	0x00010c20


	//   ....[45]....
        /*0294*/ 	.word	0x00011700


	//   ....[46]....
        /*0298*/ 	.word	0x00011760


	//   ....[47]....
        /*029c*/ 	.word	0x00011860


	//   ....[48]....
        /*02a0*/ 	.word	0x000118b0


	//   ....[49]....
        /*02a4*/ 	.word	0x000118e0


	//   ....[50]....
        /*02a8*/ 	.word	0x000119f0


	//   ....[51]....
        /*02ac*/ 	.word	0x00011ab0


	//   ....[52]....
        /*02b0*/ 	.word	0x00011de0


	//   ....[53]....
        /*02b4*/ 	.word	0x000136b0


	//   ....[54]....
        /*02b8*/ 	.word	0x000136e0


	//   ....[55]....
        /*02bc*/ 	.word	0x00013710


	//   ....[56]....
        /*02c0*/ 	.word	0x00013730


	//   ....[57]....
        /*02c4*/ 	.word	0x00013760


	//   ....[58]....
        /*02c8*/ 	.word	0x00013780


	//   ....[59]....
        /*02cc*/ 	.word	0x000137a0


	//   ....[60]....
        /*02d0*/ 	.word	0x000137b0


	//   ....[61]....
        /*02d4*/ 	.word	0x00014e80


	//   ....[62]....
        /*02d8*/ 	.word	0x00014eb0


	//   ....[63]....
        /*02dc*/ 	.word	0x00014ee0


	//   ....[64]....
        /*02e0*/ 	.word	0x00014f00


	//   ....[65]....
        /*02e4*/ 	.word	0x00014f10


	//   ....[66]....
        /*02e8*/ 	.word	0x00014f20


	//   ....[67]....
        /*02ec*/ 	.word	0x00014f30


	//   ....[68]....
        /*02f0*/ 	.word	0x00014f40


	//   ....[69]....
        /*02f4*/ 	.word	0x00015160


	//   ....[70]....
        /*02f8*/ 	.word	0x00015170


	//   ....[71]....
        /*02fc*/ 	.word	0x000152f0


	//   ....[72]....
        /*0300*/ 	.word	0x00015320


	//   ....[73]....
        /*0304*/ 	.word	0x00015470


	//   ....[74]....
        /*0308*/ 	.word	0x000154a0


	//   ....[75]....
        /*030c*/ 	.word	0x000155f0


	//   ....[76]....
        /*0310*/ 	.word	0x00015610


	//   ....[77]....
        /*0314*/ 	.word	0x00015df0


	//   ....[78]....
        /*0318*/ 	.word	0x00015e10


	//   ....[79]....
        /*031c*/ 	.word	0x00015f60


	//   ....[80]....
        /*0320*/ 	.word	0x00015f90


	//   ....[81]....
        /*0324*/ 	.word	0x000160c0


	//   ....[82]....
        /*0328*/ 	.word	0x000160f0


	//   ....[83]....
        /*032c*/ 	.word	0x00016220


	//   ....[84]....
        /*0330*/ 	.word	0x00016240


	//----- nvinfo : EIATTR_EXIT_INSTR_OFFSETS
	.align		4
.L_122:
        /*0334*/ 	.byte	0x04, 0x1c
        /*0336*/ 	.short	(.L_124 - .L_123)


	//   ....[0]....
.L_123:
        /*0338*/ 	.word	0x00000320


	//   ....[1]....
        /*033c*/ 	.word	0x00015620


	//   ....[2]....
        /*0340*/ 	.word	0x000156f0


	//   ....[3]....
        /*0344*/ 	.word	0x00015750


	//   ....[4]....
        /*0348*/ 	.word	0x00016250


	//   ....[5]....
        /*034c*/ 	.word	0x00016300


	//   ....[6]....
        /*0350*/ 	.word	0x00016360


	//----- nvinfo : EIATTR_CTAIDZ_USED
	.align		4
.L_124:
        /*0354*/ 	.byte	0x01, 0x04
	.zero		2


	//----- nvinfo : EIATTR_MAX_THREADS
	.align		4
        /*0358*/ 	.byte	0x04, 0x05
        /*035a*/ 	.short	(.L_126 - .L_125)
.L_125:
        /*035c*/ 	.word	0x00000080
        /*0360*/ 	.word	0x00000001
        /*0364*/ 	.word	0x00000001


	//----- nvinfo : EIATTR_CRS_STACK_SIZE
	.align		4
.L_126:
        /*0368*/ 	.byte	0x04, 0x1e
        /*036a*/ 	.short	(.L_128 - .L_127)
.L_127:
        /*036c*/ 	.word	0x00000000
.L_128:


//--------------------- .nv.info._ZN7cutlass13device_kernelIN5flash19enable_sm80_to_sm89INS1_16FlashAttnFwdSm80INS1_25CollectiveMainloopFwdSm80ILi4ELi1ELb0EN4cute5tupleIJNS5_1CILi128EEENS7_ILi48EEENS7_ILi96EEEEEELi96ENS_6half_tEfNS_4arch4Sm80ELb0ELb1ELb0ELb0ELb1ELb0ELb1ELb0EEENS1_21CollectiveEpilogueFwdINS6_IJS8_SA_S9_EEENS6_IJNS7_ILi1EEESI_SI_EEESC_SE_Li128ELb0ELb1ELb0ELb0EEENS1_19SingleTileSchedulerILb0ELb0ELb1ELi128EEEEEEEEEvNT_6ParamsE --------------------------
	.section	.nv.info._ZN7cutlass13device_kernelIN5flash19enable_sm80_to_sm89INS1_16FlashAttnFwdSm80INS1_25CollectiveMainloopFwdSm80ILi4ELi1ELb0EN4cute5tupleIJNS5_1CILi128EEENS7_ILi48EEENS7_ILi96EEEEEELi96ENS_6half_tEfNS_4arch4Sm80ELb0ELb1ELb0ELb0ELb1ELb0ELb1ELb0EEENS1_21CollectiveEpilogueFwdINS6_IJS8_SA_S9_EEENS6_IJNS7_ILi1EEESI_SI_EEESC_SE_Li128ELb0ELb1ELb0ELb0EEENS1_19SingleTileSchedulerILb0ELb0ELb1ELi128EEEEEEEEEvNT_6ParamsE,"",@"SHT_CUDA_INFO"
	.sectionflags	@""
	.align	4


	//----- nvinfo : EIATTR_CUDA_API_VERSION
	.align		4
        /*0000*/ 	.byte	0x04, 0x37
        /*0002*/ 	.short	(.L_130 - .L_129)
.L_129:
        /*0004*/ 	.word	0x00000082


	//----- nvinfo : EIATTR_SW2861232_WAR
	.align		4
.L_130:
        /*0008*/ 	.byte	0x01, 0x35
	.zero		2


	//----- nvinfo : EIATTR_PARAM_CBANK
	.align		4
        /*000c*/ 	.byte	0x04, 0x0a
        /*000e*/ 	.short	(.L_132 - .L_131)
	.align		4
.L_131:
        /*0010*/ 	.word	index@(.nv.constant0._ZN7cutlass13device_kernelIN5flash19enable_sm80_to_sm89INS1_16FlashAttnFwdSm80INS1_25CollectiveMainloopFwdSm80ILi4ELi1ELb0EN4cute5tupleIJNS5_1CILi128EEENS7_ILi48EEENS7_ILi96EEEEEELi96ENS_6half_tEfNS_4arch4Sm80ELb0ELb1ELb0ELb0ELb1ELb0ELb1ELb0EEENS1_21CollectiveEpilogueFwdINS6_IJS8_SA_S9_EEENS6_IJNS7_ILi1EEESI_SI_EEESC_SE_Li128ELb0ELb1ELb0ELb0EEENS1_19SingleTileSchedulerILb0ELb0ELb1ELi128EEEEEEEEEvNT_6ParamsE)
        /*0014*/ 	.short	0x0160
        /*0016*/ 	.short	0x0418


	//----- nvinfo : EIATTR_CBANK_PARAM_SIZE
	.align		4
.L_132:
        /*0018*/ 	.byte	0x03, 0x19
        /*001a*/ 	.short	0x0418


	//----- nvinfo : EIATTR_KPARAM_INFO
	.align		4
        /*001c*/ 	.byte	0x04, 0x17
        /*001e*/ 	.short	(.L_134 - .L_133)
.L_133:
        /*0020*/ 	.word	0x00000000
        /*0024*/ 	.short	0x0000
        /*0026*/ 	.short	0x0000
        /*0028*/ 	.byte	0x00, 0xf0, 0x61, 0x10


	//----- nvinfo : EIATTR_MAXREG_COUNT
	.align		4
.L_134:
        /*002c*/ 	.byte	0x03, 0x1b
        /*002e*/ 	.short	0x00ff


	//----- nvinfo : EIATTR_NUM_BARRIERS
	.align		4
        /*0030*/ 	.byte	0x02, 0x4c
        /*0032*/ 	.byte	0x02
	.zero		1


	//----- nvinfo : EIATTR_ANNOTATIONS
	.align		4
        /*0034*/ 	.byte	0x04, 0x55
        /*0036*/ 	.short	(.L_136 - .L_135)


	//   ....[0]....
.L_135:
        /*0038*/ 	.word	0x00000001
        /*003c*/ 	.byte	0x70, 0x02, 0x00, 0x00, 0x01, 0x00, 0x00, 0x00, 0xa0, 0x06, 0x00, 0x00, 0x01, 0x00, 0x00, 0x00
        /* <DEDUP_REMOVED lines=32> */
        /*024c*/ 	.byte	0x10, 0x06, 0x01, 0x00


	//----- nvinfo : EIATTR_MERCURY_ISA_VERSION
	.align		4
.L_136:
        /*0250*/ 	.byte	0x03, 0x5f
        /*0252*/ 	.short	0x0000


	//----- nvinfo : EIATTR_COOP_GROUP_MASK_REGIDS
	.align		4
        /*0254*/ 	.byte	0x04, 0x29
        /*0256*/ 	.short	(.L_138 - .L_137)


	//   ....[0]....
.L_137:
        /*0258*/ 	.word	0xffffffff


	//   ....[1]....
        /*025c*/ 	.word	0xffffffff


	//   ....[2]....
        /*0260*/ 	.word	0xffffffff


	//   ....[3]....
        /*0264*/ 	.word	0xffffffff


	//   ....[4]....
        /*0268*/ 	.word	0xffffffff


	//   ....[5]....
        /*026c*/ 	.word	0xffffffff


	//   ....[6]....
        /*0270*/ 	.word	0xffffffff


	//   ....[7]....
        /*0274*/ 	.word	0xffffffff


	//   ....[8]....
        /*0278*/ 	.word	0xffffffff


	//   ....[9]....
        /*027c*/ 	.word	0xffffffff


	//   ....[10]....
        /*0280*/ 	.word	0xffffffff


	//   ....[11]....
        /*0284*/ 	.word	0xffffffff


	//   ....[12]....
        /*0288*/ 	.word	0xffffffff


	//   ....[13]....
        /*028c*/ 	.word	0xffffffff


	//   ....[14]....
        /*0290*/ 	.word	0xffffffff


	//   ....[15]....
        /*0294*/ 	.word	0xffffffff


	//   ....[16]....
        /*0298*/ 	.word	0xffffffff


	//   ....[17]....
        /*029c*/ 	.word	0xffffffff


	//   ....[18]....
        /*02a0*/ 	.word	0xffffffff


	//   ....[19]....
        /*02a4*/ 	.word	0xffffffff


	//   ....[20]....
        /*02a8*/ 	.word	0xffffffff


	//   ....[21]....
        /*02ac*/ 	.word	0xffffffff


	//   ....[22]....
        /*02b0*/ 	.word	0xffffffff


	//   ....[23]....
        /*02b4*/ 	.word	0xffffffff


	//   ....[24]....
        /*02b8*/ 	.word	0xffffffff


	//   ....[25]....
        /*02bc*/ 	.word	0xffffffff


	//   ....[26]....
        /*02c0*/ 	.word	0xffffffff


	//   ....[27]....
        /*02c4*/ 	.word	0xffffffff


	//   ....[28]....
        /*02c8*/ 	.word	0xffffffff


	//   ....[29]....
        /*02cc*/ 	.word	0xffffffff


	//   ....[30]....
        /*02d0*/ 	.word	0xffffffff


	//   ....[31]....
        /*02d4*/ 	.word	0xffffffff


	//   ....[32]....
        /*02d8*/ 	.word	0xffffffff


	//   ....[33]....
        /*02dc*/ 	.word	0xffffffff


	//   ....[34]....
        /*02e0*/ 	.word	0xffffffff


	//   ....[35]....
        /*02e4*/ 	.word	0xffffffff


	//   ....[36]....
        /*02e8*/ 	.word	0xffffffff


	//   ....[37]....
        /*02ec*/ 	.word	0xffffffff


	//   ....[38]....
        /*02f0*/ 	.word	0xffffffff


	//   ....[39]....
        /*02f4*/ 	.word	0xffffffff


	//   ....[40]....
        /*02f8*/ 	.word	0xffffffff


	//   ....[41]....
        /*02fc*/ 	.word	0xffffffff


	//   ....[42]....
        /*0300*/ 	.word	0xffffffff


	//   ....[43]....
        /*0304*/ 	.word	0xffffffff


	//   ....[44]....
        /*0308*/ 	.word	0xffffffff


	//   ....[45]....
        /*030c*/ 	.word	0xffffffff


	//   ....[46]....
        /*0310*/ 	.word	0xffffffff


	//   ....[47]....
        /*0314*/ 	.word	0xffffffff


	//   ....[48]....
        /*0318*/ 	.word	0xffffffff


	//   ....[49]....
        /*031c*/ 	.word	0xffffffff


	//   ....[50]....
        /*0320*/ 	.word	0xffffffff


	//   ....[51]....
        /*0324*/ 	.word	0xffffffff


	//   ....[52]....
        /*0328*/ 	.word	0xffffffff


	//   ....[53]....
        /*032c*/ 	.word	0xffffffff


	//   ....[54]....
        /*0330*/ 	.word	0xffffffff


	//   ....[55]....
        /*0334*/ 	.word	0xffffffff


	//   ....[56]....
        /*0338*/ 	.word	0xffffffff


	//   ....[57]....
        /*033c*/ 	.word	0xffffffff


	//   ....[58]....
        /*0340*/ 	.word	0xffffffff


	//   ....[59]....
        /*0344*/ 	.word	0xffffffff


	//   ....[60]....
        /*0348*/ 	.word	0xffffffff


	//   ....[61]....
        /*034c*/ 	.word	0xffffffff


	//   ....[62]....
        /*0350*/ 	.word	0xffffffff


	//   ....[63]....
        /*0354*/ 	.word	0xffffffff


	//   ....[64]....
        /*0358*/ 	.word	0xffffffff


	//   ....[65]....
        /*035c*/ 	.word	0xffffffff


	//   ....[66]....
        /*0360*/ 	.word	0xffffffff


	//   ....[67]....
        /*0364*/ 	.word	0xffffffff


	//   ....[68]....
        /*0368*/ 	.word	0xffffffff


	//   ....[69]....
        /*036c*/ 	.word	0xffffffff


	//   ....[70]....
        /*0370*/ 	.word	0xffffffff


	//   ....[71]....
        /*0374*/ 	.word	0xffffffff


	//   ....[72]....
        /*0378*/ 	.word	0xffffffff


	//   ....[73]....
        /*037c*/ 	.word	0xffffffff


	//   ....[74]....
        /*0380*/ 	.word	0xffffffff


	//   ....[75]....
        /*0384*/ 	.word	0xffffffff


	//   ....[76]....
        /*0388*/ 	.word	0xffffffff


	//   ....[77]....
        /*038c*/ 	.word	0xffffffff


	//   ....[78]....
        /*0390*/ 	.word	0xffffffff


	//   ....[79]....
        /*0394*/ 	.word	0xffffffff


	//   ....[80]....
        /*0398*/ 	.word	0xffffffff


	//   ....[81]....
        /*039c*/ 	.word	0xffffffff


	//   ....[82]....
        /*03a0*/ 	.word	0xffffffff


	//   ....[83]....
        /*03a4*/ 	.word	0xffffffff


	//   ....[84]....
        /*03a8*/ 	.word	0xffffffff


	//   ....[85]....
        /*03ac*/ 	.word	0xffffffff


	//   ....[86]....
        /*03b0*/ 	.word	0xffffffff


	//   ....[87]....
        /*03b4*/ 	.word	0xffffffff


	//   ....[88]....
        /*03b8*/ 	.word	0xffffffff


	//   ....[89]....
        /*03bc*/ 	.word	0xffffffff


	//   ....[90]....
        /*03c0*/ 	.word	0xffffffff


	//   ....[91]....
        /*03c4*/ 	.word	0xffffffff


	//   ....[92]....
        /*03c8*/ 	.word	0xffffffff


	//   ....[93]....
        /*03cc*/ 	.word	0xffffffff


	//   ....[94]....
        /*03d0*/ 	.word	0xffffffff


	//   ....[95]....
        /*03d4*/ 	.word	0xffffffff


	//   ....[96]....
        /*03d8*/ 	.word	0xffffffff


	//   ....[97]....
        /*03dc*/ 	.word	0xffffffff


	//   ....[98]....
        /*03e0*/ 	.word	0xffffffff


	//   ....[99]....
        /*03e4*/ 	.word	0xffffffff


	//   ....[100]....
        /*03e8*/ 	.word	0xffffffff


	//   ....[101]....
        /*03ec*/ 	.word	0xffffffff


	//   ....[102]....
        /*03f0*/ 	.word	0xffffffff


	//   ....[103]....
        /*03f4*/ 	.word	0xffffffff


	//   ....[104]....
        /*03f8*/ 	.word	0xffffffff


	//   ....[105]....
        /*03fc*/ 	.word	0xffffffff


	//   ....[106]....
        /*0400*/ 	.word	0xffffffff


	//   ....[107]....
        /*0404*/ 	.word	0xffffffff


	//   ....[108]....
        /*0408*/ 	.word	0xffffffff


	//   ....[109]....
        /*040c*/ 	.word	0xffffffff


	//   ....[110]....
        /*0410*/ 	.word	0xffffffff


	//   ....[111]....
        /*0414*/ 	.word	0xffffffff


	//   ....[112]....
        /*0418*/ 	.word	0xffffffff


	//   ....[113]....
        /*041c*/ 	.word	0xffffffff


	//   ....[114]....
        /*0420*/ 	.word	0xffffffff


	//   ....[115]....
        /*0424*/ 	.word	0xffffffff


	//   ....[116]....
        /*0428*/ 	.word	0xffffffff


	//   ....[117]....
        /*042c*/ 	.word	0xffffffff


	//   ....[118]....
        /*0430*/ 	.word	0xffffffff


	//   ....[119]....
        /*0434*/ 	.word	0xffffffff


	//   ....[120]....
        /*0438*/ 	.word	0xffffffff


	//   ....[121]....
        /*043c*/ 	.word	0xffffffff


	//   ....[122]....
        /*0440*/ 	.word	0xffffffff


	//   ....[123]....
        /*0444*/ 	.word	0xffffffff


	//   ....[124]....
        /*0448*/ 	.word	0xffffffff


	//   ....[125]....
        /*044c*/ 	.word	0xffffffff


	//   ....[126]....
        /*0450*/ 	.word	0xffffffff


	//   ....[127]....
        /*0454*/ 	.word	0xffffffff


	//----- nvinfo : EIATTR_COOP_GROUP_INSTR_OFFSETS
	.align		4
.L_138:
        /*0458*/ 	.byte	0x04, 0x28
        /*045a*/ 	.short	(.L_140 - .L_139)


	//   ....[0]....
.L_139:
        /*045c*/ 	.word	0x00000de0


	//   ....[1]....
        /*0460*/ 	.word	0x00000e10


	//   ....[2]....
        /*0464*/ 	.word	0x00000e40


	//   ....[3]....
        /*0468*/ 	.word	0x00000e70


	//   ....[4]....
        /*046c*/ 	.word	0x00000ee0


	//   ....[5]....
        /*0470*/ 	.word	0x00000f10


	//   ....[6]....
        /*0474*/ 	.word	0x00001040


	//   ....[7]....
        /*0478*/ 	.word	0x00001050


	//   ....[8]....
        /*047c*/ 	.word	0x000014a0


	//   ....[9]....
        /*0480*/ 	.word	0x000014c0


	//   ....[10]....
        /*0484*/ 	.word	0x000014e0


	//   ....[11]....
        /*0488*/ 	.word	0x00001500


	//   ....[12]....
        /*048c*/ 	.word	0x00001880


	//   ....[13]....
        /*0490*/ 	.word	0x000018f0


	//   ....[14]....
        /*0494*/ 	.word	0x00001c40


	//   ....[15]....
        /*0498*/ 	.word	0x00001c50


	//   ....[16]....
        /*049c*/ 	.word	0x000028c0


	//   ....[17]....
        /*04a0*/ 	.word	0x000028d0


	//   ....[18]....
        /*04a4*/ 	.word	0x00002950


	//   ....[19]....
        /*04a8*/ 	.word	0x00002970


	//   ....[20]....
        /*04ac*/ 	.word	0x00002c30


	//   ....[21]....
        /*04b0*/ 	.word	0x00002e70


	//   ....[22]....
        /*04b4*/ 	.word	0x00003030


	//   ....[23]....
        /*04b8*/ 	.word	0x000037d0


	//   ....[24]....
        /*04bc*/ 	.word	0x00004150


	//   ....[25]....
        /*04c0*/ 	.word	0x00004220


	//   ....[26]....
        /*04c4*/ 	.word	0x00004260


	//   ....[27]....
        /*04c8*/ 	.word	0x000042b0


	//   ....[28]....
        /*04cc*/ 	.word	0x000042d0


	//   ....[29]....
        /*04d0*/ 	.word	0x00004360


	//   ....[30]....
        /*04d4*/ 	.word	0x00004460


	//   ....[31]....
        /*04d8*/ 	.word	0x000044c0


	//   ....[32]....
        /*04dc*/ 	.word	0x00005980


	//   ....[33]....
        /*04e0*/ 	.word	0x00005990


	//   ....[34]....
        /*04e4*/ 	.word	0x00005a70


	//   ....[35]....
        /*04e8*/ 	.word	0x00005a80


	//   ....[36]....
        /*04ec*/ 	.word	0x00006480


	//   ....[37]....
        /*04f0*/ 	.word	0x00006490


	//   ....[38]....
        /*04f4*/ 	.word	0x00006510


	//   ....[39]....
        /*04f8*/ 	.word	0x00006550


	//   ....[40]....
        /*04fc*/ 	.word	0x00006720


	//   ....[41]....
        /*0500*/ 	.word	0x000068f0


	//   ....[42]....
        /*0504*/ 	.word	0x00006ac0


	//   ....[43]....
        /*0508*/ 	.word	0x000070f0


	//   ....[44]....
        /*050c*/ 	.word	0x00007ad0


	//   ....[45]....
        /*0510*/ 	.word	0x00007b80


	//   ....[46]....
        /*0514*/ 	.word	0x00007bf0


	//   ....[47]....
        /*0518*/ 	.word	0x00007c90


	//   ....[48]....
        /*051c*/ 	.word	0x00007cb0


	//   ....[49]....
        /*0520*/ 	.word	0x00007d10


	//   ....[50]....
        /*0524*/ 	.word	0x00007e50


	//   ....[51]....
        /*0528*/ 	.word	0x00007e70


	//   ....[52]....
        /*052c*/ 	.word	0x00009c80


	//   ....[53]....
        /*0530*/ 	.word	0x00009c90


	//   ....[54]....
        /*0534*/ 	.word	0x00009d70


	//   ....[55]....
        /*0538*/ 	.word	0x00009d80


	//   ....[56]....
        /*053c*/ 	.word	0x0000a780


	//   ....[57]....
        /*0540*/ 	.word	0x0000a790


	//   ....[58]....
        /*0544*/ 	.word	0x0000a810


	//   ....[59]....
        /*0548*/ 	.word	0x0000a850


	//   ....[60]....
        /*054c*/ 	.word	0x0000ab00


	//   ....[61]....
        /*0550*/ 	.word	0x0000ab50


	//   ....[62]....
        /*0554*/ 	.word	0x0000abe0


	//   ....[63]....
        /*0558*/ 	.word	0x0000ac20


	//   ....[64]....
        /*055c*/ 	.word	0x0000ac50


	//   ....[65]....
        /*0560*/ 	.word	0x0000aca0


	//   ....[66]....
        /*0564*/ 	.word	0x0000ada0


	//   ....[67]....
        /*0568*/ 	.word	0x0000b180


	//   ....[68]....
        /*056c*/ 	.word	0x0000c810


	//   ....[69]....
        /*0570*/ 	.word	0x0000c830


	//   ....[70]....
        /*0574*/ 	.word	0x0000ca00


	//   ....[71]....
        /*0578*/ 	.word	0x0000ca10


	//   ....[72]....
        /*057c*/ 	.word	0x0000d3c0


	//   ....[73]....
        /*0580*/ 	.word	0x0000d3d0


	//   ....[74]....
        /*0584*/ 	.word	0x0000d450


	//   ....[75]....
        /*0588*/ 	.word	0x0000d490


	//   ....[76]....
        /*058c*/ 	.word	0x0000d600


	//   ....[77]....
        /*0590*/ 	.word	0x0000d820


	//   ....[78]....
        /*0594*/ 	.word	0x0000dd10


	//   ....[79]....
        /*0598*/ 	.word	0x0000e1b0


	//   ....[80]....
        /*059c*/ 	.word	0x0000eae0


	//   ....[81]....
        /*05a0*/ 	.word	0x0000ebc0


	//   ....[82]....
        /*05a4*/ 	.word	0x0000ebe0


	//   ....[83]....
        /*05a8*/ 	.word	0x0000ec80


	//   ....[84]....
        /*05ac*/ 	.word	0x0000eca0


	//   ....[85]....
        /*05b0*/ 	.word	0x0000ed00


	//   ....[86]....
        /*05b4*/ 	.word	0x0000ee40


	//   ....[87]....
        /*05b8*/ 	.word	0x0000ee60


	//   ....[88]....
        /*05bc*/ 	.word	0x00010670


	//   ....[89]....
        /*05c0*/ 	.word	0x00010680


	//   ....[90]....
        /*05c4*/ 	.word	0x00010690


	//   ....[91]....
        /*05c8*/ 	.word	0x000106a0


	//   ....[92]....
        /*05cc*/ 	.word	0x000106d0


	//   ....[93]....
        /*05d0*/ 	.word	0x000106f0


	//   ....[94]....
        /*05d4*/ 	.word	0x00010710


	//   ....[95]....
        /*05d8*/ 	.word	0x00010720


	//   ....[96]....
        /*05dc*/ 	.word	0x00011e80


	//   ....[97]....
        /*05e0*/ 	.word	0x00011e90


	//   ....[98]....
        /*05e4*/ 	.word	0x00011eb0


	//   ....[99]....
        /*05e8*/ 	.word	0x00011ec0


	//   ....[100]....
        /*05ec*/ 	.word	0x00011ed0


	//   ....[101]....
        /*05f0*/ 	.word	0x00011ee0


	//   ....[102]....
        /*05f4*/ 	.word	0x00011ef0


	//   ....[103]....
        /*05f8*/ 	.word	0x00011f00


	//   ....[104]....
        /*05fc*/ 	.word	0x00011f30


	//   ....[105]....
        /*0600*/ 	.word	0x00011f50


	//   ....[106]....
        /*0604*/ 	.word	0x00012170


	//   ....[107]....
        /*0608*/ 	.word	0x000121a0


	//   ....[108]....
        /*060c*/ 	.word	0x000122f0


	//   ....[109]....
        /*0610*/ 	.word	0x00012320


	//   ....[110]....
        /*0614*/ 	.word	0x00012470


	//   ....[111]....
        /*0618*/ 	.word	0x00012490


	//   ....[112]....
        /*061c*/ 	.word	0x00012b30


	//   ....[113]....
        /*0620*/ 	.word	0x00012b50


	//   ....[114]....
        /*0624*/ 	.word	0x00012ca0


	//   ....[115]....
        /*0628*/ 	.word	0x00012cd0


	//   ....[116]....
        /*062c*/ 	.word	0x00012e00


	//   ....[117]....
        /*0630*/ 	.word	0x00012e30


	//   ....[118]....
        /*0634*/ 	.word	0x00012f60


	//   ....[119]....
        /*0638*/ 	.word	0x00012f80


	//   ....[120]....
        /*063c*/ 	.word	0x000130d0


	//   ....[121]....
        /*0640*/ 	.word	0x00013110


	//   ....[122]....
        /*0644*/ 	.word	0x00013150


	//   ....[123]....
        /*0648*/ 	.word	0x00013190


	//   ....[124]....
        /*064c*/ 	.word	0x000131e0


	//   ....[125]....
        /*0650*/ 	.word	0x00013220


	//   ....[126]....
        /*0654*/ 	.word	0x00013260


	//   ....[127]....
        /*0658*/ 	.word	0x000132a0


	//----- nvinfo : EIATTR_EXIT_INSTR_OFFSETS
	.align		4
.L_140:
        /*065c*/ 	.byte	0x04, 0x1c
        /*065e*/ 	.short	(.L_142 - .L_141)


	//   ....[0]....
.L_141:
        /*0660*/ 	.word	0x00000040


	//   ....[1]....
        /*0664*/ 	.word	0x000124a0


	//   ....[2]....
        /*0668*/ 	.word	0x00012570


	//   ....[3]....
        /*066c*/ 	.word	0x000125d0


	//   ....[4]....
        /*0670*/ 	.word	0x00012f90


	//   ....[5]....
        /*0674*/ 	.word	0x00013040


	//   ....[6]....
        /*0678*/ 	.word	0x000130a0


	//----- nvinfo : EIATTR_CTAIDZ_USED
	.align		4
.L_142:
        /*067c*/ 	.byte	0x01, 0x04
	.zero		2


	//----- nvinfo : EIATTR_MAX_THREADS
	.align		4
        /*0680*/ 	.byte	0x04, 0x05
        /*0682*/ 	.short	(.L_144 - .L_143)
.L_143:
        /*0684*/ 	.word	0x00000080
        /*0688*/ 	.word	0x00000001
        /*068c*/ 	.word	0x00000001


	//----- nvinfo : EIATTR_CRS_STACK_SIZE
	.align		4
.L_144:
        /*0690*/ 	.byte	0x04, 0x1e
        /*0692*/ 	.short	(.L_146 - .L_145)
.L_145:
        /*0694*/ 	.word	0x00000000
.L_146:


//--------------------- .nv.info._ZN7cutlass13device_kernelIN5flash19enable_sm80_to_sm89INS1_16FlashAttnFwdSm80INS1_25CollectiveMainloopFwdSm80ILi4ELi1ELb0EN4cute5tupleIJNS5_1CILi128EEENS7_ILi48EEENS7_ILi96EEEEEELi96ENS_6half_tEfNS_4arch4Sm80ELb0ELb1ELb0ELb1ELb1ELb0ELb1ELb0EEENS1_21CollectiveEpilogueFwdINS6_IJS8_SA_S9_EEENS6_IJNS7_ILi1EEESI_SI_EEESC_SE_Li128ELb1ELb1ELb0ELb0EEENS1_19SingleTileSchedulerILb1ELb0ELb1ELi128EEEEEEEEEvNT_6ParamsE --------------------------
	.section	.nv.info._ZN7cutlass13device_kernelIN5flash19enable_sm80_to_sm89INS1_16FlashAttnFwdSm80INS1_25CollectiveMainloopFwdSm80ILi4ELi1ELb0EN4cute5tupleIJNS5_1CILi128EEENS7_ILi48EEENS7_ILi96EEEEEELi96ENS_6half_tEfNS_4arch4Sm80ELb0ELb1ELb0ELb1ELb1ELb0ELb1ELb0EEENS1_21CollectiveEpilogueFwdINS6_IJS8_SA_S9_EEENS6_IJNS7_ILi1EEESI_SI_EEESC_SE_Li128ELb1ELb1ELb0ELb0EEENS1_19SingleTileSchedulerILb1ELb0ELb1ELi128EEEEEEEEEvNT_6ParamsE,"",@"SHT_CUDA_INFO"
	.sectionflags	@""
	.align	4


	//----- nvinfo : EIATTR_CUDA_API_VERSION
	.align		4
        /*0000*/ 	.byte	0x04, 0x37
        /*0002*/ 	.short	(.L_148 - .L_147)
.L_147:
        /*0004*/ 	.word	0x00000082


	//----- nvinfo : EIATTR_SW2861232_WAR
	.align		4
.L_148:
        /*0008*/ 	.byte	0x01, 0x35
	.zero		2


	//----- nvinfo : EIATTR_PARAM_CBANK
	.align		4
        /*000c*/ 	.byte	0x04, 0x0a
        /*000e*/ 	.short	(.L_150 - .L_149)
	.align		4
.L_149:
        /*0010*/ 	.word	index@(.nv.constant0._ZN7cutlass13device_kernelIN5flash19enable_sm80_to_sm89INS1_16FlashAttnFwdSm80INS1_25CollectiveMainloopFwdSm80ILi4ELi1ELb0EN4cute5tupleIJNS5_1CILi128EEENS7_ILi48EEENS7_ILi96EEEEEELi96ENS_6half_tEfNS_4arch4Sm80ELb0ELb1ELb0ELb1ELb1ELb0ELb1ELb0EEENS1_21CollectiveEpilogueFwdINS6_IJS8_SA_S9_EEENS6_IJNS7_ILi1EEESI_SI_EEESC_SE_Li128ELb1ELb1ELb0ELb0EEENS1_19SingleTileSchedulerILb1ELb0ELb1ELi128EEEEEEEEEvNT_6ParamsE)
        /*0014*/ 	.short	0x0160
        /*0016*/ 	.short	0x0418


	//----- nvinfo : EIATTR_CBANK_PARAM_SIZE
	.align		4
.L_150:
        /*0018*/ 	.byte	0x03, 0x19
        /*001a*/ 	.short	0x0418


	//----- nvinfo : EIATTR_KPARAM_INFO
	.align		4
        /*001c*/ 	.byte	0x04, 0x17
        /*001e*/ 	.short	(.L_152 - .L_151)
.L_151:
        /*0020*/ 	.word	0x00000000
        /*0024*/ 	.short	0x0000
        /*0026*/ 	.short	0x0000
        /*0028*/ 	.byte	0x00, 0xf0, 0x61, 0x10


	//----- nvinfo : EIATTR_MAXREG_COUNT
	.align		4
.L_152:
        /*002c*/ 	.byte	0x03, 0x1b
        /*002e*/ 	.short	0x00ff


	//----- nvinfo : EIATTR_NUM_BARRIERS
	.align		4
        /*0030*/ 	.byte	0x02, 0x4c
        /*0032*/ 	.byte	0x02
	.zero		1


	//----- nvinfo : EIATTR_ANNOTATIONS
	.align		4
        /*0034*/ 	.byte	0x04, 0x55
        /*0036*/ 	.short	(.L_154 - .L_153)


	//   ....[0]....
.L_153:
        /* <DEDUP_REMOVED lines=44> */


	//----- nvinfo : EIATTR_MERCURY_ISA_VERSION
	.align		4
.L_154:
        /*02e0*/ 	.byte	0x03, 0x5f
        /*02e2*/ 	.short	0x0000


	//----- nvinfo : EIATTR_COOP_GROUP_MASK_REGIDS
	.align		4
        /*02e4*/ 	.byte	0x04, 0x29
        /*02e6*/ 	.short	(.L_156 - .L_155)


	//   ....[0]....
.L_155:
        /*02e8*/ 	.word	0xffffffff


	//   ....[1]....
        /*02ec*/ 	.word	0xffffffff


	//   ....[2]....
        /*02f0*/ 	.word	0xffffffff


	//   ....[3]....
        /*02f4*/ 	.word	0xffffffff


	//   ....[4]....
        /*02f8*/ 	.word	0xffffffff


	//   ....[5]....
        /*02fc*/ 	.word	0xffffffff


	//   ....[6]....
        /*0300*/ 	.word	0xffffffff


	//   ....[7]....
        /*0304*/ 	.word	0xffffffff


	//   ....[8]....
        /*0308*/ 	.word	0xffffffff


	//   ....[9]....
        /*030c*/ 	.word	0xffffffff


	//   ....[10]....
        /*0310*/ 	.word	0xffffffff


	//   ....[11]....
        /*0314*/ 	.word	0xffffffff


	//   ....[12]....
        /*0318*/ 	.word	0xffffffff


	//   ....[13]....
        /*031c*/ 	.word	0xffffffff


	//   ....[14]....
        /*0320*/ 	.word	0xffffffff


	//   ....[15]....
        /*0324*/ 	.word	0xffffffff


	//   ....[16]....
        /*0328*/ 	.word	0xffffffff


	//   ....[17]....
        /*032c*/ 	.word	0xffffffff


	//   ....[18]....
        /*0330*/ 	.word	0xffffffff


	//   ....[19]....
        /*0334*/ 	.word	0xffffffff


	//   ....[20]....
        /*0338*/ 	.word	0xffffffff


	//   ....[21]....
        /*033c*/ 	.word	0xffffffff


	//   ....[22]....
        /*0340*/ 	.word	0xffffffff


	//   ....[23]....
        /*0344*/ 	.word	0xffffffff


	//   ....[24]....
        /*0348*/ 	.word	0xffffffff


	//   ....[25]....
        /*034c*/ 	.word	0xffffffff


	//   ....[26]....
        /*0350*/ 	.word	0xffffffff


	//   ....[27]....
        /*0354*/ 	.word	0xffffffff


	//   ....[28]....
        /*0358*/ 	.word	0xffffffff


	//   ....[29]....
        /*035c*/ 	.word	0xffffffff


	//   ....[30]....
        /*0360*/ 	.word	0xffffffff


	//   ....[31]....
        /*0364*/ 	.word	0xffffffff


	//   ....[32]....
        /*0368*/ 	.word	0xffffffff


	//   ....[33]....
        /*036c*/ 	.word	0xffffffff


	//   ....[34]....
        /*0370*/ 	.word	0xffffffff


	//   ....[35]....
        /*0374*/ 	.word	0xffffffff


	//   ....[36]....
        /*0378*/ 	.word	0xffffffff


	//   ....[37]....
        /*037c*/ 	.word	0xffffffff


	//   ....[38]....
        /*0380*/ 	.word	0xffffffff


	//   ....[39]....
        /*0384*/ 	.word	0xffffffff


	//   ....[40]....
        /*0388*/ 	.word	0xffffffff


	//   ....[41]....
        /*038c*/ 	.word	0xffffffff


	//   ....[42]....
        /*0390*/ 	.word	0xffffffff


	//   ....[43]....
        /*0394*/ 	.word	0xffffffff


	//   ....[44]....
        /*0398*/ 	.word	0xffffffff


	//   ....[45]....
        /*039c*/ 	.word	0xffffffff


	//   ....[46]....
        /*03a0*/ 	.word	0xffffffff


	//   ....[47]....
        /*03a4*/ 	.word	0xffffffff


	//   ....[48]....
        /*03a8*/ 	.word	0xffffffff


	//   ....[49]....
        /*03ac*/ 	.word	0xffffffff


	//   ....[50]....
        /*03b0*/ 	.word	0xffffffff


	//   ....[51]....
        /*03b4*/ 	.word	0xffffffff


	//   ....[52]....
        /*03b8*/ 	.word	0xffffffff


	//   ....[53]....
        /*03bc*/ 	.word	0xffffffff


	//   ....[54]....
        /*03c0*/ 	.word	0xffffffff


	//   ....[55]....
        /*03c4*/ 	.word	0xffffffff


	//   ....[56]....
        /*03c8*/ 	.word	0xffffffff


	//   ....[57]....
        /*03cc*/ 	.word	0xffffffff


	//   ....[58]....
        /*03d0*/ 	.word	0xffffffff


	//   ....[59]....
        /*03d4*/ 	.word	0xffffffff


	//   ....[60]....
        /*03d8*/ 	.word	0xffffffff


	//   ....[61]....
        /*03dc*/ 	.word	0xffffffff


	//   ....[62]....
        /*03e0*/ 	.word	0xffffffff


	//   ....[63]....
        /*03e4*/ 	.word	0xffffffff


	//   ....[64]....
        /*03e8*/ 	.word	0xffffffff


	//   ....[65]....
        /*03ec*/ 	.word	0xffffffff


	//   ....[66]....
        /*03f0*/ 	.word	0xffffffff


	//   ....[67]....
        /*03f4*/ 	.word	0xffffffff


	//   ....[68]....
        /*03f8*/ 	.word	0xffffffff


	//   ....[69]....
        /*03fc*/ 	.word	0xffffffff


	//   ....[70]....
        /*0400*/ 	.word	0xffffffff


	//   ....[71]....
        /*0404*/ 	.word	0xffffffff


	//   ....[72]....
        /*0408*/ 	.word	0xffffffff


	//   ....[73]....
        /*040c*/ 	.word	0xffffffff


	//   ....[74]....
        /*0410*/ 	.word	0xffffffff


	//   ....[75]....
        /*0414*/ 	.word	0xffffffff


	//   ....[76]....
        /*0418*/ 	.word	0xffffffff


	//   ....[77]....
        /*041c*/ 	.word	0xffffffff


	//   ....[78]....
        /*0420*/ 	.word	0xffffffff


	//   ....[79]....
        /*0424*/ 	.word	0xffffffff


	//   ....[80]....
        /*0428*/ 	.word	0xffffffff


	//   ....[81]....
        /*042c*/ 	.word	0xffffffff


	//   ....[82]....
        /*0430*/ 	.word	0xffffffff


	//   ....[83]....
        /*0434*/ 	.word	0xffffffff


	//   ....[84]....
        /*0438*/ 	.word	0xffffffff


	//   ....[85]....
        /*043c*/ 	.word	0xffffffff


	//   ....[86]....
        /*0440*/ 	.word	0xffffffff


	//   ....[87]....
        /*0444*/ 	.word	0xffffffff


	//   ....[88]....
        /*0448*/ 	.word	0xffffffff


	//   ....[89]....
        /*044c*/ 	.word	0xffffffff


	//   ....[90]....
        /*0450*/ 	.word	0xffffffff


	//   ....[91]....
        /*0454*/ 	.word	0xffffffff


	//   ....[92]....
        /*0458*/ 	.word	0xffffffff


	//   ....[93]....
        /*045c*/ 	.word	0xffffffff


	//   ....[94]....
        /*0460*/ 	.word	0xffffffff


	//   ....[95]....
        /*0464*/ 	.word	0xffffffff


	//   ....[96]....
        /*0468*/ 	.word	0xffffffff


	//   ....[97]....
        /*046c*/ 	.word	0xffffffff


	//   ....[98]....
        /*0470*/ 	.word	0xffffffff


	//   ....[99]....
        /*0474*/ 	.word	0xffffffff


	//   ....[100]....
        /*0478*/ 	.word	0xffffffff


	//   ....[101]....
        /*047c*/ 	.word	0xffffffff


	//   ....[102]....
        /*0480*/ 	.word	0xffffffff


	//   ....[103]....
        /*0484*/ 	.word	0xffffffff


	//   ....[104]....
        /*0488*/ 	.word	0xffffffff


	//   ....[105]....
        /*048c*/ 	.word	0xffffffff


	//   ....[106]....
        /*0490*/ 	.word	0xffffffff


	//   ....[107]....
        /*0494*/ 	.word	0xffffffff


	//   ....[108]....
        /*0498*/ 	.word	0xffffffff


	//   ....[109]....
        /*049c*/ 	.word	0xffffffff


	//   ....[110]....
        /*04a0*/ 	.word	0xffffffff


	//   ....[111]....
        /*04a4*/ 	.word	0xffffffff


	//   ....[112]....
        /*04a8*/ 	.word	0xffffffff


	//   ....[113]....
        /*04ac*/ 	.word	0xffffffff


	//   ....[114]....
        /*04b0*/ 	.word	0xffffffff


	//   ....[115]....
        /*04b4*/ 	.word	0xffffffff


	//   ....[116]....
        /*04b8*/ 	.word	0xffffffff


	//   ....[117]....
        /*04bc*/ 	.word	0xffffffff


	//   ....[118]....
        /*04c0*/ 	.word	0xffffffff


	//   ....[119]....
        /*04c4*/ 	.word	0xffffffff


	//   ....[120]....
        /*04c8*/ 	.word	0xffffffff


	//   ....[121]....
        /*04cc*/ 	.word	0xffffffff


	//   ....[122]....
        /*04d0*/ 	.word	0xffffffff


	//   ....[123]....
        /*04d4*/ 	.word	0xffffffff


	//   ....[124]....
        /*04d8*/ 	.word	0xffffffff


	//   ....[125]....
        /*04dc*/ 	.word	0xffffffff


	//   ....[126]....
        /*04e0*/ 	.word	0xffffffff


	//   ....[127]....
        /*04e4*/ 	.word	0xffffffff


	//   ....[128]....
        /*04e8*/ 	.word	0xffffffff


	//----- nvinfo : EIATTR_COOP_GROUP_INSTR_OFFSETS
	.align		4
.L_156:
        /*04ec*/ 	.byte	0x04, 0x28
        /*04ee*/ 	.short	(.L_158 - .L_157)


	//   ....[0]....
.L_157:
        /*04f0*/ 	.word	0x00000090


	//   ....[1]....
        /*04f4*/ 	.word	0x00001310


	//   ....[2]....
        /*04f8*/ 	.word	0x00001350


	//   ....[3]....
        /*04fc*/ 	.word	0x000014f0


	//   ....[4]....
        /*0500*/ 	.word	0x00001520


	//   ....[5]....
        /*0504*/ 	.word	0x00001640


	//   ....[6]....
        /*0508*/ 	.word	0x00001670


	//   ....[7]....
        /*050c*/ 	.word	0x00001780


	//   ....[8]....
        /*0510*/ 	.word	0x000017c0


	//   ....[9]....
        /*0514*/ 	.word	0x00001c30


	//   ....[10]....
        /*0518*/ 	.word	0x00001c50


	//   ....[11]....
        /*051c*/ 	.word	0x00001c70


	//   ....[12]....
        /*0520*/ 	.word	0x00001c80


	//   ....[13]....
        /*0524*/ 	.word	0x00001ee0


	//   ....[14]....
        /*0528*/ 	.word	0x00002030


	//   ....[15]....
        /*052c*/ 	.word	0x00002340


	//   ....[16]....
        /*0530*/ 	.word	0x00002350


	//   ....[17]....
        /*0534*/ 	.word	0x00003010


	//   ....[18]....
        /*0538*/ 	.word	0x00003040


	//   ....[19]....
        /*053c*/ 	.word	0x00003140


	//   ....[20]....
        /*0540*/ 	.word	0x00003160


	//   ....[21]....
        /*0544*/ 	.word	0x00003410


	//   ....[22]....
        /*0548*/ 	.word	0x00003620


	//   ....[23]....
        /*054c*/ 	.word	0x000037c0


	//   ....[24]....
        /*0550*/ 	.word	0x00003f40


	//   ....[25]....
        /*0554*/ 	.word	0x00004780


	//   ....[26]....
        /*0558*/ 	.word	0x000047c0


	//   ....[27]....
        /*055c*/ 	.word	0x000048c0


	//   ....[28]....
        /*0560*/ 	.word	0x000048f0


	//   ....[29]....
        /*0564*/ 	.word	0x000049f0


	//   ....[30]....
        /*0568*/ 	.word	0x00004a50


	//   ....[31]....
        /*056c*/ 	.word	0x00004bf0


	//   ....[32]....
        /*0570*/ 	.word	0x00004c40


	//   ....[33]....
        /*0574*/ 	.word	0x00006230


	//   ....[34]....
        /*0578*/ 	.word	0x00006240


	//   ....[35]....
        /*057c*/ 	.word	0x00006320


	//   ....[36]....
        /*0580*/ 	.word	0x00006330


	//   ....[37]....
        /*0584*/ 	.word	0x00006d70


	//   ....[38]....
        /*0588*/ 	.word	0x00006da0


	//   ....[39]....
        /*058c*/ 	.word	0x00006e60


	//   ....[40]....
        /*0590*/ 	.word	0x00006ea0


	//   ....[41]....
        /*0594*/ 	.word	0x00007050


	//   ....[42]....
        /*0598*/ 	.word	0x00007210


	//   ....[43]....
        /*059c*/ 	.word	0x000073d0


	//   ....[44]....
        /*05a0*/ 	.word	0x000079f0


	//   ....[45]....
        /*05a4*/ 	.word	0x00008300


	//   ....[46]....
        /*05a8*/ 	.word	0x00008340


	//   ....[47]....
        /*05ac*/ 	.word	0x000084a0


	//   ....[48]....
        /*05b0*/ 	.word	0x000084c0


	//   ....[49]....
        /*05b4*/ 	.word	0x000085e0


	//   ....[50]....
        /*05b8*/ 	.word	0x00008600


	//   ....[51]....
        /*05bc*/ 	.word	0x00008740


	//   ....[52]....
        /*05c0*/ 	.word	0x00008760


	//   ....[53]....
        /*05c4*/ 	.word	0x0000a610


	//   ....[54]....
        /*05c8*/ 	.word	0x0000a620


	//   ....[55]....
        /*05cc*/ 	.word	0x0000a700


	//   ....[56]....
        /*05d0*/ 	.word	0x0000a710


	//   ....[57]....
        /*05d4*/ 	.word	0x0000b190


	//   ....[58]....
        /*05d8*/ 	.word	0x0000b1b0


	//   ....[59]....
        /*05dc*/ 	.word	0x0000b230


	//   ....[60]....
        /*05e0*/ 	.word	0x0000b270


	//   ....[61]....
        /*05e4*/ 	.word	0x0000b580


	//   ....[62]....
        /*05e8*/ 	.word	0x0000b5d0


	//   ....[63]....
        /*05ec*/ 	.word	0x0000b600


	//   ....[64]....
        /*05f0*/ 	.word	0x0000b630


	//   ....[65]....
        /*05f4*/ 	.word	0x0000b670


	//   ....[66]....
        /*05f8*/ 	.word	0x0000b6a0


	//   ....[67]....
        /*05fc*/ 	.word	0x0000b800


	//   ....[68]....
        /*0600*/ 	.word	0x0000bbb0


	//   ....[69]....
        /*0604*/ 	.word	0x0000d2b0


	//   ....[70]....
        /*0608*/ 	.word	0x0000d2e0


	//   ....[71]....
        /*060c*/ 	.word	0x0000d470


	//   ....[72]....
        /*0610*/ 	.word	0x0000d480


	//   ....[73]....
        /*0614*/ 	.word	0x0000deb0


	//   ....[74]....
        /*0618*/ 	.word	0x0000ded0


	//   ....[75]....
        /*061c*/ 	.word	0x0000df50


	//   ....[76]....
        /*0620*/ 	.word	0x0000df90


	//   ....[77]....
        /*0624*/ 	.word	0x0000e0e0


	//   ....[78]....
        /*0628*/ 	.word	0x0000e2e0


	//   ....[79]....
        /*062c*/ 	.word	0x0000e7b0


	//   ....[80]....
        /*0630*/ 	.word	0x0000ec30


	//   ....[81]....
        /*0634*/ 	.word	0x0000f460


	//   ....[82]....
        /*0638*/ 	.word	0x0000f4a0


	//   ....[83]....
        /*063c*/ 	.word	0x0000f600


	//   ....[84]....
        /*0640*/ 	.word	0x0000f620


	//   ....[85]....
        /*0644*/ 	.word	0x0000f740


	//   ....[86]....
        /*0648*/ 	.word	0x0000f760


	//   ....[87]....
        /*064c*/ 	.word	0x0000f8a0


	//   ....[88]....
        /*0650*/ 	.word	0x0000f8c0


	//   ....[89]....
        /*0654*/ 	.word	0x000110b0


	//   ....[90]....
        /*0658*/ 	.word	0x000110c0


	//   ....[91]....
        /*065c*/ 	.word	0x000110d0


	//   ....[92]....
        /*0660*/ 	.word	0x000110e0


	//   ....[93]....
        /*0664*/ 	.word	0x00011110


	//   ....[94]....
        /*0668*/ 	.word	0x00011130


	//   ....[95]....
        /*066c*/ 	.word	0x00011150


	//   ....[96]....
        /*0670*/ 	.word	0x00011160


	//   ....[97]....
        /*0674*/ 	.word	0x00012860


	//   ....[98]....
        /*0678*/ 	.word	0x00012890


	//   ....[99]....
        /*067c*/ 	.word	0x000128c0


	//   ....[100]....
        /*0680*/ 	.word	0x000128e0


	//   ....[101]....
        /*0684*/ 	.word	0x000128f0


	//   ....[102]....
        /*0688*/ 	.word	0x00012900


	//   ....[103]....
        /*068c*/ 	.word	0x00012910


	//   ....[104]....
        /*0690*/ 	.word	0x00012920


	//   ....[105]....
        /*0694*/ 	.word	0x00012b40


	//   ....[106]....
        /*0698*/ 	.word	0x00012b50


	//   ....[107]....
        /*069c*/ 	.word	0x00012cd0


	//   ....[108]....
        /*06a0*/ 	.word	0x00012d00


	//   ....[109]....
        /*06a4*/ 	.word	0x00012e50


	//   ....[110]....
        /*06a8*/ 	.word	0x00012e80


	//   ....[111]....
        /*06ac*/ 	.word	0x00012fd0


	//   ....[112]....
        /*06b0*/ 	.word	0x00012ff0


	//   ....[113]....
        /*06b4*/ 	.word	0x000137e0


	//   ....[114]....
        /*06b8*/ 	.word	0x00013800


	//   ....[115]....
        /*06bc*/ 	.word	0x00013950


	//   ....[116]....
        /*06c0*/ 	.word	0x00013980


	//   ....[117]....
        /*06c4*/ 	.word	0x00013ab0


	//   ....[118]....
        /*06c8*/ 	.word	0x00013ae0


	//   ....[119]....
        /*06cc*/ 	.word	0x00013c10


	//   ....[120]....
        /*06d0*/ 	.word	0x00013c30


	//   ....[121]....
        /*06d4*/ 	.word	0x00013d90


	//   ....[122]....
        /*06d8*/ 	.word	0x00013de0


	//   ....[123]....
        /*06dc*/ 	.word	0x00013e30


	//   ....[124]....
        /*06e0*/ 	.word	0x00013e80


	//   ....[125]....
        /*06e4*/ 	.word	0x00013ee0


	//   ....[126]....
        /*06e8*/ 	.word	0x00013f30


	//   ....[127]....
        /*06ec*/ 	.word	0x00013f80


	//   ....[128]....
        /*06f0*/ 	.word	0x00013fd0


	//----- nvinfo : EIATTR_EXIT_INSTR_OFFSETS
	.align		4
.L_158:
        /*06f4*/ 	.byte	0x04, 0x1c
        /*06f6*/ 	.short	(.L_160 - .L_159)


	//   ....[0]....
.L_159:
        /*06f8*/ 	.word	0x00000370


	//   ....[1]....
        /*06fc*/ 	.word	0x00013000


	//   ....[2]....
        /*0700*/ 	.word	0x000130d0


	//   ....[3]....
        /*0704*/ 	.word	0x00013130


	//   ....[4]....
        /*0708*/ 	.word	0x00013c40


	//   ....[5]....
        /*070c*/ 	.word	0x00013cf0


	//   ....[6]....
        /*0710*/ 	.word	0x00013d50


	//----- nvinfo : EIATTR_CTAIDZ_USED
	.align		4
.L_160:
        /*0714*/ 	.byte	0x01, 0x04
	.zero		2


	//----- nvinfo : EIATTR_MAX_THREADS
	.align		4
        /*0718*/ 	.byte	0x04, 0x05
        /*071a*/ 	.short	(.L_162 - .L_161)
.L_161:
        /*071c*/ 	.word	0x00000080
        /*0720*/ 	.word	0x00000001
        /*0724*/ 	.word	0x00000001


	//----- nvinfo : EIATTR_CRS_STACK_SIZE
	.align		4
.L_162:
        /*0728*/ 	.byte	0x04, 0x1e
        /*072a*/ 	.short	(.L_164 - .L_163)
.L_163:
        /*072c*/ 	.word	0x00000000
.L_164:


//--------------------- .nv.info._ZN7cutlass13device_kernelIN5flash19enable_sm80_to_sm89INS1_16FlashAttnFwdSm80INS1_25CollectiveMainloopFwdSm80ILi4ELi1ELb0EN4cute5tupleIJNS5_1CILi128EEENS7_ILi48EEENS7_ILi96EEEEEELi96ENS_6half_tEfNS_4arch4Sm80ELb0ELb1ELb0ELb1ELb1ELb1ELb1ELb0EEENS1_21CollectiveEpilogueFwdINS6_IJS8_SA_S9_EEENS6_IJNS7_ILi1EEESI_SI_EEESC_SE_Li128ELb1ELb1ELb0ELb0EEENS1_19SingleTileSchedulerILb1ELb0ELb1ELi128EEEEEEEEEvNT_6ParamsE --------------------------
	.section	.nv.info._ZN7cutlass13device_kernelIN5flash19enable_sm80_to_sm89INS1_16FlashAttnFwdSm80INS1_25CollectiveMainloopFwdSm80ILi4ELi1ELb0EN4cute5tupleIJNS5_1CILi128EEENS7_ILi48EEENS7_ILi96EEEEEELi96ENS_6half_tEfNS_4arch4Sm80ELb0ELb1ELb0ELb1ELb1ELb1ELb1ELb0EEENS1_21CollectiveEpilogueFwdINS6_IJS8_SA_S9_EEENS6_IJNS7_ILi1EEESI_SI_EEESC_SE_Li128ELb1ELb1ELb0ELb0EEENS1_19SingleTileSchedulerILb1ELb0ELb1ELi128EEEEEEEEEvNT_6ParamsE,"",@"SHT_CUDA_INFO"
	.sectionflags	@""
	.align	4


	//----- nvinfo : EIATTR_CUDA_API_VERSION
	.align		4
        /*0000*/ 	.byte	0x04, 0x37
        /*0002*/ 	.short	(.L_166 - .L_165)
.L_165:
        /*0004*/ 	.word	0x00000082


	//----- nvinfo : EIATTR_SW2861232_WAR
	.align		4
.L_166:
        /*0008*/ 	.byte	0x01, 0x35
	.zero		2


	//----- nvinfo : EIATTR_PARAM_CBANK
	.align		4
        /*000c*/ 	.byte	0x04, 0x0a
        /*000e*/ 	.short	(.L_168 - .L_167)
	.align		4
.L_167:
        /*0010*/ 	.word	index@(.nv.constant0._ZN7cutlass13device_kernelIN5flash19enable_sm80_to_sm89INS1_16FlashAttnFwdSm80INS1_25CollectiveMainloopFwdSm80ILi4ELi1ELb0EN4cute5tupleIJNS5_1CILi128EEENS7_ILi48EEENS7_ILi96EEEEEELi96ENS_6half_tEfNS_4arch4Sm80ELb0ELb1ELb0ELb1ELb1ELb1ELb1ELb0EEENS1_21CollectiveEpilogueFwdINS6_IJS8_SA_S9_EEENS6_IJNS7_ILi1EEESI_SI_EEESC_SE_Li128ELb1ELb1ELb0ELb0EEENS1_19SingleTileSchedulerILb1ELb0ELb1ELi128EEEEEEEEEvNT_6ParamsE)
        /*0014*/ 	.short	0x0160
        /*0016*/ 	.short	0x0418


	//----- nvinfo : EIATTR_CBANK_PARAM_SIZE
	.align		4
.L_168:
        /*0018*/ 	.byte	0x03, 0x19
        /*001a*/ 	.short	0x0418


	//----- nvinfo : EIATTR_KPARAM_INFO
	.align		4
        /*001c*/ 	.byte	0x04, 0x17
        /*001e*/ 	.short	(.L_170 - .L_169)
.L_169:
        /*0020*/ 	.word	0x00000000
        /*0024*/ 	.short	0x0000
        /*0026*/ 	.short	0x0000
        /*0028*/ 	.byte	0x00, 0xf0, 0x61, 0x10


	//----- nvinfo : EIATTR_MAXREG_COUNT
	.align		4
.L_170:
        /*002c*/ 	.byte	0x03, 0x1b
        /*002e*/ 	.short	0x00ff


	//----- nvinfo : EIATTR_NUM_BARRIERS
	.align		4
        /*0030*/ 	.byte	0x02, 0x4c
        /*0032*/ 	.byte	0x02
	.zero		1


	//----- nvinfo : EIATTR_ANNOTATIONS
	.align		4
        /*0034*/ 	.byte	0x04, 0x55
        /*0036*/ 	.short	(.L_172 - .L_171)


	//   ....[0]....
.L_171:
        /* <DEDUP_REMOVED lines=52> */


	//----- nvinfo : EIATTR_MERCURY_ISA_VERSION
	.align		4
.L_172:
        /*0360*/ 	.byte	0x03, 0x5f
        /*0362*/ 	.short	0x0000


	//----- nvinfo : EIATTR_COOP_GROUP_MASK_REGIDS
	.align		4
        /*0364*/ 	.byte	0x04, 0x29
        /*0366*/ 	.short	(.L_174 - .L_173)


	//   ....[0]....
.L_173:
        /*0368*/ 	.word	0xffffffff


	//   ....[1]....
        /*036c*/ 	.word	0xffffffff


	//   ....[2]....
        /*0370*/ 	.word	0xffffffff


	//   ....[3]....
        /*0374*/ 	.word	0xffffffff


	//   ....[4]....
        /*0378*/ 	.word	0xffffffff


	//   ....[5]....
        /*037c*/ 	.word	0xffffffff


	//   ....[6]....
        /*0380*/ 	.word	0xffffffff


	//   ....[7]....
        /*0384*/ 	.word	0xffffffff


	//   ....[8]....
        /*0388*/ 	.word	0xffffffff


	//   ....[9]....
        /*038c*/ 	.word	0xffffffff


	//   ....[10]....
        /*0390*/ 	.word	0xffffffff


	//   ....[11]....
        /*0394*/ 	.word	0xffffffff


	//   ....[12]....
        /*0398*/ 	.word	0xffffffff


	//   ....[13]....
        /*039c*/ 	.word	0xffffffff


	//   ....[14]....
        /*03a0*/ 	.word	0xffffffff


	//   ....[15]....
        /*03a4*/ 	.word	0xffffffff


	//   ....[16]....
        /*03a8*/ 	.word	0xffffffff


	//   ....[17]....
        /*03ac*/ 	.word	0xffffffff


	//   ....[18]....
        /*03b0*/ 	.word	0xffffffff


	//   ....[19]....
        /*03b4*/ 	.word	0xffffffff


	//   ....[20]....
        /*03b8*/ 	.word	0xffffffff


	//   ....[21]....
        /*03bc*/ 	.word	0xffffffff


	//   ....[22]....
        /*03c0*/ 	.word	0xffffffff


	//   ....[23]....
        /*03c4*/ 	.word	0xffffffff


	//   ....[24]....
        /*03c8*/ 	.word	0xffffffff


	//   ....[25]....
        /*03cc*/ 	.word	0xffffffff


	//   ....[26]....
        /*03d0*/ 	.word	0xffffffff


	//   ....[27]....
        /*03d4*/ 	.word	0xffffffff


	//   ....[28]....
        /*03d8*/ 	.word	0xffffffff


	//   ....[29]....
        /*03dc*/ 	.word	0xffffffff


	//   ....[30]....
        /*03e0*/ 	.word	0xffffffff


	//   ....[31]....
        /*03e4*/ 	.word	0xffffffff


	//   ....[32]....
        /*03e8*/ 	.word	0xffffffff


	//   ....[33]....
        /*03ec*/ 	.word	0xffffffff


	//   ....[34]....
        /*03f0*/ 	.word	0xffffffff


	//   ....[35]....
        /*03f4*/ 	.word	0xffffffff


	//   ....[36]....
        /*03f8*/ 	.word	0xffffffff


	//   ....[37]....
        /*03fc*/ 	.word	0xffffffff


	//   ....[38]....
        /*0400*/ 	.word	0xffffffff


	//   ....[39]....
        /*0404*/ 	.word	0xffffffff


	//   ....[40]....
        /*0408*/ 	.word	0xffffffff


	//   ....[41]....
        /*040c*/ 	.word	0xffffffff


	//   ....[42]....
        /*0410*/ 	.word	0xffffffff


	//   ....[43]....
        /*0414*/ 	.word	0xffffffff


	//   ....[44]....
        /*0418*/ 	.word	0xffffffff


	//   ....[45]....
        /*041c*/ 	.word	0xffffffff


	//   ....[46]....
        /*0420*/ 	.word	0xffffffff


	//   ....[47]....
        /*0424*/ 	.word	0xffffffff


	//   ....[48]....
        /*0428*/ 	.word	0xffffffff


	//   ....[49]....
        /*042c*/ 	.word	0xffffffff


	//   ....[50]....
        /*0430*/ 	.word	0xffffffff


	//   ....[51]....
        /*0434*/ 	.word	0xffffffff


	//   ....[52]....
        /*0438*/ 	.word	0xffffffff


	//   ....[53]....
        /*043c*/ 	.word	0xffffffff


	//   ....[54]....
        /*0440*/ 	.word	0xffffffff


	//   ....[55]....
        /*0444*/ 	.word	0xffffffff


	//   ....[56]....
        /*0448*/ 	.word	0xffffffff


	//   ....[57]....
        /*044c*/ 	.word	0xffffffff


	//   ....[58]....
        /*0450*/ 	.word	0xffffffff


	//   ....[59]....
        /*0454*/ 	.word	0xffffffff


	//   ....[60]....
        /*0458*/ 	.word	0xffffffff


	//   ....[61]....
        /*045c*/ 	.word	0xffffffff


	//   ....[62]....
        /*0460*/ 	.word	0xffffffff


	//   ....[63]....
        /*0464*/ 	.word	0xffffffff


	//   ....[64]....
        /*0468*/ 	.word	0xffffffff


	//   ....[65]....
        /*046c*/ 	.word	0xffffffff


	//   ....[66]....
        /*0470*/ 	.word	0xffffffff


	//   ....[67]....
        /*0474*/ 	.word	0xffffffff


	//   ....[68]....
        /*0478*/ 	.word	0xffffffff


	//   ....[69]....
        /*047c*/ 	.word	0xffffffff


	//   ....[70]....
        /*0480*/ 	.word	0xffffffff


	//   ....[71]....
        /*0484*/ 	.word	0xffffffff


	//   ....[72]....
        /*0488*/ 	.word	0xffffffff


	//   ....[73]....
        /*048c*/ 	.word	0xffffffff


	//   ....[74]....
        /*0490*/ 	.word	0xffffffff


	//   ....[75]....
        /*0494*/ 	.word	0xffffffff


	//   ....[76]....
        /*0498*/ 	.word	0xffffffff


	//   ....[77]....
        /*049c*/ 	.word	0xffffffff


	//   ....[78]....
        /*04a0*/ 	.word	0xffffffff


	//   ....[79]....
        /*04a4*/ 	.word	0xffffffff


	//   ....[80]....
        /*04a8*/ 	.word	0xffffffff


	//   ....[81]....
        /*04ac*/ 	.word	0xffffffff


	//   ....[82]....
        /*04b0*/ 	.word	0xffffffff


	//   ....[83]....
        /*04b4*/ 	.word	0xffffffff


	//   ....[84]....
        /*04b8*/ 	.word	0xffffffff


	//   ....[85]....
        /*04bc*/ 	.word	0xffffffff


	//   ....[86]....
        /*04c0*/ 	.word	0xffffffff


	//   ....[87]....
        /*04c4*/ 	.word	0xffffffff


	//   ....[88]....
        /*04c8*/ 	.word	0xffffffff


	//   ....[89]....
        /*04cc*/ 	.word	0xffffffff


	//   ....[90]....
        /*04d0*/ 	.word	0xffffffff


	//   ....[91]....
        /*04d4*/ 	.word	0xffffffff


	//   ....[92]....
        /*04d8*/ 	.word	0xffffffff


	//   ....[93]....
        /*04dc*/ 	.word	0xffffffff


	//   ....[94]....
        /*04e0*/ 	.word	0xffffffff


	//   ....[95]....
        /*04e4*/ 	.word	0xffffffff


	//   ....[96]....
        /*04e8*/ 	.word	0xffffffff


	//   ....[97]....
        /*04ec*/ 	.word	0xffffffff


	//   ....[98]....
        /*04f0*/ 	.word	0xffffffff


	//   ....[99]....
        /*04f4*/ 	.word	0xffffffff


	//   ....[100]....
        /*04f8*/ 	.word	0xffffffff


	//   ....[101]....
        /*04fc*/ 	.word	0xffffffff


	//   ....[102]....
        /*0500*/ 	.word	0xffffffff


	//   ....[103]....
        /*0504*/ 	.word	0xffffffff


	//   ....[104]....
        /*0508*/ 	.word	0xffffffff


	//   ....[105]....
        /*050c*/ 	.word	0xffffffff


	//   ....[106]....
        /*0510*/ 	.word	0xffffffff


	//   ....[107]....
        /*0514*/ 	.word	0xffffffff


	//   ....[108]....
        /*0518*/ 	.word	0xffffffff


	//   ....[109]....
        /*051c*/ 	.word	0xffffffff


	//   ....[110]....
        /*0520*/ 	.word	0xffffffff


	//   ....[111]....
        /*0524*/ 	.word	0xffffffff


	//   ....[112]....
        /*0528*/ 	.word	0xffffffff


	//   ....[113]....
        /*052c*/ 	.word	0xffffffff


	//   ....[114]....
        /*0530*/ 	.word	0xffffffff


	//   ....[115]....
        /*0534*/ 	.word	0xffffffff


	//   ....[116]....
        /*0538*/ 	.word	0xffffffff


	//   ....[117]....
        /*053c*/ 	.word	0xffffffff


	//   ....[118]....
        /*0540*/ 	.word	0xffffffff


	//   ....[119]....
        /*0544*/ 	.word	0xffffffff


	//   ....[120]....
        /*0548*/ 	.word	0xffffffff


	//   ....[121]....
        /*054c*/ 	.word	0xffffffff


	//   ....[122]....
        /*0550*/ 	.word	0xffffffff


	//   ....[123]....
        /*0554*/ 	.word	0xffffffff


	//   ....[124]....
        /*0558*/ 	.word	0xffffffff


	//   ....[125]....
        /*055c*/ 	.word	0xffffffff


	//   ....[126]....
        /*0560*/ 	.word	0xffffffff


	//   ....[127]....
        /*0564*/ 	.word	0xffffffff


	//   ....[128]....
        /*0568*/ 	.word	0xffffffff


	//   ....[129]....
        /*056c*/ 	.word	0xffffffff


	//   ....[130]....
        /*0570*/ 	.word	0xffffffff


	//   ....[131]....
        /*0574*/ 	.word	0xffffffff


	//   ....[132]....
        /*0578*/ 	.word	0xffffffff


	//   ....[133]....
        /*057c*/ 	.word	0xffffffff


	//   ....[134]....
        /*0580*/ 	.word	0xffffffff


	//   ....[135]....
        /*0584*/ 	.word	0xffffffff


	//   ....[136]....
        /*0588*/ 	.word	0xffffffff


	//   ....[137]....
        /*058c*/ 	.word	0xffffffff


	//   ....[138]....
        /*0590*/ 	.word	0xffffffff


	//   ....[139]....
        /*0594*/ 	.word	0xffffffff


	//   ....[140]....
        /*0598*/ 	.word	0xffffffff


	//   ....[141]....
        /*059c*/ 	.word	0xffffffff


	//   ....[142]....
        /*05a0*/ 	.word	0xffffffff


	//   ....[143]....
        /*05a4*/ 	.word	0xffffffff


	//   ....[144]....
        /*05a8*/ 	.word	0xffffffff


	//   ....[145]....
        /*05ac*/ 	.word	0xffffffff


	//   ....[146]....
        /*05b0*/ 	.word	0xffffffff


	//   ....[147]....
        /*05b4*/ 	.word	0xffffffff


	//   ....[148]....
        /*05b8*/ 	.word	0xffffffff


	//   ....[149]....
        /*05bc*/ 	.word	0xffffffff


	//   ....[150]....
        /*05c0*/ 	.word	0xffffffff


	//   ....[151]....
        /*05c4*/ 	.word	0xffffffff


	//   ....[152]....
        /*05c8*/ 	.word	0xffffffff


	//----- nvinfo : EIATTR_COOP_GROUP_INSTR_OFFSETS
	.align		4
.L_174:
        /*05cc*/ 	.byte	0x04, 0x28
        /*05ce*/ 	.short	(.L_176 - .L_175)


	//   ....[0]....
.L_175:
        /*05d0*/ 	.word	0x00000090


	//   ....[1]....
        /*05d4*/ 	.word	0x000023c0


	//   ....[2]....
        /*05d8*/ 	.word	0x000023d0


	//   ....[3]....
        /*05dc*/ 	.word	0x00003f00


	//   ....[4]....
        /*05e0*/ 	.word	0x00003f10


	//   ....[5]....
        /*05e4*/ 	.word	0x00005860


	//   ....[6]....
        /*05e8*/ 	.word	0x00005880


	//   ....[7]....
        /*05ec*/ 	.word	0x00005d80


	//   ....[8]....
        /*05f0*/ 	.word	0x00005e40


	//   ....[9]....
        /*05f4*/ 	.word	0x00006fc0


	//   ....[10]....
        /*05f8*/ 	.word	0x00006ff0


	//   ....[11]....
        /*05fc*/ 	.word	0x00007230


	//   ....[12]....
        /*0600*/ 	.word	0x00007260


	//   ....[13]....
        /*0604*/ 	.word	0x00007380


	//   ....[14]....
        /*0608*/ 	.word	0x000073b0


	//   ....[15]....
        /*060c*/ 	.word	0x000074e0


	//   ....[16]....
        /*0610*/ 	.word	0x000074f0


	//   ....[17]....
        /*0614*/ 	.word	0x00007a00


	//   ....[18]....
        /*0618*/ 	.word	0x00007a10


	//   ....[19]....
        /*061c*/ 	.word	0x00007b10


	//   ....[20]....
        /*0620*/ 	.word	0x00007b20


	//   ....[21]....
        /*0624*/ 	.word	0x00007fc0


	//   ....[22]....
        /*0628*/ 	.word	0x00007fe0


	//   ....[23]....
        /*062c*/ 	.word	0x00008020


	//   ....[24]....
        /*0630*/ 	.word	0x00008050


	//   ....[25]....
        /*0634*/ 	.word	0x00008470


	//   ....[26]....
        /*0638*/ 	.word	0x00008720


	//   ....[27]....
        /*063c*/ 	.word	0x00008760


	//   ....[28]....
        /*0640*/ 	.word	0x000087a0


	//   ....[29]....
        /*0644*/ 	.word	0x0000b5e0


	//   ....[30]....
        /*0648*/ 	.word	0x0000b600


	//   ....[31]....
        /*064c*/ 	.word	0x0000b660


	//   ....[32]....
        /*0650*/ 	.word	0x0000b670


	//   ....[33]....
        /*0654*/ 	.word	0x0000b8e0


	//   ....[34]....
        /*0658*/ 	.word	0x0000b960


	//   ....[35]....
        /*065c*/ 	.word	0x0000ba60


	//   ....[36]....
        /*0660*/ 	.word	0x0000bb70


	//   ....[37]....
        /*0664*/ 	.word	0x0000f040


	//   ....[38]....
        /*0668*/ 	.word	0x0000f100


	//   ....[39]....
        /*066c*/ 	.word	0x0000f470


	//   ....[40]....
        /*0670*/ 	.word	0x0000f480


	//   ....[41]....
        /*0674*/ 	.word	0x00010150


	//   ....[42]....
        /*0678*/ 	.word	0x00010170


	//   ....[43]....
        /*067c*/ 	.word	0x00010270


	//   ....[44]....
        /*0680*/ 	.word	0x00010290


	//   ....[45]....
        /*0684*/ 	.word	0x00010510


	//   ....[46]....
        /*0688*/ 	.word	0x00010770


	//   ....[47]....
        /*068c*/ 	.word	0x00010910


	//   ....[48]....
        /*0690*/ 	.word	0x00011090


	//   ....[49]....
        /*0694*/ 	.word	0x000118d0


	//   ....[50]....
        /*0698*/ 	.word	0x00011910


	//   ....[51]....
        /*069c*/ 	.word	0x00011a10


	//   ....[52]....
        /*06a0*/ 	.word	0x00011a40


	//   ....[53]....
        /*06a4*/ 	.word	0x00011b40


	//   ....[54]....
        /*06a8*/ 	.word	0x00011ba0


	//   ....[55]....
        /*06ac*/ 	.word	0x00011d40


	//   ....[56]....
        /*06b0*/ 	.word	0x00011d90


	//   ....[57]....
        /*06b4*/ 	.word	0x000132d0


	//   ....[58]....
        /*06b8*/ 	.word	0x000132e0


	//   ....[59]....
        /*06bc*/ 	.word	0x000133c0


	//   ....[60]....
        /*06c0*/ 	.word	0x000133d0


	//   ....[61]....
        /*06c4*/ 	.word	0x00013e10


	//   ....[62]....
        /*06c8*/ 	.word	0x00013e40


	//   ....[63]....
        /*06cc*/ 	.word	0x00013f00


	//   ....[64]....
        /*06d0*/ 	.word	0x00013f40


	//   ....[65]....
        /*06d4*/ 	.word	0x000140f0


	//   ....[66]....
        /*06d8*/ 	.word	0x000142d0


	//   ....[67]....
        /*06dc*/ 	.word	0x00014490


	//   ....[68]....
        /*06e0*/ 	.word	0x00014ab0


	//   ....[69]....
        /*06e4*/ 	.word	0x000153c0


	//   ....[70]....
        /*06e8*/ 	.word	0x00015400


	//   ....[71]....
        /*06ec*/ 	.word	0x00015560


	//   ....[72]....
        /*06f0*/ 	.word	0x00015580


	//   ....[73]....
        /*06f4*/ 	.word	0x000156a0


	//   ....[74]....
        /*06f8*/ 	.word	0x000156c0


	//   ....[75]....
        /*06fc*/ 	.word	0x00015800


	//   ....[76]....
        /*0700*/ 	.word	0x00015820


	//   ....[77]....
        /*0704*/ 	.word	0x000176c0


	//   ....[78]....
        /*0708*/ 	.word	0x000176d0


	//   ....[79]....
        /*070c*/ 	.word	0x000177b0


	//   ....[80]....
        /*0710*/ 	.word	0x000177c0


	//   ....[81]....
        /*0714*/ 	.word	0x00018240


	//   ....[82]....
        /*0718*/ 	.word	0x00018260


	//   ....[83]....
        /*071c*/ 	.word	0x000182e0


	//   ....[84]....
        /*0720*/ 	.word	0x00018320


	//   ....[85]....
        /*0724*/ 	.word	0x00018630


	//   ....[86]....
        /*0728*/ 	.word	0x00018680


	//   ....[87]....
        /*072c*/ 	.word	0x000186b0


	//   ....[88]....
        /*0730*/ 	.word	0x000186e0


	//   ....[89]....
        /*0734*/ 	.word	0x00018720


	//   ....[90]....
        /*0738*/ 	.word	0x00018750


	//   ....[91]....
        /*073c*/ 	.word	0x000188b0


	//   ....[92]....
        /*0740*/ 	.word	0x00018c60


	//   ....[93]....
        /*0744*/ 	.word	0x0001a360


	//   ....[94]....
        /*0748*/ 	.word	0x0001a390


	//   ....[95]....
        /*074c*/ 	.word	0x0001a520


	//   ....[96]....
        /*0750*/ 	.word	0x0001a530


	//   ....[97]....
        /*0754*/ 	.word	0x0001af60


	//   ....[98]....
        /*0758*/ 	.word	0x0001af80


	//   ....[99]....
        /*075c*/ 	.word	0x0001b000


	//   ....[100]....
        /*0760*/ 	.word	0x0001b040


	//   ....[101]....
        /*0764*/ 	.word	0x0001b1b0


	//   ....[102]....
        /*0768*/ 	.word	0x0001b3b0


	//   ....[103]....
        /*076c*/ 	.word	0x0001b880


	//   ....[104]....
        /*0770*/ 	.word	0x0001bd00


	//   ....[105]....
        /*0774*/ 	.word	0x0001c530


	//   ....[106]....
        /*0778*/ 	.word	0x0001c570


	//   ....[107]....
        /*077c*/ 	.word	0x0001c6d0


	//   ....[108]....
        /*0780*/ 	.word	0x0001c6f0


	//   ....[109]....
        /*0784*/ 	.word	0x0001c810


	//   ....[110]....
        /*0788*/ 	.word	0x0001c830


	//   ....[111]....
        /*078c*/ 	.word	0x0001c970


	//   ....[112]....
        /*0790*/ 	.word	0x0001c990


	//   ....[113]....
        /*0794*/ 	.word	0x0001e180


	//   ....[114]....
        /*0798*/ 	.word	0x0001e190


	//   ....[115]....
        /*079c*/ 	.word	0x0001e1a0


	//   ....[116]....
        /*07a0*/ 	.word	0x0001e1b0


	//   ....[117]....
        /*07a4*/ 	.word	0x0001e1e0


	//   ....[118]....
        /*07a8*/ 	.word	0x0001e200


	//   ....[119]....
        /*07ac*/ 	.word	0x0001e220


	//   ....[120]....
        /*07b0*/ 	.word	0x0001e230


	//   ....[121]....
        /*07b4*/ 	.word	0x0001f930


	//   ....[122]....
        /*07b8*/ 	.word	0x0001f960


	//   ....[123]....
        /*07bc*/ 	.word	0x0001f990


	//   ....[124]....
        /*07c0*/ 	.word	0x0001f9b0


	//   ....[125]....
        /*07c4*/ 	.word	0x0001f9c0


	//   ....[126]....
        /*07c8*/ 	.word	0x0001f9d0


	//   ....[127]....
        /*07cc*/ 	.word	0x0001f9e0


	//   ....[128]....
        /*07d0*/ 	.word	0x0001f9f0


	//   ....[129]....
        /*07d4*/ 	.word	0x0001fc10


	//   ....[130]....
        /*07d8*/ 	.word	0x0001fc20


	//   ....[131]....
        /*07dc*/ 	.word	0x0001fda0


	//   ....[132]....
        /*07e0*/ 	.word	0x0001fdd0


	//   ....[133]....
        /*07e4*/ 	.word	0x0001ff20


	//   ....[134]....
        /*07e8*/ 	.word	0x0001ff50


	//   ....[135]....
        /*07ec*/ 	.word	0x000200a0


	//   ....[136]....
        /*07f0*/ 	.word	0x000200c0


	//   ....[137]....
        /*07f4*/ 	.word	0x000208b0


	//   ....[138]....
        /*07f8*/ 	.word	0x000208d0


	//   ....[139]....
        /*07fc*/ 	.word	0x00020a20


	//   ....[140]....
        /*0800*/ 	.word	0x00020a50


	//   ....[141]....
        /*0804*/ 	.word	0x00020b80


	//   ....[142]....
        /*0808*/ 	.word	0x00020bb0


	//   ....[143]....
        /*080c*/ 	.word	0x00020ce0


	//   ....[144]....
        /*0810*/ 	.word	0x00020d00


	//   ....[145]....
        /*0814*/ 	.word	0x00020e60


	//   ....[146]....
        /*0818*/ 	.word	0x00020eb0


	//   ....[147]....
        /*081c*/ 	.word	0x00020f00


	//   ....[148]....
        /*0820*/ 	.word	0x00020f50


	//   ....[149]....
        /*0824*/ 	.word	0x00020fb0


	//   ....[150]....
        /*0828*/ 	.word	0x00021000


	//   ....[151]....
        /*082c*/ 	.word	0x00021050


	//   ....[152]....
        /*0830*/ 	.word	0x000210a0


	//----- nvinfo : EIATTR_EXIT_INSTR_OFFSETS
	.align		4
.L_176:
        /*0834*/ 	.byte	0x04, 0x1c
        /*0836*/ 	.short	(.L_178 - .L_177)


	//   ....[0]....
.L_177:
        /*0838*/ 	.word	0x00000370


	//   ....[1]....
        /*083c*/ 	.word	0x000200d0


	//   ....[2]....
        /*0840*/ 	.word	0x000201a0


	//   ....[3]....
        /*0844*/ 	.word	0x00020200


	//   ....[4]....
        /*0848*/ 	.word	0x00020d10


	//   ....[5]....
        /*084c*/ 	.word	0x00020dc0


	//   ....[6]....
        /*0850*/ 	.word	0x00020e20


	//----- nvinfo : EIATTR_CTAIDZ_USED
	.align		4
.L_178:
        /*0854*/ 	.byte	0x01, 0x04
	.zero		2


	//----- nvinfo : EIATTR_MAX_THREADS
	.align		4
        /*0858*/ 	.byte	0x04, 0x05
        /*085a*/ 	.short	(.L_180 - .L_179)
.L_179:
        /*085c*/ 	.word	0x00000080
        /*0860*/ 	.word	0x00000001
        /*0864*/ 	.word	0x00000001


	//----- nvinfo : EIATTR_CRS_STACK_SIZE
	.align		4
.L_180:
        /*0868*/ 	.byte	0x04, 0x1e
        /*086a*/ 	.short	(.L_182 - .L_181)
.L_181:
        /*086c*/ 	.word	0x00000000
.L_182:


//--------------------- .nv.info._ZN7cutlass13device_kernelIN5flash19enable_sm80_to_sm89INS1_16FlashAttnFwdSm80INS1_25CollectiveMainloopFwdSm80ILi4ELi1ELb0EN4cute5tupleIJNS5_1CILi128EEENS7_ILi64EEENS7_ILi96EEEEEELi96ENS_6half_tEfNS_4arch4Sm80ELb1ELb0ELb0ELb0ELb1ELb0ELb1ELb0EEENS1_21CollectiveEpilogueFwdINS6_IJS8_SA_S9_EEENS6_IJNS7_ILi1EEESI_SI_EEESC_SE_Li128ELb0ELb1ELb0ELb0EEENS1_30DynamicPersistentTileSchedulerILi128ELi128ELb0ELb1ELb0EEEEEEEEEvNT_6ParamsE --------------------------
	.section	.nv.info._ZN7cutlass13device_kernelIN5flash19enable_sm80_to_sm89INS1_16FlashAttnFwdSm80INS1_25CollectiveMainloopFwdSm80ILi4ELi1ELb0EN4cute5tupleIJNS5_1CILi128EEENS7_ILi64EEENS7_ILi96EEEEEELi96ENS_6half_tEfNS_4arch4Sm80ELb1ELb0ELb0ELb0ELb1ELb0ELb1ELb0EEENS1_21CollectiveEpilogueFwdINS6_IJS8_SA_S9_EEENS6_IJNS7_ILi1EEESI_SI_EEESC_SE_Li128ELb0ELb1ELb0ELb0EEENS1_30DynamicPersistentTileSchedulerILi128ELi128ELb0ELb1ELb0EEEEEEEEEvNT_6ParamsE,"",@"SHT_CUDA_INFO"
	.sectionflags	@""
	.align	4


	//----- nvinfo : EIATTR_CUDA_API_VERSION
	.align		4
        /*0000*/ 	.byte	0x04, 0x37
        /*0002*/ 	.short	(.L_184 - .L_183)
.L_183:
        /*0004*/ 	.word	0x00000082


	//----- nvinfo : EIATTR_SW2861232_WAR
	.align		4
.L_184:
        /*0008*/ 	.byte	0x01, 0x35
	.zero		2


	//----- nvinfo : EIATTR_PARAM_CBANK
	.align		4
        /*000c*/ 	.byte	0x04, 0x0a
        /*000e*/ 	.short	(.L_186 - .L_185)
	.align		4
.L_185:
        /*0010*/ 	.word	index@(.nv.constant0._ZN7cutlass13device_kernelIN5flash19enable_sm80_to_sm89INS1_16FlashAttnFwdSm80INS1_25CollectiveMainloopFwdSm80ILi4ELi1ELb0EN4cute5tupleIJNS5_1CILi128EEENS7_ILi64EEENS7_ILi96EEEEEELi96ENS_6half_tEfNS_4arch4Sm80ELb1ELb0ELb0ELb0ELb1ELb0ELb1ELb0EEENS1_21CollectiveEpilogueFwdINS6_IJS8_SA_S9_EEENS6_IJNS7_ILi1EEESI_SI_EEESC_SE_Li128ELb0ELb1ELb0ELb0EEENS1_30DynamicPersistentTileSchedulerILi128ELi128ELb0ELb1ELb0EEEEEEEEEvNT_6ParamsE)
        /*0014*/ 	.short	0x0160
        /*0016*/ 	.short	0x0428


	//----- nvinfo : EIATTR_CBANK_PARAM_SIZE
	.align		4
.L_186:
        /*0018*/ 	.byte	0x03, 0x19
        /*001a*/ 	.short	0x0428


	//----- nvinfo : EIATTR_KPARAM_INFO
	.align		4
        /*001c*/ 	.byte	0x04, 0x17
        /*001e*/ 	.short	(.L_188 - .L_187)
.L_187:
        /*0020*/ 	.word	0x00000000
        /*0024*/ 	.short	0x0000
        /*0026*/ 	.short	0x0000
        /*0028*/ 	.byte	0x00, 0xf0, 0xa1, 0x10


	//----- nvinfo : EIATTR_MAXREG_COUNT
	.align		4
.L_188:
        /*002c*/ 	.byte	0x03, 0x1b
        /*002e*/ 	.short	0x00ff


	//----- nvinfo : EIATTR_NUM_BARRIERS
	.align		4
        /*0030*/ 	.byte	0x02, 0x4c
        /*0032*/ 	.byte	0x06
	.zero		1


	//----- nvinfo : EIATTR_ANNOTATIONS
	.align		4
        /*0034*/ 	.byte	0x04, 0x55
        /*0036*/ 	.short	(.L_190 - .L_189)


	//   ....[0]....
.L_189:
        /* <DEDUP_REMOVED lines=55> */
        /*039c*/ 	.byte	0xd0, 0x2a, 0x01, 0x00, 0x01, 0x00, 0x00, 0x00, 0x20, 0x2b, 0x01, 0x00


	//----- nvinfo : EIATTR_MERCURY_ISA_VERSION
	.align		4
.L_190:
        /*03a8*/ 	.byte	0x03, 0x5f
        /*03aa*/ 	.short	0x0000


	//----- nvinfo : EIATTR_INT_WARP_WIDE_INSTR_OFFSETS
	.align		4
        /*03ac*/ 	.byte	0x04, 0x31
        /*03ae*/ 	.short	(.L_192 - .L_191)


	//   ....[0]....
.L_191:
        /*03b0*/ 	.word	0x0000dbe0


	//   ....[1]....
        /*03b4*/ 	.word	0x0000dc60


	//----- nvinfo : EIATTR_COOP_GROUP_MASK_REGIDS
	.align		4
.L_192:
        /*03b8*/ 	.byte	0x04, 0x29
        /*03ba*/ 	.short	(.L_194 - .L_193)


	//   ....[0]....
.L_193:
        /*03bc*/ 	.word	0xffffffff


	//   ....[1]....
        /*03c0*/ 	.word	0xffffffff


	//   ....[2]....
        /*03c4*/ 	.word	0xffffffff


	//   ....[3]....
        /*03c8*/ 	.word	0xffffffff


	//   ....[4]....
        /*03cc*/ 	.word	0xffffffff


	//   ....[5]....
        /*03d0*/ 	.word	0xffffffff


	//   ....[6]....
        /*03d4*/ 	.word	0xffffffff


	//   ....[7]....
        /*03d8*/ 	.word	0xffffffff


	//   ....[8]....
        /*03dc*/ 	.word	0xffffffff


	//   ....[9]....
        /*03e0*/ 	.word	0xffffffff


	//   ....[10]....
        /*03e4*/ 	.word	0xffffffff


	//   ....[11]....
        /*03e8*/ 	.word	0xffffffff


	//   ....[12]....
        /*03ec*/ 	.word	0xffffffff


	//   ....[13]....
        /*03f0*/ 	.word	0xffffffff


	//   ....[14]....
        /*03f4*/ 	.word	0xffffffff


	//   ....[15]....
        /*03f8*/ 	.word	0xffffffff


	//   ....[16]....
        /*03fc*/ 	.word	0xffffffff


	//   ....[17]....
        /*0400*/ 	.word	0xffffffff


	//   ....[18]....
        /*0404*/ 	.word	0xffffffff


	//   ....[19]....
        /*0408*/ 	.word	0xffffffff


	//   ....[20]....
        /*040c*/ 	.word	0xffffffff


	//   ....[21]....
        /*0410*/ 	.word	0xffffffff


	//   ....[22]....
        /*0414*/ 	.word	0xffffffff


	//   ....[23]....
        /*0418*/ 	.word	0xffffffff


	//   ....[24]....
        /*041c*/ 	.word	0xffffffff


	//   ....[25]....
        /*0420*/ 	.word	0xffffffff


	//   ....[26]....
        /*0424*/ 	.word	0xffffffff


	//   ....[27]....
        /*0428*/ 	.word	0xffffffff


	//   ....[28]....
        /*042c*/ 	.word	0xffffffff


	//   ....[29]....
        /*0430*/ 	.word	0xffffffff


	//   ....[30]....
        /*0434*/ 	.word	0xffffffff


	//   ....[31]....
        /*0438*/ 	.word	0xffffffff


	//   ....[32]....
        /*043c*/ 	.word	0xffffffff


	//   ....[33]....
        /*0440*/ 	.word	0xffffffff


	//   ....[34]....
        /*0444*/ 	.word	0xffffffff


	//   ....[35]....
        /*0448*/ 	.word	0xffffffff


	//   ....[36]....
        /*044c*/ 	.word	0xffffffff


	//   ....[37]....
        /*0450*/ 	.word	0xffffffff


	//   ....[38]....
        /*0454*/ 	.word	0xffffffff


	//   ....[39]....
        /*0458*/ 	.word	0xffffffff


	//   ....[40]....
        /*045c*/ 	.word	0xffffffff


	//   ....[41]....
        /*0460*/ 	.word	0xffffffff


	//   ....[42]....
        /*0464*/ 	.word	0xffffffff


	//   ....[43]....
        /*0468*/ 	.word	0xffffffff


	//   ....[44]....
        /*046c*/ 	.word	0xffffffff


	//   ....[45]....
        /*0470*/ 	.word	0xffffffff


	//   ....[46]....
        /*0474*/ 	.word	0xffffffff


	//   ....[47]....
        /*0478*/ 	.word	0xffffffff


	//   ....[48]....
        /*047c*/ 	.word	0xffffffff


	//   ....[49]....
        /*0480*/ 	.word	0xffffffff


	//   ....[50]....
        /*0484*/ 	.word	0xffffffff


	//   ....[51]....
        /*0488*/ 	.word	0xffffffff


	//   ....[52]....
        /*048c*/ 	.word	0xffffffff


	//   ....[53]....
        /*0490*/ 	.word	0xffffffff


	//   ....[54]....
        /*0494*/ 	.word	0xffffffff


	//   ....[55]....
        /*0498*/ 	.word	0xffffffff


	//   ....[56]....
        /*049c*/ 	.word	0xffffffff


	//   ....[57]....
        /*04a0*/ 	.word	0xffffffff


	//   ....[58]....
        /*04a4*/ 	.word	0xffffffff


	//   ....[59]....
        /*04a8*/ 	.word	0xffffffff


	//   ....[60]....
        /*04ac*/ 	.word	0xffffffff


	//   ....[61]....
        /*04b0*/ 	.word	0xffffffff


	//   ....[62]....
        /*04b4*/ 	.word	0xffffffff


	//   ....[63]....
        /*04b8*/ 	.word	0xffffffff


	//   ....[64]....
        /*04bc*/ 	.word	0xffffffff


	//   ....[65]....
        /*04c0*/ 	.word	0xffffffff


	//   ....[66]....
        /*04c4*/ 	.word	0xffffffff


	//   ....[67]....
        /*04c8*/ 	.word	0xffffffff


	//   ....[68]....
        /*04cc*/ 	.word	0xffffffff


	//   ....[69]....
        /*04d0*/ 	.word	0xffffffff


	//   ....[70]....
        /*04d4*/ 	.word	0xffffffff


	//   ....[71]....
        /*04d8*/ 	.word	0xffffffff


	//   ....[72]....
        /*04dc*/ 	.word	0xffffffff


	//   ....[73]....
        /*04e0*/ 	.word	0xffffffff


	//   ....[74]....
        /*04e4*/ 	.word	0xffffffff


	//   ....[75]....
        /*04e8*/ 	.word	0xffffffff


	//   ....[76]....
        /*04ec*/ 	.word	0xffffffff


	//   ....[77]....
        /*04f0*/ 	.word	0xffffffff


	//   ....[78]....
        /*04f4*/ 	.word	0xffffffff


	//   ....[79]....
        /*04f8*/ 	.word	0xffffffff


	//   ....[80]....
        /*04fc*/ 	.word	0xffffffff


	//   ....[81]....
        /*0500*/ 	.word	0xffffffff


	//   ....[82]....
        /*0504*/ 	.word	0xffffffff


	//   ....[83]....
        /*0508*/ 	.word	0xffffffff


	//   ....[84]....
        /*050c*/ 	.word	0xffffffff


	//   ....[85]....
        /*0510*/ 	.word	0xffffffff


	//   ....[86]....
        /*0514*/ 	.word	0xffffffff


	//   ....[87]....
        /*0518*/ 	.word	0xffffffff


	//   ....[88]....
        /*051c*/ 	.word	0xffffffff


	//   ....[89]....
        /*0520*/ 	.word	0xffffffff


	//   ....[90]....
        /*0524*/ 	.word	0xffffffff


	//   ....[91]....
        /*0528*/ 	.word	0xffffffff


	//   ....[92]....
        /*052c*/ 	.word	0xffffffff


	//   ....[93]....
        /*0530*/ 	.word	0xffffffff


	//   ....[94]....
        /*0534*/ 	.word	0xffffffff


	//   ....[95]....
        /*0538*/ 	.word	0xffffffff


	//   ....[96]....
        /*053c*/ 	.word	0xffffffff


	//   ....[97]....
        /*0540*/ 	.word	0xffffffff


	//   ....[98]....
        /*0544*/ 	.word	0xffffffff


	//   ....[99]....
        /*0548*/ 	.word	0xffffffff


	//   ....[100]....
        /*054c*/ 	.word	0xffffffff


	//   ....[101]....
        /*0550*/ 	.word	0xffffffff


	//   ....[102]....
        /*0554*/ 	.word	0xffffffff


	//   ....[103]....
        /*0558*/ 	.word	0xffffffff


	//   ....[104]....
        /*055c*/ 	.word	0xffffffff


	//   ....[105]....
        /*0560*/ 	.word	0xffffffff


	//   ....[106]....
        /*0564*/ 	.word	0xffffffff


	//   ....[107]....
        /*0568*/ 	.word	0xffffffff


	//   ....[108]....
        /*056c*/ 	.word	0xffffffff


	//   ....[109]....
        /*0570*/ 	.word	0xffffffff


	//   ....[110]....
        /*0574*/ 	.word	0xffffffff


	//   ....[111]....
        /*0578*/ 	.word	0xffffffff


	//   ....[112]....
        /*057c*/ 	.word	0xffffffff


	//   ....[113]....
        /*0580*/ 	.word	0xffffffff


	//   ....[114]....
        /*0584*/ 	.word	0xffffffff


	//   ....[115]....
        /*0588*/ 	.word	0xffffffff


	//   ....[116]....
        /*058c*/ 	.word	0xffffffff


	//   ....[117]....
        /*0590*/ 	.word	0xffffffff


	//   ....[118]....
        /*0594*/ 	.word	0xffffffff


	//   ....[119]....
        /*0598*/ 	.word	0xffffffff


	//   ....[120]....
        /*059c*/ 	.word	0xffffffff


	//   ....[121]....
        /*05a0*/ 	.word	0xffffffff


	//   ....[122]....
        /*05a4*/ 	.word	0xffffffff


	//   ....[123]....
        /*05a8*/ 	.word	0xffffffff


	//   ....[124]....
        /*05ac*/ 	.word	0xffffffff


	//   ....[125]....
        /*05b0*/ 	.word	0xffffffff


	//   ....[126]....
        /*05b4*/ 	.word	0xffffffff


	//   ....[127]....
        /*05b8*/ 	.word	0xffffffff


	//   ....[128]....
        /*05bc*/ 	.word	0xffffffff


	//   ....[129]....
        /*05c0*/ 	.word	0xffffffff


	//   ....[130]....
        /*05c4*/ 	.word	0xffffffff


	//   ....[131]....
        /*05c8*/ 	.word	0xffffffff


	//   ....[132]....
        /*05cc*/ 	.word	0xffffffff


	//   ....[133]....
        /*05d0*/ 	.word	0xffffffff


	//   ....[134]....
        /*05d4*/ 	.word	0xffffffff


	//   ....[135]....
        /*05d8*/ 	.word	0xffffffff


	//   ....[136]....
        /*05dc*/ 	.word	0xffffffff


	//   ....[137]....
        /*05e0*/ 	.word	0xffffffff


	//   ....[138]....
        /*05e4*/ 	.word	0xffffffff


	//   ....[139]....
        /*05e8*/ 	.word	0xffffffff


	//   ....[140]....
        /*05ec*/ 	.word	0xffffffff


	//   ....[141]....
        /*05f0*/ 	.word	0xffffffff


	//   ....[142]....
        /*05f4*/ 	.word	0xffffffff


	//   ....[143]....
        /*05f8*/ 	.word	0xffffffff


	//   ....[144]....
        /*05fc*/ 	.word	0xffffffff


	//   ....[145]....
        /*0600*/ 	.word	0xffffffff


	//   ....[146]....
        /*0604*/ 	.word	0xffffffff


	//   ....[147]....
        /*0608*/ 	.word	0xffffffff


	//   ....[148]....
        /*060c*/ 	.word	0xffffffff


	//   ....[149]....
        /*0610*/ 	.word	0xffffffff


	//   ....[150]....
        /*0614*/ 	.word	0xffffffff


	//   ....[151]....
        /*0618*/ 	.word	0xffffffff


	//   ....[152]....
        /*061c*/ 	.word	0xffffffff


	//   ....[153]....
        /*0620*/ 	.word	0xffffffff


	//   ....[154]....
        /*0624*/ 	.word	0xffffffff


	//   ....[155]....
        /*0628*/ 	.word	0xffffffff


	//   ....[156]....
        /*062c*/ 	.word	0xffffffff


	//   ....[157]....
        /*0630*/ 	.word	0xffffffff


	//   ....[158]....
        /*0634*/ 	.word	0xffffffff


	//   ....[159]....
        /*0638*/ 	.word	0xffffffff


	//   ....[160]....
        /*063c*/ 	.word	0xffffffff


	//   ....[161]....
        /*0640*/ 	.word	0xffffffff


	//   ....[162]....
        /*0644*/ 	.word	0xffffffff


	//   ....[163]....
        /*0648*/ 	.word	0xffffffff


	//   ....[164]....
        /*064c*/ 	.word	0xffffffff


	//   ....[165]....
        /*0650*/ 	.word	0xffffffff


	//   ....[166]....
        /*0654*/ 	.word	0xffffffff


	//   ....[167]....
        /*0658*/ 	.word	0xffffffff


	//   ....[168]....
        /*065c*/ 	.word	0xffffffff


	//   ....[169]....
        /*0660*/ 	.word	0xffffffff


	//   ....[170]....
        /*0664*/ 	.word	0xffffffff


	//   ....[171]....
        /*0668*/ 	.word	0xffffffff


	//   ....[172]....
        /*066c*/ 	.word	0xffffffff


	//   ....[173]....
        /*0670*/ 	.word	0xffffffff


	//   ....[174]....
        /*0674*/ 	.word	0xffffffff


	//   ....[175]....
        /*0678*/ 	.word	0xffffffff


	//   ....[176]....
        /*067c*/ 	.word	0xffffffff


	//----- nvinfo : EIATTR_COOP_GROUP_INSTR_OFFSETS
	.align		4
.L_194:
        /*0680*/ 	.byte	0x04, 0x28
        /*0682*/ 	.short	(.L_196 - .L_195)


	//   ....[0]....
.L_195:
        /*0684*/ 	.word	0x00000050


	//   ....[1]....
        /*0688*/ 	.word	0x00001530


	//   ....[2]....
        /*068c*/ 	.word	0x00001550


	//   ....[3]....
        /*0690*/ 	.word	0x00001760


	//   ....[4]....
        /*0694*/ 	.word	0x00001770


	//   ....[5]....
        /*0698*/ 	.word	0x00001910


	//   ....[6]....
        /*069c*/ 	.word	0x00001930


	//   ....[7]....
        /*06a0*/ 	.word	0x00001ad0


	//   ....[8]....
        /*06a4*/ 	.word	0x00001ae0


	//   ....[9]....
        /*06a8*/ 	.word	0x00002090


	//   ....[10]....
        /*06ac*/ 	.word	0x000020a0


	//   ....[11]....
        /*06b0*/ 	.word	0x000020b0


	//   ....[12]....
        /*06b4*/ 	.word	0x000020c0


	//   ....[13]....
        /*06b8*/ 	.word	0x000024d0


	//   ....[14]....
        /*06bc*/ 	.word	0x000024e0


	//   ....[15]....
        /*06c0*/ 	.word	0x000024f0


	//   ....[16]....
        /*06c4*/ 	.word	0x00002500


	//   ....[17]....
        /*06c8*/ 	.word	0x00003030


	//   ....[18]....
        /*06cc*/ 	.word	0x00003050


	//   ....[19]....
        /*06d0*/ 	.word	0x00003160


	//   ....[20]....
        /*06d4*/ 	.word	0x00003180


	//   ....[21]....
        /*06d8*/ 	.word	0x000033e0


	//   ....[22]....
        /*06dc*/ 	.word	0x00003620


	//   ....[23]....
        /*06e0*/ 	.word	0x00003630


	//   ....[24]....
        /*06e4*/ 	.word	0x00003640


	//   ....[25]....
        /*06e8*/ 	.word	0x00004040


	//   ....[26]....
        /*06ec*/ 	.word	0x00004070


	//   ....[27]....
        /*06f0*/ 	.word	0x00004090


	//   ....[28]....
        /*06f4*/ 	.word	0x000040a0


	//   ....[29]....
        /*06f8*/ 	.word	0x000040d0


	//   ....[30]....
        /*06fc*/ 	.word	0x000040f0


	//   ....[31]....
        /*0700*/ 	.word	0x00004110


	//   ....[32]....
        /*0704*/ 	.word	0x00004120


	//   ....[33]....
        /*0708*/ 	.word	0x00005cf0


	//   ....[34]....
        /*070c*/ 	.word	0x00005d10


	//   ....[35]....
        /*0710*/ 	.word	0x00005e20


	//   ....[36]....
        /*0714*/ 	.word	0x00005e30


	//   ....[37]....
        /*0718*/ 	.word	0x00006a80


	//   ....[38]....
        /*071c*/ 	.word	0x00006aa0


	//   ....[39]....
        /*0720*/ 	.word	0x00006bb0


	//   ....[40]....
        /*0724*/ 	.word	0x00006bc0


	//   ....[41]....
        /*0728*/ 	.word	0x00006e30


	//   ....[42]....
        /*072c*/ 	.word	0x00007070


	//   ....[43]....
        /*0730*/ 	.word	0x00007080


	//   ....[44]....
        /*0734*/ 	.word	0x00007090


	//   ....[45]....
        /*0738*/ 	.word	0x00007a90


	//   ....[46]....
        /*073c*/ 	.word	0x00007ad0


	//   ....[47]....
        /*0740*/ 	.word	0x00007ae0


	//   ....[48]....
        /*0744*/ 	.word	0x00007af0


	//   ....[49]....
        /*0748*/ 	.word	0x00007b10


	//   ....[50]....
        /*074c*/ 	.word	0x00007b30


	//   ....[51]....
        /*0750*/ 	.word	0x00007b50


	//   ....[52]....
        /*0754*/ 	.word	0x00007b70


	//   ....[53]....
        /*0758*/ 	.word	0x00009fd0


	//   ....[54]....
        /*075c*/ 	.word	0x00009ff0


	//   ....[55]....
        /*0760*/ 	.word	0x0000a050


	//   ....[56]....
        /*0764*/ 	.word	0x0000a090


	//   ....[57]....
        /*0768*/ 	.word	0x0000acd0


	//   ....[58]....
        /*076c*/ 	.word	0x0000acf0


	//   ....[59]....
        /*0770*/ 	.word	0x0000adb0


	//   ....[60]....
        /*0774*/ 	.word	0x0000ade0


	//   ....[61]....
        /*0778*/ 	.word	0x0000b320


	//   ....[62]....
        /*077c*/ 	.word	0x0000b330


	//   ....[63]....
        /*0780*/ 	.word	0x0000b340


	//   ....[64]....
        /*0784*/ 	.word	0x0000b350


	//   ....[65]....
        /*0788*/ 	.word	0x0000b390


	//   ....[66]....
        /*078c*/ 	.word	0x0000b3b0


	//   ....[67]....
        /*0790*/ 	.word	0x0000b3c0


	//   ....[68]....
        /*0794*/ 	.word	0x0000b3d0


	//   ....[69]....
        /*0798*/ 	.word	0x0000d1e0


	//   ....[70]....
        /*079c*/ 	.word	0x0000d250


	//   ....[71]....
        /*07a0*/ 	.word	0x0000d260


	//   ....[72]....
        /*07a4*/ 	.word	0x0000d270


	//   ....[73]....
        /*07a8*/ 	.word	0x0000d2a0


	//   ....[74]....
        /*07ac*/ 	.word	0x0000d2c0


	//   ....[75]....
        /*07b0*/ 	.word	0x0000d2d0


	//   ....[76]....
        /*07b4*/ 	.word	0x0000d2e0


	//   ....[77]....
        /*07b8*/ 	.word	0x0000e400


	//   ....[78]....
        /*07bc*/ 	.word	0x0000e800


	//   ....[79]....
        /*07c0*/ 	.word	0x0000e830


	//   ....[80]....
        /*07c4*/ 	.word	0x0000e840


	//   ....[81]....
        /*07c8*/ 	.word	0x0000e850


	//   ....[82]....
        /*07cc*/ 	.word	0x0000e860


	//   ....[83]....
        /*07d0*/ 	.word	0x0000e870


	//   ....[84]....
        /*07d4*/ 	.word	0x0000e880


	//   ....[85]....
        /*07d8*/ 	.word	0x0000e890


	//   ....[86]....
        /*07dc*/ 	.word	0x0000eb10


	//   ....[87]....
        /*07e0*/ 	.word	0x0000eb30


	//   ....[88]....
        /*07e4*/ 	.word	0x0000ec70


	//   ....[89]....
        /*07e8*/ 	.word	0x0000eca0


	//   ....[90]....
        /*07ec*/ 	.word	0x0000eda0


	//   ....[91]....
        /*07f0*/ 	.word	0x0000edd0


	//   ....[92]....
        /*07f4*/ 	.word	0x0000eed0


	//   ....[93]....
        /*07f8*/ 	.word	0x0000eef0


	//   ....[94]....
        /*07fc*/ 	.word	0x0000f480


	//   ....[95]....
        /*0800*/ 	.word	0x0000f4a0


	//   ....[96]....
        /*0804*/ 	.word	0x0000f690


	//   ....[97]....
        /*0808*/ 	.word	0x0000f6a0


	//   ....[98]....
        /*080c*/ 	.word	0x0000f820


	//   ....[99]....
        /*0810*/ 	.word	0x0000f840


	//   ....[100]....
        /*0814*/ 	.word	0x0000f9c0


	//   ....[101]....
        /*0818*/ 	.word	0x0000f9d0


	//   ....[102]....
        /*081c*/ 	.word	0x0000fbc0


	//   ....[103]....
        /*0820*/ 	.word	0x0000fcb0


	//   ....[104]....
        /*0824*/ 	.word	0x0000fd20


	//   ....[105]....
        /*0828*/ 	.word	0x0000fd90


	//   ....[106]....
        /*082c*/ 	.word	0x0000fdf0


	//   ....[107]....
        /*0830*/ 	.word	0x0000fe60


	//   ....[108]....
        /*0834*/ 	.word	0x0000fed0


	//   ....[109]....
        /*0838*/ 	.word	0x0000ff40


	//   ....[110]....
        /*083c*/ 	.word	0x0000ffa0


	//   ....[111]....
        /*0840*/ 	.word	0x00010010


	//   ....[112]....
        /*0844*/ 	.word	0x00010080


	//   ....[113]....
        /*0848*/ 	.word	0x00010200


	//   ....[114]....
        /*084c*/ 	.word	0x00010260


	//   ....[115]....
        /*0850*/ 	.word	0x000102d0


	//   ....[116]....
        /*0854*/ 	.word	0x00010340


	//   ....[117]....
        /*0858*/ 	.word	0x000105b0


	//   ....[118]....
        /*085c*/ 	.word	0x00010820


	//   ....[119]....
        /*0860*/ 	.word	0x00010e40


	//   ....[120]....
        /*0864*/ 	.word	0x00010e90


	//   ....[121]....
        /*0868*/ 	.word	0x00010ee0


	//   ....[122]....
        /*086c*/ 	.word	0x00010f30


	//   ....[123]....
        /*0870*/ 	.word	0x00010f80


	//   ....[124]....
        /*0874*/ 	.word	0x00010fd0


	//   ....[125]....
        /*0878*/ 	.word	0x00011020


	//   ....[126]....
        /*087c*/ 	.word	0x00011070


	//   ....[127]....
        /*0880*/ 	.word	0x000110e0


	//   ....[128]....
        /*0884*/ 	.word	0x00011150


	//   ....[129]....
        /*0888*/ 	.word	0x000112d0


	//   ....[130]....
        /*088c*/ 	.word	0x00011330


	//   ....[131]....
        /*0890*/ 	.word	0x000113a0


	//   ....[132]....
        /*0894*/ 	.word	0x00011410


	//   ....[133]....
        /*0898*/ 	.word	0x00011590


	//   ....[134]....
        /*089c*/ 	.word	0x000115f0


	//   ....[135]....
        /*08a0*/ 	.word	0x00011650


	//   ....[136]....
        /*08a4*/ 	.word	0x000116b0


	//   ....[137]....
        /*08a8*/ 	.word	0x00011900


	//   ....[138]....
        /*08ac*/ 	.word	0x00011b50


	//   ....[139]....
        /*08b0*/ 	.word	0x00012190


	//   ....[140]....
        /*08b4*/ 	.word	0x000121d0


	//   ....[141]....
        /*08b8*/ 	.word	0x00012220


	//   ....[142]....
        /*08bc*/ 	.word	0x00012260


	//   ....[143]....
        /*08c0*/ 	.word	0x000122b0


	//   ....[144]....
        /*08c4*/ 	.word	0x000122f0


	//   ....[145]....
        /*08c8*/ 	.word	0x00012340


	//   ....[146]....
        /*08cc*/ 	.word	0x00012380


	//   ....[147]....
        /*08d0*/ 	.word	0x000123e0


	//   ....[148]....
        /*08d4*/ 	.word	0x00012450


	//   ....[149]....
        /*08d8*/ 	.word	0x000124c0


	//   ....[150]....
        /*08dc*/ 	.word	0x00012600


	//   ....[151]....
        /*08e0*/ 	.word	0x00012660


	//   ....[152]....
        /*08e4*/ 	.word	0x000126b0


	//   ....[153]....
        /*08e8*/ 	.word	0x000126f0


	//   ....[154]....
        /*08ec*/ 	.word	0x00012740


	//   ....[155]....
        /*08f0*/ 	.word	0x00012780


	//   ....[156]....
        /*08f4*/ 	.word	0x000127d0


	//   ....[157]....
        /*08f8*/ 	.word	0x00012810


	//   ....[158]....
        /*08fc*/ 	.word	0x00012860


	//   ....[159]....
        /*0900*/ 	.word	0x000128a0


	//   ....[160]....
        /*0904*/ 	.word	0x00012900


	//   ....[161]....
        /*0908*/ 	.word	0x00012960


	//   ....[162]....
        /*090c*/ 	.word	0x000129b0


	//   ....[163]....
        /*0910*/ 	.word	0x00012a10


	//   ....[164]....
        /*0914*/ 	.word	0x00012a60


	//   ....[165]....
        /*0918*/ 	.word	0x00012ac0


	//   ....[166]....
        /*091c*/ 	.word	0x00012b10


	//   ....[167]....
        /*0920*/ 	.word	0x00012b70


	//   ....[168]....
        /*0924*/ 	.word	0x00012bd0


	//   ....[169]....
        /*0928*/ 	.word	0x00012c40


	//   ....[170]....
        /*092c*/ 	.word	0x00012cb0


	//   ....[171]....
        /*0930*/ 	.word	0x00012d10


	//   ....[172]....
        /*0934*/ 	.word	0x00012d80


	//   ....[173]....
        /*0938*/ 	.word	0x00012df0


	//   ....[174]....
        /*093c*/ 	.word	0x00012e60


	//   ....[175]....
        /*0940*/ 	.word	0x00012ec0


	//   ....[176]....
        /*0944*/ 	.word	0x00012f30


	//----- nvinfo : EIATTR_EXIT_INSTR_OFFSETS
	.align		4
.L_196:
        /*0948*/ 	.byte	0x04, 0x1c
        /*094a*/ 	.short	(.L_198 - .L_197)


	//   ....[0]....
.L_197:
        /*094c*/ 	.word	0x000000a0


	//   ....[1]....
        /*0950*/ 	.word	0x0000fc60


	//----- nvinfo : EIATTR_MAX_THREADS
	.align		4
.L_198:
        /*0954*/ 	.byte	0x04, 0x05
        /*0956*/ 	.short	(.L_200 - .L_199)
.L_199:
        /*0958*/ 	.word	0x00000080
        /*095c*/ 	.word	0x00000001
        /*0960*/ 	.word	0x00000001


	//----- nvinfo : EIATTR_CRS_STACK_SIZE
	.align		4
.L_200:
        /*0964*/ 	.byte	0x04, 0x1e
        /*0966*/ 	.short	(.L_202 - .L_201)
.L_201:
        /*0968*/ 	.word	0x00000000
.L_202:


//--------------------- .nv.info._ZN7cutlass13device_kernelIN5flash19enable_sm80_to_sm89INS1_16FlashAttnFwdSm80INS1_25CollectiveMainloopFwdSm80ILi4ELi1ELb0EN4cute5tupleIJNS5_1CILi128EEENS7_ILi64EEENS7_ILi96EEEEEELi96ENS_6half_tEfNS_4arch4Sm80ELb1ELb0ELb0ELb1ELb1ELb0ELb1ELb0EEENS1_21CollectiveEpilogueFwdINS6_IJS8_SA_S9_EEENS6_IJNS7_ILi1EEESI_SI_EEESC_SE_Li128ELb1ELb1ELb0ELb0EEENS1_19SingleTileSchedulerILb1ELb0ELb1ELi128EEEEEEEEEvNT_6ParamsE --------------------------
	.section	.nv.info._ZN7cutlass13device_kernelIN5flash19enable_sm80_to_sm89INS1_16FlashAttnFwdSm80INS1_25CollectiveMainloopFwdSm80ILi4ELi1ELb0EN4cute5tupleIJNS5_1CILi128EEENS7_ILi64EEENS7_ILi96EEEEEELi96ENS_6half_tEfNS_4arch4Sm80ELb1ELb0ELb0ELb1ELb1ELb0ELb1ELb0EEENS1_21CollectiveEpilogueFwdINS6_IJS8_SA_S9_EEENS6_IJNS7_ILi1EEESI_SI_EEESC_SE_Li128ELb1ELb1ELb0ELb0EEENS1_19SingleTileSchedulerILb1ELb0ELb1ELi128EEEEEEEEEvNT_6ParamsE,"",@"SHT_CUDA_INFO"
	.sectionflags	@""
	.align	4


	//----- nvinfo : EIATTR_CUDA_API_VERSION
	.align		4
        /*0000*/ 	.byte	0x04, 0x37
        /*0002*/ 	.short	(.L_204 - .L_203)
.L_203:
        /*0004*/ 	.word	0x00000082


	//----- nvinfo : EIATTR_SW2861232_WAR
	.align		4
.L_204:
        /*0008*/ 	.byte	0x01, 0x35
	.zero		2


	//----- nvinfo : EIATTR_PARAM_CBANK
	.align		4
        /*000c*/ 	.byte	0x04, 0x0a
        /*000e*/ 	.short	(.L_206 - .L_205)
	.align		4
.L_205:
        /*0010*/ 	.word	index@(.nv.constant0._ZN7cutlass13device_kernelIN5flash19enable_sm80_to_sm89INS1_16FlashAttnFwdSm80INS1_25CollectiveMainloopFwdSm80ILi4ELi1ELb0EN4cute5tupleIJNS5_1CILi128EEENS7_ILi64EEENS7_ILi96EEEEEELi96ENS_6half_tEfNS_4arch4Sm80ELb1ELb0ELb0ELb1ELb1ELb0ELb1ELb0EEENS1_21CollectiveEpilogueFwdINS6_IJS8_SA_S9_EEENS6_IJNS7_ILi1EEESI_SI_EEESC_SE_Li128ELb1ELb1ELb0ELb0EEENS1_19SingleTileSchedulerILb1ELb0ELb1ELi128EEEEEEEEEvNT_6ParamsE)
        /*0014*/ 	.short	0x0160
        /*0016*/ 	.short	0x0418


	//----- nvinfo : EIATTR_CBANK_PARAM_SIZE
	.align		4
.L_206:
        /*0018*/ 	.byte	0x03, 0x19
        /*001a*/ 	.short	0x0418


	//----- nvinfo : EIATTR_KPARAM_INFO
	.align		4
        /*001c*/ 	.byte	0x04, 0x17
        /*001e*/ 	.short	(.L_208 - .L_207)
.L_207:
        /*0020*/ 	.word	0x00000000
        /*0024*/ 	.short	0x0000
        /*0026*/ 	.short	0x0000
        /*0028*/ 	.byte	0x00, 0xf0, 0x61, 0x10


	//----- nvinfo : EIATTR_MAXREG_COUNT
	.align		4
.L_208:
        /*002c*/ 	.byte	0x03, 0x1b
        /*002e*/ 	.short	0x00ff


	//----- nvinfo : EIATTR_NUM_BARRIERS
	.align		4
        /*0030*/ 	.byte	0x02, 0x4c
        /*0032*/ 	.byte	0x02
	.zero		1


	//----- nvinfo : EIATTR_ANNOTATIONS
	.align		4
        /*0034*/ 	.byte	0x04, 0x55
        /*0036*/ 	.short	(.L_210 - .L_209)


	//   ....[0]....
.L_209:
        /* <DEDUP_REMOVED lines=32> */


	//----- nvinfo : EIATTR_MERCURY_ISA_VERSION
	.align		4
.L_210:
        /*0220*/ 	.byte	0x03, 0x5f
        /*0222*/ 	.short	0x0000


	//----- nvinfo : EIATTR_COOP_GROUP_MASK_REGIDS
	.align		4
        /*0224*/ 	.byte	0x04, 0x29
        /*0226*/ 	.short	(.L_212 - .L_211)


	//   ....[0]....
.L_211:
        /*0228*/ 	.word	0xffffffff


	//   ....[1]....
        /*022c*/ 	.word	0xffffffff


	//   ....[2]....
        /*0230*/ 	.word	0xffffffff


	//   ....[3]....
        /*0234*/ 	.word	0xffffffff


	//   ....[4]....
        /*0238*/ 	.word	0xffffffff


	//   ....[5]....
        /*023c*/ 	.word	0xffffffff


	//   ....[6]....
        /*0240*/ 	.word	0xffffffff


	//   ....[7]....
        /*0244*/ 	.word	0xffffffff


	//   ....[8]....
        /*0248*/ 	.word	0xffffffff


	//   ....[9]....
        /*024c*/ 	.word	0xffffffff


	//   ....[10]....
        /*0250*/ 	.word	0xffffffff


	//   ....[11]....
        /*0254*/ 	.word	0xffffffff


	//   ....[12]....
        /*0258*/ 	.word	0xffffffff


	//   ....[13]....
        /*025c*/ 	.word	0xffffffff


	//   ....[14]....
        /*0260*/ 	.word	0xffffffff


	//   ....[15]....
        /*0264*/ 	.word	0xffffffff


	//   ....[16]....
        /*0268*/ 	.word	0xffffffff


	//   ....[17]....
        /*026c*/ 	.word	0xffffffff


	//   ....[18]....
        /*0270*/ 	.word	0xffffffff


	//   ....[19]....
        /*0274*/ 	.word	0xffffffff


	//   ....[20]....
        /*0278*/ 	.word	0xffffffff


	//   ....[21]....
        /*027c*/ 	.word	0xffffffff


	//   ....[22]....
        /*0280*/ 	.word	0xffffffff


	//   ....[23]....
        /*0284*/ 	.word	0xffffffff


	//   ....[24]....
        /*0288*/ 	.word	0xffffffff


	//   ....[25]....
        /*028c*/ 	.word	0xffffffff


	//   ....[26]....
        /*0290*/ 	.word	0xffffffff


	//   ....[27]....
        /*0294*/ 	.word	0xffffffff


	//   ....[28]....
        /*0298*/ 	.word	0xffffffff


	//   ....[29]....
        /*029c*/ 	.word	0xffffffff


	//   ....[30]....
        /*02a0*/ 	.word	0xffffffff


	//   ....[31]....
        /*02a4*/ 	.word	0xffffffff


	//   ....[32]....
        /*02a8*/ 	.word	0xffffffff


	//   ....[33]....
        /*02ac*/ 	.word	0xffffffff


	//   ....[34]....
        /*02b0*/ 	.word	0xffffffff


	//   ....[35]....
        /*02b4*/ 	.word	0xffffffff


	//   ....[36]....
        /*02b8*/ 	.word	0xffffffff


	//   ....[37]....
        /*02bc*/ 	.word	0xffffffff


	//   ....[38]....
        /*02c0*/ 	.word	0xffffffff


	//   ....[39]....
        /*02c4*/ 	.word	0xffffffff


	//   ....[40]....
        /*02c8*/ 	.word	0xffffffff


	//   ....[41]....
        /*02cc*/ 	.word	0xffffffff


	//   ....[42]....
        /*02d0*/ 	.word	0xffffffff


	//   ....[43]....
        /*02d4*/ 	.word	0xffffffff


	//   ....[44]....
        /*02d8*/ 	.word	0xffffffff


	//   ....[45]....
        /*02dc*/ 	.word	0xffffffff


	//   ....[46]....
        /*02e0*/ 	.word	0xffffffff


	//   ....[47]....
        /*02e4*/ 	.word	0xffffffff


	//   ....[48]....
        /*02e8*/ 	.word	0xffffffff


	//   ....[49]....
        /*02ec*/ 	.word	0xffffffff


	//   ....[50]....
        /*02f0*/ 	.word	0xffffffff


	//   ....[51]....
        /*02f4*/ 	.word	0xffffffff


	//   ....[52]....
        /*02f8*/ 	.word	0xffffffff


	//   ....[53]....
        /*02fc*/ 	.word	0xffffffff


	//   ....[54]....
        /*0300*/ 	.word	0xffffffff


	//   ....[55]....
        /*0304*/ 	.word	0xffffffff


	//   ....[56]....
        /*0308*/ 	.word	0xffffffff


	//   ....[57]....
        /*030c*/ 	.word	0xffffffff


	//   ....[58]....
        /*0310*/ 	.word	0xffffffff


	//   ....[59]....
        /*0314*/ 	.word	0xffffffff


	//   ....[60]....
        /*0318*/ 	.word	0xffffffff


	//   ....[61]....
        /*031c*/ 	.word	0xffffffff


	//   ....[62]....
        /*0320*/ 	.word	0xffffffff


	//   ....[63]....
        /*0324*/ 	.word	0xffffffff


	//   ....[64]....
        /*0328*/ 	.word	0xffffffff


	//   ....[65]....
        /*032c*/ 	.word	0xffffffff


	//   ....[66]....
        /*0330*/ 	.word	0xffffffff


	//   ....[67]....
        /*0334*/ 	.word	0xffffffff


	//   ....[68]....
        /*0338*/ 	.word	0xffffffff


	//   ....[69]....
        /*033c*/ 	.word	0xffffffff


	//   ....[70]....
        /*0340*/ 	.word	0xffffffff


	//   ....[71]....
        /*0344*/ 	.word	0xffffffff


	//   ....[72]....
        /*0348*/ 	.word	0xffffffff


	//   ....[73]....
        /*034c*/ 	.word	0xffffffff


	//   ....[74]....
        /*0350*/ 	.word	0xffffffff


	//   ....[75]....
        /*0354*/ 	.word	0xffffffff


	//   ....[76]....
        /*0358*/ 	.word	0xffffffff


	//   ....[77]....
        /*035c*/ 	.word	0xffffffff


	//   ....[78]....
        /*0360*/ 	.word	0xffffffff


	//   ....[79]....
        /*0364*/ 	.word	0xffffffff


	//   ....[80]....
        /*0368*/ 	.word	0xffffffff


	//   ....[81]....
        /*036c*/ 	.word	0xffffffff


	//   ....[82]....
        /*0370*/ 	.word	0xffffffff


	//   ....[83]....
        /*0374*/ 	.word	0xffffffff


	//   ....[84]....
        /*0378*/ 	.word	0xffffffff


	//   ....[85]....
        /*037c*/ 	.word	0xffffffff


	//   ....[86]....
        /*0380*/ 	.word	0xffffffff


	//   ....[87]....
        /*0384*/ 	.word	0xffffffff


	//   ....[88]....
        /*0388*/ 	.word	0xffffffff


	//   ....[89]....
        /*038c*/ 	.word	0xffffffff


	//   ....[90]....
        /*0390*/ 	.word	0xffffffff


	//   ....[91]....
        /*0394*/ 	.word	0xffffffff


	//   ....[92]....
        /*0398*/ 	.word	0xffffffff


	//   ....[93]....
        /*039c*/ 	.word	0xffffffff


	//   ....[94]....
        /*03a0*/ 	.word	0xffffffff


	//   ....[95]....
        /*03a4*/ 	.word	0xffffffff


	//   ....[96]....
        /*03a8*/ 	.word	0xffffffff


	//   ....[97]....
        /*03ac*/ 	.word	0xffffffff


	//   ....[98]....
        /*03b0*/ 	.word	0xffffffff


	//   ....[99]....
        /*03b4*/ 	.word	0xffffffff


	//   ....[100]....
        /*03b8*/ 	.word	0xffffffff


	//----- nvinfo : EIATTR_COOP_GROUP_INSTR_OFFSETS
	.align		4
.L_212:
        /*03bc*/ 	.byte	0x04, 0x28
        /*03be*/ 	.short	(.L_214 - .L_213)


	//   ....[0]....
.L_213:
        /*03c0*/ 	.word	0x000000a0


	//   ....[1]....
        /*03c4*/ 	.word	0x000013a0


	//   ....[2]....
        /*03c8*/ 	.word	0x000013d0


	//   ....[3]....
        /*03cc*/ 	.word	0x000015b0


	//   ....[4]....
        /*03d0*/ 	.word	0x000015e0


	//   ....[5]....
        /*03d4*/ 	.word	0x00001700


	//   ....[6]....
        /*03d8*/ 	.word	0x00001730


	//   ....[7]....
        /*03dc*/ 	.word	0x00001850


	//   ....[8]....
        /*03e0*/ 	.word	0x000018b0


	//   ....[9]....
        /*03e4*/ 	.word	0x00002000


	//   ....[10]....
        /*03e8*/ 	.word	0x00002030


	//   ....[11]....
        /*03ec*/ 	.word	0x00002060


	//   ....[12]....
        /*03f0*/ 	.word	0x00002090


	//   ....[13]....
        /*03f4*/ 	.word	0x000020b0


	//   ....[14]....
        /*03f8*/ 	.word	0x000020d0


	//   ....[15]....
        /*03fc*/ 	.word	0x000020f0


	//   ....[16]....
        /*0400*/ 	.word	0x00002100


	//   ....[17]....
        /*0404*/ 	.word	0x00003050


	//   ....[18]....
        /*0408*/ 	.word	0x00003060


	//   ....[19]....
        /*040c*/ 	.word	0x00003070


	//   ....[20]....
        /*0410*/ 	.word	0x00003080


	//   ....[21]....
        /*0414*/ 	.word	0x00003460


	//   ....[22]....
        /*0418*/ 	.word	0x00003470


	//   ....[23]....
        /*041c*/ 	.word	0x000034c0


	//   ....[24]....
        /*0420*/ 	.word	0x000034f0


	//   ....[25]....
        /*0424*/ 	.word	0x00003d00


	//   ....[26]....
        /*0428*/ 	.word	0x00003f00


	//   ....[27]....
        /*042c*/ 	.word	0x00003f40


	//   ....[28]....
        /*0430*/ 	.word	0x00004120


	//   ....[29]....
        /*0434*/ 	.word	0x00004190


	//   ....[30]....
        /*0438*/ 	.word	0x00004260


	//   ....[31]....
        /*043c*/ 	.word	0x00004290


	//   ....[32]....
        /*0440*/ 	.word	0x00004370


	//   ....[33]....
        /*0444*/ 	.word	0x00005ed0


	//   ....[34]....
        /*0448*/ 	.word	0x00005ee0


	//   ....[35]....
        /*044c*/ 	.word	0x00005ef0


	//   ....[36]....
        /*0450*/ 	.word	0x00005f00


	//   ....[37]....
        /*0454*/ 	.word	0x00006a20


	//   ....[38]....
        /*0458*/ 	.word	0x00006a30


	//   ....[39]....
        /*045c*/ 	.word	0x00006a40


	//   ....[40]....
        /*0460*/ 	.word	0x00006a50


	//   ....[41]....
        /*0464*/ 	.word	0x00006c50


	//   ....[42]....
        /*0468*/ 	.word	0x00006c60


	//   ....[43]....
        /*046c*/ 	.word	0x00006c70


	//   ....[44]....
        /*0470*/ 	.word	0x00006c90


	//   ....[45]....
        /*0474*/ 	.word	0x00007270


	//   ....[46]....
        /*0478*/ 	.word	0x000073c0


	//   ....[47]....
        /*047c*/ 	.word	0x000077c0


	//   ....[48]....
        /*0480*/ 	.word	0x00007940


	//   ....[49]....
        /*0484*/ 	.word	0x00007a30


	//   ....[50]....
        /*0488*/ 	.word	0x00007a70


	//   ....[51]....
        /*048c*/ 	.word	0x00007ae0


	//   ....[52]....
        /*0490*/ 	.word	0x00007b10


	//   ....[53]....
        /*0494*/ 	.word	0x00009fc0


	//   ....[54]....
        /*0498*/ 	.word	0x00009fd0


	//   ....[55]....
        /*049c*/ 	.word	0x00009fe0


	//   ....[56]....
        /*04a0*/ 	.word	0x00009ff0


	//   ....[57]....
        /*04a4*/ 	.word	0x0000a310


	//   ....[58]....
        /*04a8*/ 	.word	0x0000a330


	//   ....[59]....
        /*04ac*/ 	.word	0x0000a350


	//   ....[60]....
        /*04b0*/ 	.word	0x0000a360


	//   ....[61]....
        /*04b4*/ 	.word	0x0000aed0


	//   ....[62]....
        /*04b8*/ 	.word	0x0000b000


	//   ....[63]....
        /*04bc*/ 	.word	0x0000b070


	//   ....[64]....
        /*04c0*/ 	.word	0x0000b0d0


	//   ....[65]....
        /*04c4*/ 	.word	0x0000b0e0


	//   ....[66]....
        /*04c8*/ 	.word	0x0000b100


	//   ....[67]....
        /*04cc*/ 	.word	0x0000b2c0


	//   ....[68]....
        /*04d0*/ 	.word	0x0000b5f0


	//   ....[69]....
        /*04d4*/ 	.word	0x0000cf70


	//   ....[70]....
        /*04d8*/ 	.word	0x0000cf80


	//   ....[71]....
        /*04dc*/ 	.word	0x0000cf90


	//   ....[72]....
        /*04e0*/ 	.word	0x0000cfb0


	//   ....[73]....
        /*04e4*/ 	.word	0x0000cfd0


	//   ....[74]....
        /*04e8*/ 	.word	0x0000cff0


	//   ....[75]....
        /*04ec*/ 	.word	0x0000d010


	//   ....[76]....
        /*04f0*/ 	.word	0x0000d040


	//   ....[77]....
        /*04f4*/ 	.word	0x0000e800


	//   ....[78]....
        /*04f8*/ 	.word	0x0000e860


	//   ....[79]....
        /*04fc*/ 	.word	0x0000e890


	//   ....[80]....
        /*0500*/ 	.word	0x0000e8d0


	//   ....[81]....
        /*0504*/ 	.word	0x0000e8f0


	//   ....[82]....
        /*0508*/ 	.word	0x0000e900


	//   ....[83]....
        /*050c*/ 	.word	0x0000e910


	//   ....[84]....
        /*0510*/ 	.word	0x0000e920


	//   ....[85]....
        /*0514*/ 	.word	0x0000eb30


	//   ....[86]....
        /*0518*/ 	.word	0x0000eb40


	//   ....[87]....
        /*051c*/ 	.word	0x0000ecc0


	//   ....[88]....
        /*0520*/ 	.word	0x0000ecf0


	//   ....[89]....
        /*0524*/ 	.word	0x0000ee40


	//   ....[90]....
        /*0528*/ 	.word	0x0000ee70


	//   ....[91]....
        /*052c*/ 	.word	0x0000efc0


	//   ....[92]....
        /*0530*/ 	.word	0x0000efe0


	//   ....[93]....
        /*0534*/ 	.word	0x0000f8f0


	//   ....[94]....
        /*0538*/ 	.word	0x0000f910


	//   ....[95]....
        /*053c*/ 	.word	0x0000fa60


	//   ....[96]....
        /*0540*/ 	.word	0x0000fa90


	//   ....[97]....
        /*0544*/ 	.word	0x0000fbc0


	//   ....[98]....
        /*0548*/ 	.word	0x0000fbf0


	//   ....[99]....
        /*054c*/ 	.word	0x0000fd20


	//   ....[100]....
        /*0550*/ 	.word	0x0000fd40


	//----- nvinfo : EIATTR_EXIT_INSTR_OFFSETS
	.align		4
.L_214:
        /*0554*/ 	.byte	0x04, 0x1c
        /*0556*/ 	.short	(.L_216 - .L_215)


	//   ....[0]....
.L_215:
        /*0558*/ 	.word	0x00000450


	//   ....[1]....
        /*055c*/ 	.word	0x0000eff0


	//   ....[2]....
        /*0560*/ 	.word	0x0000f0c0


	//   ....[3]....
        /*0564*/ 	.word	0x0000f120


	//   ....[4]....
        /*0568*/ 	.word	0x0000fd50


	//   ....[5]....
        /*056c*/ 	.word	0x0000fe00


	//   ....[6]....
        /*0570*/ 	.word	0x0000fe60


	//----- nvinfo : EIATTR_CTAIDZ_USED
	.align		4
.L_216:
        /*0574*/ 	.byte	0x01, 0x04
	.zero		2


	//----- nvinfo : EIATTR_MAX_THREADS
	.align		4
        /*0578*/ 	.byte	0x04, 0x05
        /*057a*/ 	.short	(.L_218 - .L_217)
.L_217:
        /*057c*/ 	.word	0x00000080
        /*0580*/ 	.word	0x00000001
        /*0584*/ 	.word	0x00000001


	//----- nvinfo : EIATTR_CRS_STACK_SIZE
	.align		4
.L_218:
        /*0588*/ 	.byte	0x04, 0x1e
        /*058a*/ 	.short	(.L_220 - .L_219)
.L_219:
        /*058c*/ 	.word	0x00000000
.L_220:


//--------------------- .nv.info._ZN7cutlass13device_kernelIN5flash19enable_sm80_to_sm89INS1_16FlashAttnFwdSm80INS1_25CollectiveMainloopFwdSm80ILi4ELi1ELb0EN4cute5tupleIJNS5_1CILi128EEENS7_ILi64EEENS7_ILi96EEEEEELi96ENS_6half_tEfNS_4arch4Sm80ELb1ELb0ELb0ELb1ELb1ELb1ELb1ELb0EEENS1_21CollectiveEpilogueFwdINS6_IJS8_SA_S9_EEENS6_IJNS7_ILi1EEESI_SI_EEESC_SE_Li128ELb1ELb1ELb0ELb0EEENS1_19SingleTileSchedulerILb1ELb0ELb1ELi128EEEEEEEEEvNT_6ParamsE --------------------------
	.section	.nv.info._ZN7cutlass13device_kernelIN5flash19enable_sm80_to_sm89INS1_16FlashAttnFwdSm80INS1_25CollectiveMainloopFwdSm80ILi4ELi1ELb0EN4cute5tupleIJNS5_1CILi128EEENS7_ILi64EEENS7_ILi96EEEEEELi96ENS_6half_tEfNS_4arch4Sm80ELb1ELb0ELb0ELb1ELb1ELb1ELb1ELb0EEENS1_21CollectiveEpilogueFwdINS6_IJS8_SA_S9_EEENS6_IJNS7_ILi1EEESI_SI_EEESC_SE_Li128ELb1ELb1ELb0ELb0EEENS1_19SingleTileSchedulerILb1ELb0ELb1ELi128EEEEEEEEEvNT_6ParamsE,"",@"SHT_CUDA_INFO"
	.sectionflags	@""
	.align	4


	//----- nvinfo : EIATTR_CUDA_API_VERSION
	.align		4
        /*0000*/ 	.byte	0x04, 0x37
        /*0002*/ 	.short	(.L_222 - .L_221)
.L_221:
        /*0004*/ 	.word	0x00000082


	//----- nvinfo : EIATTR_SW2861232_WAR
	.align		4
.L_222:
        /*0008*/ 	.byte	0x01, 0x35
	.zero		2


	//----- nvinfo : EIATTR_PARAM_CBANK
	.align		4
        /*000c*/ 	.byte	0x04, 0x0a
        /*000e*/ 	.short	(.L_224 - .L_223)
	.align		4
.L_223:
        /*0010*/ 	.word	index@(.nv.constant0._ZN7cutlass13device_kernelIN5flash19enable_sm80_to_sm89INS1_16FlashAttnFwdSm80INS1_25CollectiveMainloopFwdSm80ILi4ELi1ELb0EN4cute5tupleIJNS5_1CILi128EEENS7_ILi64EEENS7_ILi96EEEEEELi96ENS_6half_tEfNS_4arch4Sm80ELb1ELb0ELb0ELb1ELb1ELb1ELb1ELb0EEENS1_21CollectiveEpilogueFwdINS6_IJS8_SA_S9_EEENS6_IJNS7_ILi1EEESI_SI_EEESC_SE_Li128ELb1ELb1ELb0ELb0EEENS1_19SingleTileSchedulerILb1ELb0ELb1ELi128EEEEEEEEEvNT_6ParamsE)
        /*0014*/ 	.short	0x0160
        /*0016*/ 	.short	0x0418


	//----- nvinfo : EIATTR_CBANK_PARAM_SIZE
	.align		4
.L_224:
        /*0018*/ 	.byte	0x03, 0x19
        /*001a*/ 	.short	0x0418


	//----- nvinfo : EIATTR_KPARAM_INFO
	.align		4
        /*001c*/ 	.byte	0x04, 0x17
        /*001e*/ 	.short	(.L_226 - .L_225)
.L_225:
        /*0020*/ 	.word	0x00000000
        /*0024*/ 	.short	0x0000
        /*0026*/ 	.short	0x0000
        /*0028*/ 	.byte	0x00, 0xf0, 0x61, 0x10


	//----- nvinfo : EIATTR_MAXREG_COUNT
	.align		4
.L_226:
        /*002c*/ 	.byte	0x03, 0x1b
        /*002e*/ 	.short	0x00ff


	//----- nvinfo : EIATTR_NUM_BARRIERS
	.align		4
        /*0030*/ 	.byte	0x02, 0x4c
        /*0032*/ 	.byte	0x02
	.zero		1


	//----- nvinfo : EIATTR_ANNOTATIONS
	.align		4
        /*0034*/ 	.byte	0x04, 0x55
        /*0036*/ 	.short	(.L_228 - .L_227)


	//   ....[0]....
.L_227:
        /* <DEDUP_REMOVED lines=38> */


	//----- nvinfo : EIATTR_MERCURY_ISA_VERSION
	.align		4
.L_228:
        /*0288*/ 	.byte	0x03, 0x5f
        /*028a*/ 	.short	0x0000


	//----- nvinfo : EIATTR_COOP_GROUP_MASK_REGIDS
	.align		4
        /*028c*/ 	.byte	0x04, 0x29
        /*028e*/ 	.short	(.L_230 - .L_229)


	//   ....[0]....
.L_229:
        /*0290*/ 	.word	0xffffffff


	//   ....[1]....
        /*0294*/ 	.word	0xffffffff


	//   ....[2]....
        /*0298*/ 	.word	0xffffffff


	//   ....[3]....
        /*029c*/ 	.word	0xffffffff


	//   ....[4]....
        /*02a0*/ 	.word	0xffffffff


	//   ....[5]....
        /*02a4*/ 	.word	0xffffffff


	//   ....[6]....
        /*02a8*/ 	.word	0xffffffff


	//   ....[7]....
        /*02ac*/ 	.word	0xffffffff


	//   ....[8]....
        /*02b0*/ 	.word	0xffffffff


	//   ....[9]....
        /*02b4*/ 	.word	0xffffffff


	//   ....[10]....
        /*02b8*/ 	.word	0xffffffff


	//   ....[11]....
        /*02bc*/ 	.word	0xffffffff


	//   ....[12]....
        /*02c0*/ 	.word	0xffffffff


	//   ....[13]....
        /*02c4*/ 	.word	0xffffffff


	//   ....[14]....
        /*02c8*/ 	.word	0xffffffff


	//   ....[15]....
        /*02cc*/ 	.word	0xffffffff


	//   ....[16]....
        /*02d0*/ 	.word	0xffffffff


	//   ....[17]....
        /*02d4*/ 	.word	0xffffffff


	//   ....[18]....
        /*02d8*/ 	.word	0xffffffff


	//   ....[19]....
        /*02dc*/ 	.word	0xffffffff


	//   ....[20]....
        /*02e0*/ 	.word	0xffffffff


	//   ....[21]....
        /*02e4*/ 	.word	0xffffffff


	//   ....[22]....
        /*02e8*/ 	.word	0xffffffff


	//   ....[23]....
        /*02ec*/ 	.word	0xffffffff


	//   ....[24]....
        /*02f0*/ 	.word	0xffffffff


	//   ....[25]....
        /*02f4*/ 	.word	0xffffffff


	//   ....[26]....
        /*02f8*/ 	.word	0xffffffff


	//   ....[27]....
        /*02fc*/ 	.word	0xffffffff


	//   ....[28]....
        /*0300*/ 	.word	0xffffffff


	//   ....[29]....
        /*0304*/ 	.word	0xffffffff


	//   ....[30]....
        /*0308*/ 	.word	0xffffffff


	//   ....[31]....
        /*030c*/ 	.word	0xffffffff


	//   ....[32]....
        /*0310*/ 	.word	0xffffffff


	//   ....[33]....
        /*0314*/ 	.word	0xffffffff


	//   ....[34]....
        /*0318*/ 	.word	0xffffffff


	//   ....[35]....
        /*031c*/ 	.word	0xffffffff


	//   ....[36]....
        /*0320*/ 	.word	0xffffffff


	//   ....[37]....
        /*0324*/ 	.word	0xffffffff


	//   ....[38]....
        /*0328*/ 	.word	0xffffffff


	//   ....[39]....
        /*032c*/ 	.word	0xffffffff


	//   ....[40]....
        /*0330*/ 	.word	0xffffffff


	//   ....[41]....
        /*0334*/ 	.word	0xffffffff


	//   ....[42]....
        /*0338*/ 	.word	0xffffffff


	//   ....[43]....
        /*033c*/ 	.word	0xffffffff


	//   ....[44]....
        /*0340*/ 	.word	0xffffffff


	//   ....[45]....
        /*0344*/ 	.word	0xffffffff


	//   ....[46]....
        /*0348*/ 	.word	0xffffffff


	//   ....[47]....
        /*034c*/ 	.word	0xffffffff


	//   ....[48]....
        /*0350*/ 	.word	0xffffffff


	//   ....[49]....
        /*0354*/ 	.word	0xffffffff


	//   ....[50]....
        /*0358*/ 	.word	0xffffffff


	//   ....[51]....
        /*035c*/ 	.word	0xffffffff


	//   ....[52]....
        /*0360*/ 	.word	0xffffffff


	//   ....[53]....
        /*0364*/ 	.word	0xffffffff


	//   ....[54]....
        /*0368*/ 	.word	0xffffffff


	//   ....[55]....
        /*036c*/ 	.word	0xffffffff


	//   ....[56]....
        /*0370*/ 	.word	0xffffffff


	//   ....[57]....
        /*0374*/ 	.word	0xffffffff


	//   ....[58]....
        /*0378*/ 	.word	0xffffffff


	//   ....[59]....
        /*037c*/ 	.word	0xffffffff


	//   ....[60]....
        /*0380*/ 	.word	0xffffffff


	//   ....[61]....
        /*0384*/ 	.word	0xffffffff


	//   ....[62]....
        /*0388*/ 	.word	0xffffffff


	//   ....[63]....
        /*038c*/ 	.word	0xffffffff


	//   ....[64]....
        /*0390*/ 	.word	0xffffffff


	//   ....[65]....
        /*0394*/ 	.word	0xffffffff


	//   ....[66]....
        /*0398*/ 	.word	0xffffffff


	//   ....[67]....
        /*039c*/ 	.word	0xffffffff


	//   ....[68]....
        /*03a0*/ 	.word	0xffffffff


	//   ....[69]....
        /*03a4*/ 	.word	0xffffffff


	//   ....[70]....
        /*03a8*/ 	.word	0xffffffff


	//   ....[71]....
        /*03ac*/ 	.word	0xffffffff


	//   ....[72]....
        /*03b0*/ 	.word	0xffffffff


	//   ....[73]....
        /*03b4*/ 	.word	0xffffffff


	//   ....[74]....
        /*03b8*/ 	.word	0xffffffff


	//   ....[75]....
        /*03bc*/ 	.word	0xffffffff


	//   ....[76]....
        /*03c0*/ 	.word	0xffffffff


	//   ....[77]....
        /*03c4*/ 	.word	0xffffffff


	//   ....[78]....
        /*03c8*/ 	.word	0xffffffff


	//   ....[79]....
        /*03cc*/ 	.word	0xffffffff


	//   ....[80]....
        /*03d0*/ 	.word	0xffffffff


	//   ....[81]....
        /*03d4*/ 	.word	0xffffffff


	//   ....[82]....
        /*03d8*/ 	.word	0xffffffff


	//   ....[83]....
        /*03dc*/ 	.word	0xffffffff


	//   ....[84]....
        /*03e0*/ 	.word	0xffffffff


	//   ....[85]....
        /*03e4*/ 	.word	0xffffffff


	//   ....[86]....
        /*03e8*/ 	.word	0xffffffff


	//   ....[87]....
        /*03ec*/ 	.word	0xffffffff


	//   ....[88]....
        /*03f0*/ 	.word	0xffffffff


	//   ....[89]....
        /*03f4*/ 	.word	0xffffffff


	//   ....[90]....
        /*03f8*/ 	.word	0xffffffff


	//   ....[91]....
        /*03fc*/ 	.word	0xffffffff


	//   ....[92]....
        /*0400*/ 	.word	0xffffffff


	//   ....[93]....
        /*0404*/ 	.word	0xffffffff


	//   ....[94]....
        /*0408*/ 	.word	0xffffffff


	//   ....[95]....
        /*040c*/ 	.word	0xffffffff


	//   ....[96]....
        /*0410*/ 	.word	0xffffffff


	//   ....[97]....
        /*0414*/ 	.word	0xffffffff


	//   ....[98]....
        /*0418*/ 	.word	0xffffffff


	//   ....[99]....
        /*041c*/ 	.word	0xffffffff


	//   ....[100]....
        /*0420*/ 	.word	0xffffffff


	//   ....[101]....
        /*0424*/ 	.word	0xffffffff


	//   ....[102]....
        /*0428*/ 	.word	0xffffffff


	//   ....[103]....
        /*042c*/ 	.word	0xffffffff


	//   ....[104]....
        /*0430*/ 	.word	0xffffffff


	//   ....[105]....
        /*0434*/ 	.word	0xffffffff


	//   ....[106]....
        /*0438*/ 	.word	0xffffffff


	//   ....[107]....
        /*043c*/ 	.word	0xffffffff


	//   ....[108]....
        /*0440*/ 	.word	0xffffffff


	//   ....[109]....
        /*0444*/ 	.word	0xffffffff


	//   ....[110]....
        /*0448*/ 	.word	0xffffffff


	//   ....[111]....
        /*044c*/ 	.word	0xffffffff


	//   ....[112]....
        /*0450*/ 	.word	0xffffffff


	//   ....[113]....
        /*0454*/ 	.word	0xffffffff


	//   ....[114]....
        /*0458*/ 	.word	0xffffffff


	//   ....[115]....
        /*045c*/ 	.word	0xffffffff


	//   ....[116]....
        /*0460*/ 	.word	0xffffffff


	//   ....[117]....
        /*0464*/ 	.word	0xffffffff


	//   ....[118]....
        /*0468*/ 	.word	0xffffffff


	//   ....[119]....
        /*046c*/ 	.word	0xffffffff


	//   ....[120]....
        /*0470*/ 	.word	0xffffffff


	//   ....[121]....
        /*0474*/ 	.word	0xffffffff


	//   ....[122]....
        /*0478*/ 	.word	0xffffffff


	//   ....[123]....
        /*047c*/ 	.word	0xffffffff


	//   ....[124]....
        /*0480*/ 	.word	0xffffffff


	//----- nvinfo : EIATTR_COOP_GROUP_INSTR_OFFSETS
	.align		4
.L_230:
        /*0484*/ 	.byte	0x04, 0x28
        /*0486*/ 	.short	(.L_232 - .L_231)


	//   ....[0]....
.L_231:
        /*0488*/ 	.word	0x000000a0


	//   ....[1]....
        /*048c*/ 	.word	0x00002520


	//   ....[2]....
        /*0490*/ 	.word	0x00002530


	//   ....[3]....
        /*0494*/ 	.word	0x00004060


	//   ....[4]....
        /*0498*/ 	.word	0x00004070


	//   ....[5]....
        /*049c*/ 	.word	0x000059f0


	//   ....[6]....
        /*04a0*/ 	.word	0x00005a10


	//   ....[7]....
        /*04a4*/ 	.word	0x00005f10


	//   ....[8]....
        /*04a8*/ 	.word	0x00005f70


	//   ....[9]....
        /*04ac*/ 	.word	0x00006e20


	//   ....[10]....
        /*04b0*/ 	.word	0x00006e50


	//   ....[11]....
        /*04b4*/ 	.word	0x00007030


	//   ....[12]....
        /*04b8*/ 	.word	0x00007060


	//   ....[13]....
        /*04bc*/ 	.word	0x00007180


	//   ....[14]....
        /*04c0*/ 	.word	0x000071b0


	//   ....[15]....
        /*04c4*/ 	.word	0x000072f0


	//   ....[16]....
        /*04c8*/ 	.word	0x00007340


	//   ....[17]....
        /*04cc*/ 	.word	0x000077d0


	//   ....[18]....
        /*04d0*/ 	.word	0x00007800


	//   ....[19]....
        /*04d4*/ 	.word	0x00007820


	//   ....[20]....
        /*04d8*/ 	.word	0x00007830


	//   ....[21]....
        /*04dc*/ 	.word	0x00007d80


	//   ....[22]....
        /*04e0*/ 	.word	0x00007da0


	//   ....[23]....
        /*04e4*/ 	.word	0x00007db0


	//   ....[24]....
        /*04e8*/ 	.word	0x00007dc0


	//   ....[25]....
        /*04ec*/ 	.word	0x00008330


	//   ....[26]....
        /*04f0*/ 	.word	0x000083c0


	//   ....[27]....
        /*04f4*/ 	.word	0x00008490


	//   ....[28]....
        /*04f8*/ 	.word	0x000084d0


	//   ....[29]....
        /*04fc*/ 	.word	0x0000b320


	//   ....[30]....
        /*0500*/ 	.word	0x0000b340


	//   ....[31]....
        /*0504*/ 	.word	0x0000b350


	//   ....[32]....
        /*0508*/ 	.word	0x0000b360


	//   ....[33]....
        /*050c*/ 	.word	0x0000b5e0


	//   ....[34]....
        /*0510*/ 	.word	0x0000b830


	//   ....[35]....
        /*0514*/ 	.word	0x0000b8a0


	//   ....[36]....
        /*0518*/ 	.word	0x0000b8e0


	//   ....[37]....
        /*051c*/ 	.word	0x0000ecd0


	//   ....[38]....
        /*0520*/ 	.word	0x0000ed00


	//   ....[39]....
        /*0524*/ 	.word	0x0000ed20


	//   ....[40]....
        /*0528*/ 	.word	0x0000ed40


	//   ....[41]....
        /*052c*/ 	.word	0x0000fdc0


	//   ....[42]....
        /*0530*/ 	.word	0x0000fdd0


	//   ....[43]....
        /*0534*/ 	.word	0x0000fe00


	//   ....[44]....
        /*0538*/ 	.word	0x0000fe10


	//   ....[45]....
        /*053c*/ 	.word	0x00010210


	//   ....[46]....
        /*0540*/ 	.word	0x00010230


	//   ....[47]....
        /*0544*/ 	.word	0x000102b0


	//   ....[48]....
        /*0548*/ 	.word	0x000102f0


	//   ....[49]....
        /*054c*/ 	.word	0x00010a80


	//   ....[50]....
        /*0550*/ 	.word	0x00010c80


	//   ....[51]....
        /*0554*/ 	.word	0x00010ce0


	//   ....[52]....
        /*0558*/ 	.word	0x00010ea0


	//   ....[53]....
        /*055c*/ 	.word	0x00010f20


	//   ....[54]....
        /*0560*/ 	.word	0x00010ff0


	//   ....[55]....
        /*0564*/ 	.word	0x00011010


	//   ....[56]....
        /*0568*/ 	.word	0x00011100


	//   ....[57]....
        /*056c*/ 	.word	0x00012c40


	//   ....[58]....
        /*0570*/ 	.word	0x00012c50


	//   ....[59]....
        /*0574*/ 	.word	0x00012c60


	//   ....[60]....
        /*0578*/ 	.word	0x00012c70


	//   ....[61]....
        /*057c*/ 	.word	0x000137e0


	//   ....[62]....
        /*0580*/ 	.word	0x00013800


	//   ....[63]....
        /*0584*/ 	.word	0x00013820


	//   ....[64]....
        /*0588*/ 	.word	0x00013840


	//   ....[65]....
        /*058c*/ 	.word	0x00013a40


	//   ....[66]....
        /*0590*/ 	.word	0x00013a50


	//   ....[67]....
        /*0594*/ 	.word	0x00013a60


	//   ....[68]....
        /*0598*/ 	.word	0x00013a80


	//   ....[69]....
        /*059c*/ 	.word	0x00014060


	//   ....[70]....
        /*05a0*/ 	.word	0x00014160


	//   ....[71]....
        /*05a4*/ 	.word	0x000145a0


	//   ....[72]....
        /*05a8*/ 	.word	0x00014720


	//   ....[73]....
        /*05ac*/ 	.word	0x00014820


	//   ....[74]....
        /*05b0*/ 	.word	0x00014870


	//   ....[75]....
        /*05b4*/ 	.word	0x000148e0


	//   ....[76]....
        /*05b8*/ 	.word	0x00014910


	//   ....[77]....
        /*05bc*/ 	.word	0x00016e10


	//   ....[78]....
        /*05c0*/ 	.word	0x00016e30


	//   ....[79]....
        /*05c4*/ 	.word	0x00016e40


	//   ....[80]....
        /*05c8*/ 	.word	0x00016e50


	//   ....[81]....
        /*05cc*/ 	.word	0x000171f0


	//   ....[82]....
        /*05d0*/ 	.word	0x00017220


	//   ....[83]....
        /*05d4*/ 	.word	0x00017230


	//   ....[84]....
        /*05d8*/ 	.word	0x00017250


	//   ....[85]....
        /*05dc*/ 	.word	0x00017d60


	//   ....[86]....
        /*05e0*/ 	.word	0x00017e90


	//   ....[87]....
        /*05e4*/ 	.word	0x00017f00


	//   ....[88]....
        /*05e8*/ 	.word	0x00017f60


	//   ....[89]....
        /*05ec*/ 	.word	0x00017f70


	//   ....[90]....
        /*05f0*/ 	.word	0x00017f90


	//   ....[91]....
        /*05f4*/ 	.word	0x00018150


	//   ....[92]....
        /*05f8*/ 	.word	0x00018480


	//   ....[93]....
        /*05fc*/ 	.word	0x00019e00


	//   ....[94]....
        /*0600*/ 	.word	0x00019e10


	//   ....[95]....
        /*0604*/ 	.word	0x00019e20


	//   ....[96]....
        /*0608*/ 	.word	0x00019e40


	//   ....[97]....
        /*060c*/ 	.word	0x00019e60


	//   ....[98]....
        /*0610*/ 	.word	0x00019e80


	//   ....[99]....
        /*0614*/ 	.word	0x00019ea0


	//   ....[100]....
        /*0618*/ 	.word	0x00019ed0


	//   ....[101]....
        /*061c*/ 	.word	0x0001b690


	//   ....[102]....
        /*0620*/ 	.word	0x0001b6e0


	//   ....[103]....
        /*0624*/ 	.word	0x0001b720


	//   ....[104]....
        /*0628*/ 	.word	0x0001b760


	//   ....[105]....
        /*062c*/ 	.word	0x0001b770


	//   ....[106]....
        /*0630*/ 	.word	0x0001b780


	//   ....[107]....
        /*0634*/ 	.word	0x0001b790


	//   ....[108]....
        /*0638*/ 	.word	0x0001b7a0


	//   ....[109]....
        /*063c*/ 	.word	0x0001b9c0


	//   ....[110]....
        /*0640*/ 	.word	0x0001b9d0


	//   ....[111]....
        /*0644*/ 	.word	0x0001bb50


	//   ....[112]....
        /*0648*/ 	.word	0x0001bb80


	//   ....[113]....
        /*064c*/ 	.word	0x0001bcd0


	//   ....[114]....
        /*0650*/ 	.word	0x0001bd00


	//   ....[115]....
        /*0654*/ 	.word	0x0001be50


	//   ....[116]....
        /*0658*/ 	.word	0x0001be70


	//   ....[117]....
        /*065c*/ 	.word	0x0001c780


	//   ....[118]....
        /*0660*/ 	.word	0x0001c7a0


	//   ....[119]....
        /*0664*/ 	.word	0x0001c8f0


	//   ....[120]....
        /*0668*/ 	.word	0x0001c920


	//   ....[121]....
        /*066c*/ 	.word	0x0001ca50


	//   ....[122]....
        /*0670*/ 	.word	0x0001ca80


	//   ....[123]....
        /*0674*/ 	.word	0x0001cbb0


	//   ....[124]....
        /*0678*/ 	.word	0x0001cbd0


	//----- nvinfo : EIATTR_EXIT_INSTR_OFFSETS
	.align		4
.L_232:
        /*067c*/ 	.byte	0x04, 0x1c
        /*067e*/ 	.short	(.L_234 - .L_233)


	//   ....[0]....
.L_233:
        /*0680*/ 	.word	0x00000450


	//   ....[1]....
        /*0684*/ 	.word	0x0001be80


	//   ....[2]....
        /*0688*/ 	.word	0x0001bf50


	//   ....[3]....
        /*068c*/ 	.word	0x0001bfb0


	//   ....[4]....
        /*0690*/ 	.word	0x0001cbe0


	//   ....[5]....
        /*0694*/ 	.word	0x0001cc90


	//   ....[6]....
        /*0698*/ 	.word	0x0001ccf0


	//----- nvinfo : EIATTR_CTAIDZ_USED
	.align		4
.L_234:
        /*069c*/ 	.byte	0x01, 0x04
	.zero		2


	//----- nvinfo : EIATTR_MAX_THREADS
	.align		4
        /*06a0*/ 	.byte	0x04, 0x05
        /*06a2*/ 	.short	(.L_236 - .L_235)
.L_235:
        /*06a4*/ 	.word	0x00000080
        /*06a8*/ 	.word	0x00000001
        /*06ac*/ 	.word	0x00000001


	//----- nvinfo : EIATTR_CRS_STACK_SIZE
	.align		4
.L_236:
        /*06b0*/ 	.byte	0x04, 0x1e
        /*06b2*/ 	.short	(.L_238 - .L_237)
.L_237:
        /*06b4*/ 	.word	0x00000000
.L_238:


//--------------------- .nv.callgraph             --------------------------
	.section	.nv.callgraph,"",@"SHT_CUDA_CALLGRAPH"
	.align	4
	.sectionentsize	8
	.align		4
        /*0000*/ 	.word	0x00000000
	.align		4
        /*0004*/ 	.word	0xffffffff
	.align		4
        /*0008*/ 	.word	0x00000000
	.align		4
        /*000c*/ 	.word	0xfffffffe
	.align		4
        /*0010*/ 	.word	0x00000000
	.align		4
        /*0014*/ 	.word	0xfffffffd
	.align		4
        /*0018*/ 	.word	0x00000000
	.align		4
        /*001c*/ 	.word	0xfffffffc


//--------------------- .nv.rel.action            --------------------------
	.section	.nv.rel.action,"",@"SHT_CUDA_RELOCINFO"
	.align	8
	.sectionentsize	8
        /*0000*/ 	.byte	0x73, 0x00, 0x00, 0x00, 0x00, 0x00, 0x00, 0x00, 0x00, 0x00, 0x00, 0x11, 0x25, 0x00, 0x05, 0x36


//--------------------- .nv.constant4             --------------------------
	.section	.nv.constant4,"a",@progbits
	.align	8
	.align		8
.nv.constant4:
        /*0000*/ 	.dword	_ZN71_INTERNAL_e3d9369f_35_flash_fwd_hdim96_fp16_paged_sm80_cu_9949e2e8_48124cuda3std3__45__cpo5beginE
	.align		8
        /*0008*/ 	.dword	_ZN71_INTERNAL_e3d9369f_35_flash_fwd_hdim96_fp16_paged_sm80_cu_9949e2e8_48124cuda3std3__45__cpo3endE
	.align		8
        /*0010*/ 	.dword	_ZN71_INTERNAL_e3d9369f_35_flash_fwd_hdim96_fp16_paged_sm80_cu_9949e2e8_48124cuda3std3__45__cpo6cbeginE
	.align		8
        /*0018*/ 	.dword	_ZN71_INTERNAL_e3d9369f_35_flash_fwd_hdim96_fp16_paged_sm80_cu_9949e2e8_48124cuda3std3__45__cpo4cendE
	.align		8
        /*0020*/ 	.dword	_ZN71_INTERNAL_e3d9369f_35_flash_fwd_hdim96_fp16_paged_sm80_cu_9949e2e8_48124cuda3std3__473_GLOBAL__N__e3d9369f_35_flash_fwd_hdim96_fp16_paged_sm80_cu_9949e2e8_48126ignoreE
	.align		8
        /*0028*/ 	.dword	_ZN71_INTERNAL_e3d9369f_35_flash_fwd_hdim96_fp16_paged_sm80_cu_9949e2e8_48124cuda3std3__419piecewise_constructE
	.align		8
        /*0030*/ 	.dword	_ZN71_INTERNAL_e3d9369f_35_flash_fwd_hdim96_fp16_paged_sm80_cu_9949e2e8_48124cuda3std3__48in_placeE
	.align		8
        /*0038*/ 	.dword	_ZN71_INTERNAL_e3d9369f_35_flash_fwd_hdim96_fp16_paged_sm80_cu_9949e2e8_48124cuda3std6ranges3__45__cpo4swapE
	.align		8
        /*0040*/ 	.dword	_ZN71_INTERNAL_e3d9369f_35_flash_fwd_hdim96_fp16_paged_sm80_cu_9949e2e8_48124cuda3std6ranges3__45__cpo9iter_moveE
	.align		8
        /*0048*/ 	.dword	_ZN71_INTERNAL_e3d9369f_35_flash_fwd_hdim96_fp16_paged_sm80_cu_9949e2e8_48124cute7productE
	.align		8
        /*0050*/ 	.dword	_ZN71_INTERNAL_e3d9369f_35_flash_fwd_hdim96_fp16_paged_sm80_cu_9949e2e8_48124cute1_E


//--------------------- .nv.constant0._ZN7cutlass13device_kernelIN5flash19enable_sm80_to_sm89INS1_16FlashAttnFwdSm80INS1_25CollectiveMainloopFwdSm80ILi4ELi1ELb0EN4cute5tupleIJNS5_1CILi128EEENS7_ILi64EEENS7_ILi96EEEEEELi96ENS_6half_tEfNS_4arch4Sm80ELb0ELb0ELb0ELb0ELb1ELb0ELb1ELb0EEENS1_21CollectiveEpilogueFwdINS6_IJS8_SA_S9_EEENS6_IJNS7_ILi1EEESI_SI_EEESC_SE_Li128ELb0ELb1ELb0ELb0EEENS1_19SingleTileSchedulerILb0ELb0ELb1ELi128EEEEEEEEEvNT_6ParamsE --------------------------
	.section	.nv.constant0._ZN7cutlass13device_kernelIN5flash19enable_sm80_to_sm89INS1_16FlashAttnFwdSm80INS1_25CollectiveMainloopFwdSm80ILi4ELi1ELb0EN4cute5tupleIJNS5_1CILi128EEENS7_ILi64EEENS7_ILi96EEEEEELi96ENS_6half_tEfNS_4arch4Sm80ELb0ELb0ELb0ELb0ELb1ELb0ELb1ELb0EEENS1_21CollectiveEpilogueFwdINS6_IJS8_SA_S9_EEENS6_IJNS7_ILi1EEESI_SI_EEESC_SE_Li128ELb0ELb1ELb0ELb0EEENS1_19SingleTileSchedulerILb0ELb0ELb1ELi128EEEEEEEEEvNT_6ParamsE,"a",@progbits
	.sectionflags	@""
	.align	4
.nv.constant0._ZN7cutlass13device_kernelIN5flash19enable_sm80_to_sm89INS1_16FlashAttnFwdSm80INS1_25CollectiveMainloopFwdSm80ILi4ELi1ELb0EN4cute5tupleIJNS5_1CILi128EEENS7_ILi64EEENS7_ILi96EEEEEELi96ENS_6half_tEfNS_4arch4Sm80ELb0ELb0ELb0ELb0ELb1ELb0ELb1ELb0EEENS1_21CollectiveEpilogueFwdINS6_IJS8_SA_S9_EEENS6_IJNS7_ILi1EEESI_SI_EEESC_SE_Li128ELb0ELb1ELb0ELb0EEENS1_19SingleTileSchedulerILb0ELb0ELb1ELi128EEEEEEEEEvNT_6ParamsE:
	.zero		1400


//--------------------- .nv.constant0._ZN7cutlass13device_kernelIN5flash19enable_sm80_to_sm89INS1_16FlashAttnFwdSm80INS1_25CollectiveMainloopFwdSm80ILi4ELi1ELb0EN4cute5tupleIJNS5_1CILi128EEENS7_ILi64EEENS7_ILi96EEEEEELi96ENS_6half_tEfNS_4arch4Sm80ELb0ELb0ELb0ELb1ELb1ELb0ELb1ELb0EEENS1_21CollectiveEpilogueFwdINS6_IJS8_SA_S9_EEENS6_IJNS7_ILi1EEESI_SI_EEESC_SE_Li128ELb1ELb1ELb0ELb0EEENS1_19SingleTileSchedulerILb1ELb0ELb1ELi128EEEEEEEEEvNT_6ParamsE --------------------------
	.section	.nv.constant0._ZN7cutlass13device_kernelIN5flash19enable_sm80_to_sm89INS1_16FlashAttnFwdSm80INS1_25CollectiveMainloopFwdSm80ILi4ELi1ELb0EN4cute5tupleIJNS5_1CILi128EEENS7_ILi64EEENS7_ILi96EEEEEELi96ENS_6half_tEfNS_4arch4Sm80ELb0ELb0ELb0ELb1ELb1ELb0ELb1ELb0EEENS1_21CollectiveEpilogueFwdINS6_IJS8_SA_S9_EEENS6_IJNS7_ILi1EEESI_SI_EEESC_SE_Li128ELb1ELb1ELb0ELb0EEENS1_19SingleTileSchedulerILb1ELb0ELb1ELi128EEEEEEEEEvNT_6ParamsE,"a",@progbits
	.sectionflags	@""
	.align	4
.nv.constant0._ZN7cutlass13device_kernelIN5flash19enable_sm80_to_sm89INS1_16FlashAttnFwdSm80INS1_25CollectiveMainloopFwdSm80ILi4ELi1ELb0EN4cute5tupleIJNS5_1CILi128EEENS7_ILi64EEENS7_ILi96EEEEEELi96ENS_6half_tEfNS_4arch4Sm80ELb0ELb0ELb0ELb1ELb1ELb0ELb1ELb0EEENS1_21CollectiveEpilogueFwdINS6_IJS8_SA_S9_EEENS6_IJNS7_ILi1EEESI_SI_EEESC_SE_Li128ELb1ELb1ELb0ELb0EEENS1_19SingleTileSchedulerILb1ELb0ELb1ELi128EEEEEEEEEvNT_6ParamsE:
	.zero		1400


//--------------------- .nv.constant0._ZN7cutlass13device_kernelIN5flash19enable_sm80_to_sm89INS1_16FlashAttnFwdSm80INS1_25CollectiveMainloopFwdSm80ILi4ELi1ELb0EN4cute5tupleIJNS5_1CILi128EEENS7_ILi64EEENS7_ILi96EEEEEELi96ENS_6half_tEfNS_4arch4Sm80ELb0ELb0ELb0ELb1ELb1ELb1ELb1ELb0EEENS1_21CollectiveEpilogueFwdINS6_IJS8_SA_S9_EEENS6_IJNS7_ILi1EEESI_SI_EEESC_SE_Li128ELb1ELb1ELb0ELb0EEENS1_19SingleTileSchedulerILb1ELb0ELb1ELi128EEEEEEEEEvNT_6ParamsE --------------------------
	.section	.nv.constant0._ZN7cutlass13device_kernelIN5flash19enable_sm80_to_sm89INS1_16FlashAttnFwdSm80INS1_25CollectiveMainloopFwdSm80ILi4ELi1ELb0EN4cute5tupleIJNS5_1CILi128EEENS7_ILi64EEENS7_ILi96EEEEEELi96ENS_6half_tEfNS_4arch4Sm80ELb0ELb0ELb0ELb1ELb1ELb1ELb1ELb0EEENS1_21CollectiveEpilogueFwdINS6_IJS8_SA_S9_EEENS6_IJNS7_ILi1EEESI_SI_EEESC_SE_Li128ELb1ELb1ELb0ELb0EEENS1_19SingleTileSchedulerILb1ELb0ELb1ELi128EEEEEEEEEvNT_6ParamsE,"a",@progbits
	.sectionflags	@""
	.align	4
.nv.constant0._ZN7cutlass13device_kernelIN5flash19enable_sm80_to_sm89INS1_16FlashAttnFwdSm80INS1_25CollectiveMainloopFwdSm80ILi4ELi1ELb0EN4cute5tupleIJNS5_1CILi128EEENS7_ILi64EEENS7_ILi96EEEEEELi96ENS_6half_tEfNS_4arch4Sm80ELb0ELb0ELb0ELb1ELb1ELb1ELb1ELb0EEENS1_21CollectiveEpilogueFwdINS6_IJS8_SA_S9_EEENS6_IJNS7_ILi1EEESI_SI_EEESC_SE_Li128ELb1ELb1ELb0ELb0EEENS1_19SingleTileSchedulerILb1ELb0ELb1ELi128EEEEEEEEEvNT_6ParamsE:
	.zero		1400


//--------------------- .nv.constant0._ZN7cutlass13device_kernelIN5flash19enable_sm80_to_sm89INS1_16FlashAttnFwdSm80INS1_25CollectiveMainloopFwdSm80ILi4ELi1ELb0EN4cute5tupleIJNS5_1CILi128EEENS7_ILi48EEENS7_ILi96EEEEEELi96ENS_6half_tEfNS_4arch4Sm80ELb0ELb1ELb0ELb0ELb1ELb0ELb1ELb0EEENS1_21CollectiveEpilogueFwdINS6_IJS8_SA_S9_EEENS6_IJNS7_ILi1EEESI_SI_EEESC_SE_Li128ELb0ELb1ELb0ELb0EEENS1_19SingleTileSchedulerILb0ELb0ELb1ELi128EEEEEEEEEvNT_6ParamsE --------------------------
	.section	.nv.constant0._ZN7cutlass13device_kernelIN5flash19enable_sm80_to_sm89INS1_16FlashAttnFwdSm80INS1_25CollectiveMainloopFwdSm80ILi4ELi1ELb0EN4cute5tupleIJNS5_1CILi128EEENS7_ILi48EEENS7_ILi96EEEEEELi96ENS_6half_tEfNS_4arch4Sm80ELb0ELb1ELb0ELb0ELb1ELb0ELb1ELb0EEENS1_21CollectiveEpilogueFwdINS6_IJS8_SA_S9_EEENS6_IJNS7_ILi1EEESI_SI_EEESC_SE_Li128ELb0ELb1ELb0ELb0EEENS1_19SingleTileSchedulerILb0ELb0ELb1ELi128EEEEEEEEEvNT_6ParamsE,"a",@progbits
	.sectionflags	@""
	.align	4
.nv.constant0._ZN7cutlass13device_kernelIN5flash19enable_sm80_to_sm89INS1_16FlashAttnFwdSm80INS1_25CollectiveMainloopFwdSm80ILi4ELi1ELb0EN4cute5tupleIJNS5_1CILi128EEENS7_ILi48EEENS7_ILi96EEEEEELi96ENS_6half_tEfNS_4arch4Sm80ELb0ELb1ELb0ELb0ELb1ELb0ELb1ELb0EEENS1_21CollectiveEpilogueFwdINS6_IJS8_SA_S9_EEENS6_IJNS7_ILi1EEESI_SI_EEESC_SE_Li128ELb0ELb1ELb0ELb0EEENS1_19SingleTileSchedulerILb0ELb0ELb1ELi128EEEEEEEEEvNT_6ParamsE:
	.zero		1400


//--------------------- .nv.constant0._ZN7cutlass13device_kernelIN5flash19enable_sm80_to_sm89INS1_16FlashAttnFwdSm80INS1_25CollectiveMainloopFwdSm80ILi4ELi1ELb0EN4cute5tupleIJNS5_1CILi128EEENS7_ILi48EEENS7_ILi96EEEEEELi96ENS_6half_tEfNS_4arch4Sm80ELb0ELb1ELb0ELb1ELb1ELb0ELb1ELb0EEENS1_21CollectiveEpilogueFwdINS6_IJS8_SA_S9_EEENS6_IJNS7_ILi1EEESI_SI_EEESC_SE_Li128ELb1ELb1ELb0ELb0EEENS1_19SingleTileSchedulerILb1ELb0ELb1ELi128EEEEEEEEEvNT_6ParamsE --------------------------
	.section	.nv.constant0._ZN7cutlass13device_kernelIN5flash19enable_sm80_to_sm89INS1_16FlashAttnFwdSm80INS1_25CollectiveMainloopFwdSm80ILi4ELi1ELb0EN4cute5tupleIJNS5_1CILi128EEENS7_ILi48EEENS7_ILi96EEEEEELi96ENS_6half_tEfNS_4arch4Sm80ELb0ELb1ELb0ELb1ELb1ELb0ELb1ELb0EEENS1_21CollectiveEpilogueFwdINS6_IJS8_SA_S9_EEENS6_IJNS7_ILi1EEESI_SI_EEESC_SE_Li128ELb1ELb1ELb0ELb0EEENS1_19SingleTileSchedulerILb1ELb0ELb1ELi128EEEEEEEEEvNT_6ParamsE,"a",@progbits
	.sectionflags	@""
	.align	4
.nv.constant0._ZN7cutlass13device_kernelIN5flash19enable_sm80_to_sm89INS1_16FlashAttnFwdSm80INS1_25CollectiveMainloopFwdSm80ILi4ELi1ELb0EN4cute5tupleIJNS5_1CILi128EEENS7_ILi48EEENS7_ILi96EEEEEELi96ENS_6half_tEfNS_4arch4Sm80ELb0ELb1ELb0ELb1ELb1ELb0ELb1ELb0EEENS1_21CollectiveEpilogueFwdINS6_IJS8_SA_S9_EEENS6_IJNS7_ILi1EEESI_SI_EEESC_SE_Li128ELb1ELb1ELb0ELb0EEENS1_19SingleTileSchedulerILb1ELb0ELb1ELi128EEEEEEEEEvNT_6ParamsE:
	.zero		1400


//--------------------- .nv.constant0._ZN7cutlass13device_kernelIN5flash19enable_sm80_to_sm89INS1_16FlashAttnFwdSm80INS1_25CollectiveMainloopFwdSm80ILi4ELi1ELb0EN4cute5tupleIJNS5_1CILi128EEENS7_ILi48EEENS7_ILi96EEEEEELi96ENS_6half_tEfNS_4arch4Sm80ELb0ELb1ELb0ELb1ELb1ELb1ELb1ELb0EEENS1_21CollectiveEpilogueFwdINS6_IJS8_SA_S9_EEENS6_IJNS7_ILi1EEESI_SI_EEESC_SE_Li128ELb1ELb1ELb0ELb0EEENS1_19SingleTileSchedulerILb1ELb0ELb1ELi128EEEEEEEEEvNT_6ParamsE --------------------------
	.section	.nv.constant0._ZN7cutlass13device_kernelIN5flash19enable_sm80_to_sm89INS1_16FlashAttnFwdSm80INS1_25CollectiveMainloopFwdSm80ILi4ELi1ELb0EN4cute5tupleIJNS5_1CILi128EEENS7_ILi48EEENS7_ILi96EEEEEELi96ENS_6half_tEfNS_4arch4Sm80ELb0ELb1ELb0ELb1ELb1ELb1ELb1ELb0EEENS1_21CollectiveEpilogueFwdINS6_IJS8_SA_S9_EEENS6_IJNS7_ILi1EEESI_SI_EEESC_SE_Li128ELb1ELb1ELb0ELb0EEENS1_19SingleTileSchedulerILb1ELb0ELb1ELi128EEEEEEEEEvNT_6ParamsE,"a",@progbits
	.sectionflags	@""
	.align	4
.nv.constant0._ZN7cutlass13device_kernelIN5flash19enable_sm80_to_sm89INS1_16FlashAttnFwdSm80INS1_25CollectiveMainloopFwdSm80ILi4ELi1ELb0EN4cute5tupleIJNS5_1CILi128EEENS7_ILi48EEENS7_ILi96EEEEEELi96ENS_6half_tEfNS_4arch4Sm80ELb0ELb1ELb0ELb1ELb1ELb1ELb1ELb0EEENS1_21CollectiveEpilogueFwdINS6_IJS8_SA_S9_EEENS6_IJNS7_ILi1EEESI_SI_EEESC_SE_Li128ELb1ELb1ELb0ELb0EEENS1_19SingleTileSchedulerILb1ELb0ELb1ELi128EEEEEEEEEvNT_6ParamsE:
	.zero		1400


//--------------------- .nv.constant0._ZN7cutlass13device_kernelIN5flash19enable_sm80_to_sm89INS1_16FlashAttnFwdSm80INS1_25CollectiveMainloopFwdSm80ILi4ELi1ELb0EN4cute5tupleIJNS5_1CILi128EEENS7_ILi64EEENS7_ILi96EEEEEELi96ENS_6half_tEfNS_4arch4Sm80ELb1ELb0ELb0ELb0ELb1ELb0ELb1ELb0EEENS1_21CollectiveEpilogueFwdINS6_IJS8_SA_S9_EEENS6_IJNS7_ILi1EEESI_SI_EEESC_SE_Li128ELb0ELb1ELb0ELb0EEENS1_30DynamicPersistentTileSchedulerILi128ELi128ELb0ELb1ELb0EEEEEEEEEvNT_6ParamsE --------------------------
	.section	.nv.constant0._ZN7cutlass13device_kernelIN5flash19enable_sm80_to_sm89INS1_16FlashAttnFwdSm80INS1_25CollectiveMainloopFwdSm80ILi4ELi1ELb0EN4cute5tupleIJNS5_1CILi128EEENS7_ILi64EEENS7_ILi96EEEEEELi96ENS_6half_tEfNS_4arch4Sm80ELb1ELb0ELb0ELb0ELb1ELb0ELb1ELb0EEENS1_21CollectiveEpilogueFwdINS6_IJS8_SA_S9_EEENS6_IJNS7_ILi1EEESI_SI_EEESC_SE_Li128ELb0ELb1ELb0ELb0EEENS1_30DynamicPersistentTileSchedulerILi128ELi128ELb0ELb1ELb0EEEEEEEEEvNT_6ParamsE,"a",@progbits
	.sectionflags	@""
	.align	4
.nv.constant0._ZN7cutlass13device_kernelIN5flash19enable_sm80_to_sm89INS1_16FlashAttnFwdSm80INS1_25CollectiveMainloopFwdSm80ILi4ELi1ELb0EN4cute5tupleIJNS5_1CILi128EEENS7_ILi64EEENS7_ILi96EEEEEELi96ENS_6half_tEfNS_4arch4Sm80ELb1ELb0ELb0ELb0ELb1ELb0ELb1ELb0EEENS1_21CollectiveEpilogueFwdINS6_IJS8_SA_S9_EEENS6_IJNS7_ILi1EEESI_SI_EEESC_SE_Li128ELb0ELb1ELb0ELb0EEENS1_30DynamicPersistentTileSchedulerILi128ELi128ELb0ELb1ELb0EEEEEEEEEvNT_6ParamsE:
	.zero		1416


//--------------------- .nv.constant0._ZN7cutlass13device_kernelIN5flash19enable_sm80_to_sm89INS1_16FlashAttnFwdSm80INS1_25CollectiveMainloopFwdSm80ILi4ELi1ELb0EN4cute5tupleIJNS5_1CILi128EEENS7_ILi64EEENS7_ILi96EEEEEELi96ENS_6half_tEfNS_4arch4Sm80ELb1ELb0ELb0ELb1ELb1ELb0ELb1ELb0EEENS1_21CollectiveEpilogueFwdINS6_IJS8_SA_S9_EEENS6_IJNS7_ILi1EEESI_SI_EEESC_SE_Li128ELb1ELb1ELb0ELb0EEENS1_19SingleTileSchedulerILb1ELb0ELb1ELi128EEEEEEEEEvNT_6ParamsE --------------------------
	.section	.nv.constant0._ZN7cutlass13device_kernelIN5flash19enable_sm80_to_sm89INS1_16FlashAttnFwdSm80INS1_25CollectiveMainloopFwdSm80ILi4ELi1ELb0EN4cute5tupleIJNS5_1CILi128EEENS7_ILi64EEENS7_ILi96EEEEEELi96ENS_6half_tEfNS_4arch4Sm80ELb1ELb0ELb0ELb1ELb1ELb0ELb1ELb0EEENS1_21CollectiveEpilogueFwdINS6_IJS8_SA_S9_EEENS6_IJNS7_ILi1EEESI_SI_EEESC_SE_Li128ELb1ELb1ELb0ELb0EEENS1_19SingleTileSchedulerILb1ELb0ELb1ELi128EEEEEEEEEvNT_6ParamsE,"a",@progbits
	.sectionflags	@""
	.align	4
.nv.constant0._ZN7cutlass13device_kernelIN5flash19enable_sm80_to_sm89INS1_16FlashAttnFwdSm80INS1_25CollectiveMainloopFwdSm80ILi4ELi1ELb0EN4cute5tupleIJNS5_1CILi128EEENS7_ILi64EEENS7_ILi96EEEEEELi96ENS_6half_tEfNS_4arch4Sm80ELb1ELb0ELb0ELb1ELb1ELb0ELb1ELb0EEENS1_21CollectiveEpilogueFwdINS6_IJS8_SA_S9_EEENS6_IJNS7_ILi1EEESI_SI_EEESC_SE_Li128ELb1ELb1ELb0ELb0EEENS1_19SingleTileSchedulerILb1ELb0ELb1ELi128EEEEEEEEEvNT_6ParamsE:
	.zero		1400


//--------------------- .nv.constant0._ZN7cutlass13device_kernelIN5flash19enable_sm80_to_sm89INS1_16FlashAttnFwdSm80INS1_25CollectiveMainloopFwdSm80ILi4ELi1ELb0EN4cute5tupleIJNS5_1CILi128EEENS7_ILi64EEENS7_ILi96EEEEEELi96ENS_6half_tEfNS_4arch4Sm80ELb1ELb0ELb0ELb1ELb1ELb1ELb1ELb0EEENS1_21CollectiveEpilogueFwdINS6_IJS8_SA_S9_EEENS6_IJNS7_ILi1EEESI_SI_EEESC_SE_Li128ELb1ELb1ELb0ELb0EEENS1_19SingleTileSchedulerILb1ELb0ELb1ELi128EEEEEEEEEvNT_6ParamsE --------------------------
	.section	.nv.constant0._ZN7cutlass13device_kernelIN5flash19enable_sm80_to_sm89INS1_16FlashAttnFwdSm80INS1_25CollectiveMainloopFwdSm80ILi4ELi1ELb0EN4cute5tupleIJNS5_1CILi128EEENS7_ILi64EEENS7_ILi96EEEEEELi96ENS_6half_tEfNS_4arch4Sm80ELb1ELb0ELb0ELb1ELb1ELb1ELb1ELb0EEENS1_21CollectiveEpilogueFwdINS6_IJS8_SA_S9_EEENS6_IJNS7_ILi1EEESI_SI_EEESC_SE_Li128ELb1ELb1ELb0ELb0EEENS1_19SingleTileSchedulerILb1ELb0ELb1ELi128EEEEEEEEEvNT_6ParamsE,"a",@progbits
	.sectionflags	@""
	.align	4
.nv.constant0._ZN7cutlass13device_kernelIN5flash19enable_sm80_to_sm89INS1_16FlashAttnFwdSm80INS1_25CollectiveMainloopFwdSm80ILi4ELi1ELb0EN4cute5tupleIJNS5_1CILi128EEENS7_ILi64EEENS7_ILi96EEEEEELi96ENS_6half_tEfNS_4arch4Sm80ELb1ELb0ELb0ELb1ELb1ELb1ELb1ELb0EEENS1_21CollectiveEpilogueFwdINS6_IJS8_SA_S9_EEENS6_IJNS7_ILi1EEESI_SI_EEESC_SE_Li128ELb1ELb1ELb0ELb0EEENS1_19SingleTileSchedulerILb1ELb0ELb1ELi128EEEEEEEEEvNT_6ParamsE:
	.zero		1400


//--------------------- .text._ZN7cutlass13device_kernelIN5flash19enable_sm80_to_sm89INS1_16FlashAttnFwdSm80INS1_25CollectiveMainloopFwdSm80ILi4ELi1ELb0EN4cute5tupleIJNS5_1CILi128EEENS7_ILi64EEENS7_ILi96EEEEEELi96ENS_6half_tEfNS_4arch4Sm80ELb0ELb0ELb0ELb0ELb1ELb0ELb1ELb0EEENS1_21CollectiveEpilogueFwdINS6_IJS8_SA_S9_EEENS6_IJNS7_ILi1EEESI_SI_EEESC_SE_Li128ELb0ELb1ELb0ELb0EEENS1_19SingleTileSchedulerILb0ELb0ELb1ELi128EEEEEEEEEvNT_6ParamsE --------------------------
	.section	.text._ZN7cutlass13device_kernelIN5flash19enable_sm80_to_sm89INS1_16FlashAttnFwdSm80INS1_25CollectiveMainloopFwdSm80ILi4ELi1ELb0EN4cute5tupleIJNS5_1CILi128EEENS7_ILi64EEENS7_ILi96EEEEEELi96ENS_6half_tEfNS_4arch4Sm80ELb0ELb0ELb0ELb0ELb1ELb0ELb1ELb0EEENS1_21CollectiveEpilogueFwdINS6_IJS8_SA_S9_EEENS6_IJNS7_ILi1EEESI_SI_EEESC_SE_Li128ELb0ELb1ELb0ELb0EEENS1_19SingleTileSchedulerILb0ELb0ELb1ELi128EEEEEEEEEvNT_6ParamsE,"ax",@progbits
	.sectioninfo	@"SHI_REGISTERS=255"
	.align	128
.text._ZN7cutlass13device_kernelIN5flash19enable_sm80_to_sm89INS1_16FlashAttnFwdSm80INS1_25CollectiveMainloopFwdSm80ILi4ELi1ELb0EN4cute5tupleIJNS5_1CILi128EEENS7_ILi64EEENS7_ILi96EEEEEELi96ENS_6half_tEfNS_4arch4Sm80ELb0ELb0ELb0ELb0ELb1ELb0ELb1ELb0EEENS1_21CollectiveEpilogueFwdINS6_IJS8_SA_S9_EEENS6_IJNS7_ILi1EEESI_SI_EEESC_SE_Li128ELb0ELb1ELb0ELb0EEENS1_19SingleTileSchedulerILb0ELb0ELb1ELi128EEEEEEEEEvNT_6ParamsE:
        .type           _ZN7cutlass13device_kernelIN5flash19enable_sm80_to_sm89INS1_16FlashAttnFwdSm80INS1_25CollectiveMainloopFwdSm80ILi4ELi1ELb0EN4cute5tupleIJNS5_1CILi128EEENS7_ILi64EEENS7_ILi96EEEEEELi96ENS_6half_tEfNS_4arch4Sm80ELb0ELb0ELb0ELb0ELb1ELb0ELb1ELb0EEENS1_21CollectiveEpilogueFwdINS6_IJS8_SA_S9_EEENS6_IJNS7_ILi1EEESI_SI_EEESC_SE_Li128ELb0ELb1ELb0ELb0EEENS1_19SingleTileSchedulerILb0ELb0ELb1ELi128EEEEEEEEEvNT_6ParamsE,@function
        .size           _ZN7cutlass13device_kernelIN5flash19enable_sm80_to_sm89INS1_16FlashAttnFwdSm80INS1_25CollectiveMainloopFwdSm80ILi4ELi1ELb0EN4cute5tupleIJNS5_1CILi128EEENS7_ILi64EEENS7_ILi96EEEEEELi96ENS_6half_tEfNS_4arch4Sm80ELb0ELb0ELb0ELb0ELb1ELb0ELb1ELb0EEENS1_21CollectiveEpilogueFwdINS6_IJS8_SA_S9_EEENS6_IJNS7_ILi1EEESI_SI_EEESC_SE_Li128ELb0ELb1ELb0ELb0EEENS1_19SingleTileSchedulerILb0ELb0ELb1ELi128EEEEEEEEEvNT_6ParamsE,(.L_x_855 - _ZN7cutlass13device_kernelIN5flash19enable_sm80_to_sm89INS1_16FlashAttnFwdSm80INS1_25CollectiveMainloopFwdSm80ILi4ELi1ELb0EN4cute5tupleIJNS5_1CILi128EEENS7_ILi64EEENS7_ILi96EEEEEELi96ENS_6half_tEfNS_4arch4Sm80ELb0ELb0ELb0ELb0ELb1ELb0ELb1ELb0EEENS1_21CollectiveEpilogueFwdINS6_IJS8_SA_S9_EEENS6_IJNS7_ILi1EEESI_SI_EEESC_SE_Li128ELb0ELb1ELb0ELb0EEENS1_19SingleTileSchedulerILb0ELb0ELb1ELi128EEEEEEEEEvNT_6ParamsE)
        .other          _ZN7cutlass13device_kernelIN5flash19enable_sm80_to_sm89INS1_16FlashAttnFwdSm80INS1_25CollectiveMainloopFwdSm80ILi4ELi1ELb0EN4cute5tupleIJNS5_1CILi128EEENS7_ILi64EEENS7_ILi96EEEEEELi96ENS_6half_tEfNS_4arch4Sm80ELb0ELb0ELb0ELb0ELb1ELb0ELb1ELb0EEENS1_21CollectiveEpilogueFwdINS6_IJS8_SA_S9_EEENS6_IJNS7_ILi1EEESI_SI_EEESC_SE_Li128ELb0ELb1ELb0ELb0EEENS1_19SingleTileSchedulerILb0ELb0ELb1ELi128EEEEEEEEEvNT_6ParamsE,@"STO_CUDA_ENTRY STV_DEFAULT"
_ZN7cutlass13device_kernelIN5flash19enable_sm80_to_sm89INS1_16FlashAttnFwdSm80INS1_25CollectiveMainloopFwdSm80ILi4ELi1ELb0EN4cute5tupleIJNS5_1CILi128EEENS7_ILi64EEENS7_ILi96EEEEEELi96ENS_6half_tEfNS_4arch4Sm80ELb0ELb0ELb0ELb0ELb1ELb0ELb1ELb0EEENS1_21CollectiveEpilogueFwdINS6_IJS8_SA_S9_EEENS6_IJNS7_ILi1EEESI_SI_EEESC_SE_Li128ELb0ELb1ELb0ELb0EEENS1_19SingleTileSchedulerILb0ELb0ELb1ELi128EEEEEEEEEvNT_6ParamsE:
[----:B------:R-:W-:-:S03]  /*0000*/  MOV R1, c[0x0][0x28] ;  /* 0x00000a0000017a02 */ /* 0x000fc60000000f00 */
[----:B------:R-:W1:Y:S01]  /*0010*/  S2UR UR11, SR_CTAID.Z ;  /* 0x00000000000b79c3 */ /* 0x000e620000002700 */
[----:B------:R-:W-:Y:S02]  /*0020*/  IADD3 R1, R1, -0x8, RZ ;  /* 0xfffffff801017810 */ /* 0x000fe40007ffe0ff */
[----:B-1----:R-:W-:-:S13]  /*0030*/  ISETP.LE.AND P0, PT, RZ, UR11, PT ;  /* 0x0000000bff007c0c */ /* 0x002fda000bf03270 */
[----:B------:R-:W-:Y:S05]  /*0040*/  @!P0 EXIT ;  /* 0x000000000000894d */ /* 0x000fea0003800000 */
[----:B------:R-:W-:Y:S02]  /*0050*/  ULDC.64 UR4, c[0x0][0x370] ;  /* 0x0000dc0000047ab9 */ /* 0x000fe40000000a00 */
[----:B------:R-:W-:Y:S02]  /*0060*/  UISETP.NE.U32.AND UP0, UPT, URZ, UR4, UPT ;  /* 0x000000043f00728c */ /* 0x000fe4000bf05070 */
[----:B------:R-:W-:Y:S02]  /*0070*/  ULDC.64 UR8, c[0x0][0x370] ;  /* 0x0000dc0000087ab9 */ /* 0x000fe40000000a00 */
[----:B------:R-:W-:Y:S02]  /*0080*/  UISETP.NE.AND.EX UP0, UPT, URZ, UR5, UPT, UP0 ;  /* 0x000000053f00728c */ /* 0x000fe4000bf05300 */
[----:B------:R-:W-:Y:S02]  /*0090*/  ULDC.64 UR12, c[0x0][0x118] ;  /* 0x00004600000c7ab9 */ /* 0x000fe40000000a00 */
[----:B------:R-:W-:-:S02]  /*00a0*/  ULDC.64 UR4, c[0x0][0x340] ;  /* 0x0000d00000047ab9 */ /* 0x000fc40000000a00 */
[----:B------:R-:W-:-:S05]  /*00b0*/  PLOP3.LUT P1, PT, PT, PT, UP0, 0x80, 0x0 ;  /* 0x000000000000781c */ /* 0x000fca0003f2f008 */
[----:B------:R-:W-:Y:S02]  /*00c0*/  @UP0 UMOV UR6, 0x4 ;  /* 0x0000000400060882 */ /* 0x000fe40000000000 */
[----:B------:R-:W-:Y:S02]  /*00d0*/  @UP0 UIMAD.WIDE UR6, UR11, UR6, UR8 ;  /* 0x000000060b0602a5 */ /* 0x000fe4000f8e0208 */
[----:B------:R-:W-:-:S04]  /*00e0*/  UISETP.NE.U32.AND UP0, UPT, URZ, UR4, UPT ;  /* 0x000000043f00728c */ /* 0x000fc8000bf05070 */
[----:B------:R-:W-:Y:S01]  /*00f0*/  UISETP.NE.AND.EX UP0, UPT, URZ, UR5, UPT, UP0 ;  /* 0x000000053f00728c */ /* 0x000fe2000bf05300 */
[----:B------:R-:W-:Y:S02]  /*0100*/  IMAD.U32 R2, RZ, RZ, UR6 ;  /* 0x00000006ff027e24 */ /* 0x000fe4000f8e00ff */
[----:B------:R-:W-:Y:S01]  /*0110*/  IMAD.U32 R3, RZ, RZ, UR7 ;  /* 0x00000007ff037e24 */ /* 0x000fe2000f8e00ff */
[----:B------:R-:W-:Y:S02]  /*0120*/  ULDC.64 UR6, c[0x0][0x340] ;  /* 0x0000d00000067ab9 */ /* 0x000fe40000000a00 */
[----:B------:R-:W-:Y:S02]  /*0130*/  PLOP3.LUT P6, PT, PT, PT, UP0, 0x80, 0x0 ;  /* 0x000000000000781c */ /* 0x000fe40003fcf008 */
[----:B------:R1:W2:Y:S03]  /*0140*/  @P1 LDG.E R5, [R2.64] ;  /* 0x0000000c02051981 */ /* 0x0002a6000c1e1900 */
[----:B------:R-:W-:-:S02]  /*0150*/  @UP0 UMOV UR4, 0x4 ;  /* 0x0000000400040882 */ /* 0x000fc40000000000 */
[----:B------:R-:W-:-:S06]  /*0160*/  @UP0 UIMAD.WIDE UR4, UR11, UR4, UR6 ;  /* 0x000000040b0402a5 */ /* 0x000fcc000f8e0206 */
[----:B------:R-:W-:Y:S02]  /*0170*/  IMAD.U32 R14, RZ, RZ, UR4 ;  /* 0x00000004ff0e7e24 */ /* 0x000fe4000f8e00ff */
[----:B------:R-:W-:Y:S01]  /*0180*/  IMAD.U32 R15, RZ, RZ, UR5 ;  /* 0x00000005ff0f7e24 */ /* 0x000fe2000f8e00ff */
[----:B------:R-:W3:Y:S01]  /*0190*/  S2UR UR8, SR_CTAID.Y ;  /* 0x00000000000879c3 */ /* 0x000ee20000002600 */
[----:B------:R-:W4:Y:S01]  /*01a0*/  S2R R232, SR_CTAID.X ;  /* 0x0000000000e87919 */ /* 0x000f220000002500 */
[----:B------:R-:W-:Y:S01]  /*01b0*/  IMAD.MOV.U32 R6, RZ, RZ, c[0x0][0x2c4] ;  /* 0x0000b100ff067624 */ /* 0x000fe200078e00ff */
[----:B------:R-:W-:Y:S02]  /*01c0*/  ULDC.64 UR4, c[0x0][0x1b8] ;  /* 0x00006e0000047ab9 */ /* 0x000fe40000000a00 */
[----:B------:R5:W2:Y:S01]  /*01d0*/  @P6 LDG.E R14, [R14.64] ;  /* 0x0000000c0e0e6981 */ /* 0x000aa2000c1e1900 */
[----:B------:R-:W-:Y:S01]  /*01e0*/  USHF.R.S32.HI UR9, URZ, 0x1f, UR11 ;  /* 0x0000001f3f097899 */ /* 0x000fe2000801140b */
[C---:B------:R-:W-:Y:S01]  /*01f0*/  ISETP.NE.AND P0, PT, R6.reuse, 0x1, PT ;  /* 0x000000010600780c */ /* 0x040fe20003f05270 */
[----:B------:R-:W-:Y:S01]  /*0200*/  IMAD R6, R6, c[0x0][0x168], RZ ;  /* 0x00005a0006067a24 */ /* 0x000fe200078e02ff */
[----:B------:R-:W-:Y:S01]  /*0210*/  UMOV UR10, URZ ;  /* 0x0000003f000a7c82 */ /* 0x000fe20008000000 */
[----:B------:R-:W-:Y:S01]  /*0220*/  IMAD.MOV.U32 R229, RZ, RZ, c[0x0][0x2b8] ;  /* 0x0000ae00ffe57624 */ /* 0x000fe200078e00ff */
[----:B-1----:R-:W1:Y:S01]  /*0230*/  S2R R3, SR_TID.X ;  /* 0x0000000000037919 */ /* 0x002e620000002100 */
[----:B------:R-:W-:Y:S01]  /*0240*/  LOP3.LUT R36, R36, 0xfffffffb, RZ, 0xc0, !PT ;  /* 0xfffffffb24247812 */ /* 0x000fe200078ec0ff */
[----:B------:R-:W-:-:S02]  /*0250*/  IMAD.MOV.U32 R230, RZ, RZ, RZ ;  /* 0x000000ffffe67224 */ /* 0x000fc400078e00ff */
[----:B------:R-:W-:Y:S01]  /*0260*/  ISETP.NE.AND P3, PT, R229, 0x1, PT ;  /* 0x00000001e500780c */ /* 0x000fe20003f65270 */
[----:B---3--:R-:W-:Y:S02]  /*0270*/  USHF.R.S32.HI UR6, URZ, 0x1f, UR8 ;  /* 0x0000001f3f067899 */ /* 0x008fe40008011408 */
[----:B------:R-:W-:Y:S02]  /*0280*/  UIMAD.WIDE.U32 UR14, UR8, UR4, URZ ;  /* 0x00000004080e72a5 */ /* 0x000fe4000f8e003f */
[----:B------:R-:W-:-:S08]  /*0290*/  UIMAD UR7, UR6, UR4, URZ ;  /* 0x00000004060772a4 */ /* 0x000fd0000f8e023f */
[----:B------:R-:W-:Y:S01]  /*02a0*/  @P3 LOP3.LUT R36, R36, 0x4, RZ, 0xfc, !PT ;  /* 0x0000000424243812 */ /* 0x000fe200078efcff */
[----:B------:R-:W-:Y:S01]  /*02b0*/  UIMAD UR7, UR8, UR5, UR7 ;  /* 0x00000005080772a4 */ /* 0x000fe2000f8e0207 */
[----:B-1----:R-:W-:Y:S02]  /*02c0*/  SHF.R.S32.HI R8, RZ, 0x1f, R3 ;  /* 0x0000001fff087819 */ /* 0x002fe40000011403 */
[----:B------:R-:W-:Y:S02]  /*02d0*/  ULDC.64 UR4, c[0x0][0x1c0] ;  /* 0x0000700000047ab9 */ /* 0x000fe40000000a00 */
[----:B------:R-:W-:Y:S01]  /*02e0*/  UIADD3 UR15, UR15, UR7, URZ ;  /* 0x000000070f0f7290 */ /* 0x000fe2000fffe03f */
[CC--:B------:R-:W-:Y:S01]  /*02f0*/  LEA.HI R4, R8.reuse, R3.reuse, RZ, 0x2 ;  /* 0x0000000308047211 */ /* 0x0c0fe200078f10ff */
[----:B------:R-:W-:Y:S01]  /*0300*/  UIMAD UR9, UR9, UR4, URZ ;  /* 0x00000004090972a4 */ /* 0x000fe2000f8e023f */
[----:B------:R-:W-:Y:S01]  /*0310*/  LEA.HI R7, R8, R3, RZ, 0x5 ;  /* 0x0000000308077211 */ /* 0x000fe200078f28ff */
[----:B------:R-:W-:Y:S01]  /*0320*/  UIMAD.WIDE.U32 UR14, UR11, UR4, UR14 ;  /* 0x000000040b0e72a5 */ /* 0x000fe2000f8e000e */
[----:B------:R-:W-:Y:S01]  /*0330*/  LOP3.LUT R37, R4, 0xfffffffc, RZ, 0xc0, !PT ;  /* 0xfffffffc04257812 */ /* 0x000fe200078ec0ff */
[----:B------:R-:W-:Y:S01]  /*0340*/  UIMAD UR5, UR11, UR5, UR9 ;  /* 0x000000050b0572a4 */ /* 0x000fe2000f8e0209 */
[----:B------:R-:W-:Y:S01]  /*0350*/  SHF.R.S32.HI R4, RZ, 0x2, R4 ;  /* 0x00000002ff047819 */ /* 0x000fe20000011404 */
[----:B------:R-:W-:-:S02]  /*0360*/  ULDC UR4, c[0x0][0x2ac] ;  /* 0x0000ab0000047ab9 */ /* 0x000fc40000000800 */
[----:B------:R-:W-:Y:S01]  /*0370*/  IMAD.IADD R37, R3, 0x1, -R37 ;  /* 0x0000000103257824 */ /* 0x000fe200078e0a25 */
[----:B------:R-:W-:Y:S01]  /*0380*/  UIADD3 UR5, UR15, UR5, URZ ;  /* 0x000000050f057290 */ /* 0x000fe2000fffe03f */
[----:B------:R-:W-:Y:S01]  /*0390*/  IMAD.U32 R13, RZ, RZ, UR15 ;  /* 0x0000000fff0d7e24 */ /* 0x000fe2000f8e00ff */
[----:B------:R-:W-:Y:S01]  /*03a0*/  LEA.HI R233, R4, R4, RZ, 0x1 ;  /* 0x0000000404e97211 */ /* 0x000fe200078f08ff */
[----:B------:R-:W-:Y:S01]  /*03b0*/  IMAD R235, R37, 0x20, R4 ;  /* 0x0000002025eb7824 */ /* 0x000fe200078e0204 */
[----:B------:R-:W-:Y:S01]  /*03c0*/  ULDC UR7, c[0x0][0x1d0] ;  /* 0x0000740000077ab9 */ /* 0x000fe20000000800 */
[----:B------:R-:W-:Y:S01]  /*03d0*/  IMAD.U32 R12, RZ, RZ, UR14 ;  /* 0x0000000eff0c7e24 */ /* 0x000fe2000f8e00ff */
[----:B------:R-:W-:Y:S01]  /*03e0*/  LOP3.LUT R233, R233, 0x7fffffe, RZ, 0xc0, !PT ;  /* 0x07fffffee9e97812 */ /* 0x000fe200078ec0ff */
[----:B----4-:R-:W-:Y:S01]  /*03f0*/  IMAD R234, R232, 0x80, R235 ;  /* 0x00000080e8ea7824 */ /* 0x010fe200078e02eb */
[----:B------:R-:W-:Y:S01]  /*0400*/  UIMAD UR7, UR4, UR7, 0x3f ;  /* 0x0000003f040774a4 */ /* 0x000fe2000f8e0207 */
[----:B------:R-:W-:Y:S01]  /*0410*/  IMAD.U32 R13, RZ, RZ, UR5 ;  /* 0x00000005ff0d7e24 */ /* 0x000fe2000f8e00ff */
[----:B------:R-:W-:Y:S01]  /*0420*/  ULDC UR9, c[0x0][0x1d0] ;  /* 0x0000740000097ab9 */ /* 0x000fe20000000800 */
[----:B------:R-:W-:Y:S01]  /*0430*/  @P0 IMAD.HI.U32 R0, R234, c[0x0][0x2c8], RZ ;  /* 0x0000b200ea000a27 */ /* 0x000fe200078e00ff */
[----:B------:R-:W-:-:S02]  /*0440*/  USHF.R.S32.HI UR5, URZ, 0x1f, UR7 ;  /* 0x0000001f3f057899 */ /* 0x000fc40008011407 */
[----:B------:R-:W-:Y:S01]  /*0450*/  UIMAD UR9, UR4, UR9, URZ ;  /* 0x00000009040972a4 */ /* 0x000fe2000f8e023f */
[----:B------:R-:W-:Y:S01]  /*0460*/  IMAD.MOV.U32 R2, RZ, RZ, R234 ;  /* 0x000000ffff027224 */ /* 0x000fe200078e00ea */
[----:B------:R-:W-:Y:S01]  /*0470*/  @P0 SHF.R.U32.HI R2, RZ, c[0x0][0x2cc], R0 ;  /* 0x0000b300ff020a19 */ /* 0x000fe20000011600 */
[----:B------:R-:W-:Y:S01]  /*0480*/  IMAD.SHL.U32 R37, R37, 0x8, RZ ;  /* 0x0000000825257824 */ /* 0x000fe200078e00ff */
[----:B------:R-:W-:Y:S01]  /*0490*/  ULEA.HI UR7, UR5, UR7, URZ, 0x6 ;  /* 0x0000000705077291 */ /* 0x000fe2000f8f303f */
[----:B------:R-:W-:Y:S01]  /*04a0*/  IMAD R232, R232, 0x80, R4 ;  /* 0x00000080e8e87824 */ /* 0x000fe200078e0204 */
[--C-:B------:R-:W-:Y:S01]  /*04b0*/  SHF.R.S32.HI R0, RZ, 0x1f, R2.reuse ;  /* 0x0000001fff007819 */ /* 0x100fe20000011402 */
[----:B------:R-:W-:Y:S01]  /*04c0*/  IMAD.MOV R16, RZ, RZ, -R2 ;  /* 0x000000ffff107224 */ /* 0x000fe200078e0a02 */
[C---:B------:R-:W-:Y:S01]  /*04d0*/  IADD3 R237, R37.reuse, 0x20, RZ ;  /* 0x0000002025ed7810 */ /* 0x040fe20007ffe0ff */
[----:B------:R-:W-:Y:S01]  /*04e0*/  IMAD.WIDE.U32 R12, R2, c[0x0][0x1b0], R12 ;  /* 0x00006c00020c7a25 */ /* 0x000fe200078e000c */
[----:B------:R-:W-:Y:S01]  /*04f0*/  IADD3 R9, R232, 0x20, RZ ;  /* 0x00000020e8097810 */ /* 0x000fe20007ffe0ff */
[----:B------:R-:W-:Y:S01]  /*0500*/  USHF.R.S32.HI UR7, URZ, 0x6, UR7 ;  /* 0x000000063f077899 */ /* 0x000fe20008011407 */
[----:B------:R-:W-:Y:S01]  /*0510*/  IADD3 R236, R37, 0x40, RZ ;  /* 0x0000004025ec7810 */ /* 0x000fe20007ffe0ff */
[----:B------:R-:W-:Y:S01]  /*0520*/  IMAD R16, R16, c[0x0][0x2c4], R234 ;  /* 0x0000b10010107a24 */ /* 0x000fe200078e02ea */
[----:B------:R-:W-:Y:S01]  /*0530*/  ISETP.GE.AND P2, PT, R9, R6, PT ;  /* 0x000000060900720c */ /* 0x000fe20003f46270 */
[----:B------:R-:W-:Y:S01]  /*0540*/  IMAD R0, R0, c[0x0][0x1b0], RZ ;  /* 0x00006c0000007a24 */ /* 0x000fe200078e02ff */
[----:B------:R-:W-:Y:S01]  /*0550*/  ISETP.GE.AND P5, PT, R37, c[0x0][0x198], PT ;  /* 0x0000660025007a0c */ /* 0x000fe20003fa6270 */
[----:B------:R-:W-:Y:S01]  /*0560*/  IMAD.IADD R233, R4, 0x1, -R233 ;  /* 0x0000000104e97824 */ /* 0x000fe200078e0ae9 */
[----:B------:R-:W-:Y:S01]  /*0570*/  SHF.R.S32.HI R11, RZ, 0x1f, R16 ;  /* 0x0000001fff0b7819 */ /* 0x000fe20000011410 */
[----:B------:R-:W-:Y:S01]  /*0580*/  IMAD R0, R2, c[0x0][0x1b4], R0 ;  /* 0x00006d0002007a24 */ /* 0x000fe200078e0200 */
[----:B------:R-:W-:Y:S01]  /*0590*/  LEA.HI R2, R8, R3, RZ, 0x3 ;  /* 0x0000000308027211 */ /* 0x000fe200078f18ff */
[----:B------:R-:W-:Y:S01]  /*05a0*/  ULDC.64 UR4, c[0x0][0x2b0] ;  /* 0x0000ac0000047ab9 */ /* 0x000fe20000000a00 */
[----:B------:R-:W-:Y:S01]  /*05b0*/  ISETP.GE.AND P4, PT, R237, c[0x0][0x198], PT ;  /* 0x00006600ed007a0c */ /* 0x000fe20003f86270 */
[----:B------:R-:W-:Y:S01]  /*05c0*/  IMAD R11, R11, c[0x0][0x1a8], RZ ;  /* 0x00006a000b0b7a24 */ /* 0x000fe200078e02ff */
[----:B------:R-:W-:Y:S01]  /*05d0*/  SHF.R.S32.HI R18, RZ, 0x3, R2 ;  /* 0x00000003ff127819 */ /* 0x000fe20000011402 */
[----:B------:R-:W-:Y:S01]  /*05e0*/  IMAD.IADD R13, R13, 0x1, R0 ;  /* 0x000000010d0d7824 */ /* 0x000fe200078e0200 */
[----:B------:R-:W-:Y:S01]  /*05f0*/  ISETP.GE.AND P3, PT, R236, c[0x0][0x198], PT ;  /* 0x00006600ec007a0c */ /* 0x000fe20003f66270 */
[----:B------:R-:W-:-:S02]  /*0600*/  IMAD R11, R16, c[0x0][0x1ac], R11 ;  /* 0x00006b00100b7a24 */ /* 0x000fc400078e020b */
[----:B------:R-:W-:Y:S02]  /*0610*/  IMAD.SHL.U32 R10, R18, 0x40, RZ ;  /* 0x00000040120a7824 */ /* 0x000fe400078e00ff */
[----:B------:R-:W-:-:S03]  /*0620*/  IMAD.WIDE.U32 R16, R16, c[0x0][0x1a8], R12 ;  /* 0x00006a0010107a25 */ /* 0x000fc600078e000c */
[----:B------:R-:W-:Y:S01]  /*0630*/  LOP3.LUT R10, R10, 0xc0, RZ, 0xc0, !PT ;  /* 0x000000c00a0a7812 */ /* 0x000fe200078ec0ff */
[----:B------:R-:W-:Y:S01]  /*0640*/  IMAD.IADD R11, R17, 0x1, R11 ;  /* 0x00000001110b7824 */ /* 0x000fe200078e020b */
[C---:B------:R-:W-:Y:S02]  /*0650*/  LEA R12, P0, R16.reuse, c[0x0][0x160], 0x1 ;  /* 0x00005800100c7a11 */ /* 0x040fe400078008ff */
[----:B------:R-:W-:Y:S02]  /*0660*/  SHF.R.U32.HI R0, RZ, 0x3, R10 ;  /* 0x00000003ff007819 */ /* 0x000fe4000001160a */
[----:B------:R-:W-:Y:S01]  /*0670*/  LEA.HI.X R11, R16, c[0x0][0x164], R11, 0x1, P0 ;  /* 0x00005900100b7a11 */ /* 0x000fe200000f0c0b */
[----:B------:R-:W-:Y:S01]  /*0680*/  SHFL.IDX PT, R24, R12, 0x1, 0x1c1f ;  /* 0x003c1f000c187f89 */ /* 0x000fe200000e0000 */
[----:B------:R-:W-:Y:S02]  /*0690*/  LOP3.LUT R10, R10, 0x18, R37, 0xf8, !PT ;  /* 0x000000180a0a7812 */ /* 0x000fe400078ef825 */
[----:B------:R-:W-:Y:S01]  /*06a0*/  ISETP.GE.AND P0, PT, R232, R6, PT ;  /* 0x00000006e800720c */ /* 0x000fe20003f06270 */
[----:B------:R-:W-:Y:S01]  /*06b0*/  SHFL.IDX PT, R16, R12, RZ, 0x1c1f ;  /* 0x001c1fff0c107589 */ /* 0x000fe200000e0000 */
[----:B------:R-:W-:-:S02]  /*06c0*/  LOP3.LUT R10, R10, R0, RZ, 0x3c, !PT ;  /* 0x000000000a0a7212 */ /* 0x000fc400078e3cff */
[----:B------:R-:W-:Y:S01]  /*06d0*/  SHF.R.S32.HI R0, RZ, 0x5, R7 ;  /* 0x00000005ff007819 */ /* 0x000fe20000011407 */
[----:B------:R-:W1:Y:S04]  /*06e0*/  SHFL.IDX PT, R17, R11, RZ, 0x1c1f ;  /* 0x001c1fff0b117589 */ /* 0x000e6800000e0000 */
[----:B------:R-:W-:Y:S01]  /*06f0*/  IMAD R233, R0, 0x8, R233 ;  /* 0x0000000800e97824 */ /* 0x000fe200078e02e9 */
[----:B------:R-:W3:Y:S03]  /*0700*/  SHFL.IDX PT, R25, R11, 0x1, 0x1c1f ;  /* 0x003c1f000b197f89 */ /* 0x000ee600000e0000 */
[----:B------:R-:W-:Y:S01]  /*0710*/  IMAD.U32 R233, R233, 0x20, R10 ;  /* 0x00000020e9e97824 */ /* 0x000fe200078e000a */
[----:B------:R-:W-:Y:S01]  /*0720*/  @!P0 SHF.R.S32.HI R10, RZ, 0x1f, R237 ;  /* 0x0000001fff0a8819 */ /* 0x000fe200000114ed */
[----:B-----5:R-:W-:Y:S01]  /*0730*/  SHFL.IDX PT, R15, R11, 0x2, 0x1c1f ;  /* 0x005c1f000b0f7f89 */ /* 0x020fe200000e0000 */
[----:B------:R-:W-:Y:S01]  /*0740*/  @!P0 SHF.R.S32.HI R9, RZ, 0x1f, R236 ;  /* 0x0000001fff098819 */ /* 0x000fe200000114ec */
[----:B------:R-:W-:Y:S01]  /*0750*/  @!P0 IMAD.SHL.U32 R13, R233, 0x2, RZ ;  /* 0x00000002e90d8824 */ /* 0x000fe200078e00ff */
[----:B------:R-:W-:Y:S01]  /*0760*/  @!P0 LEA.HI R10, R10, R237, RZ, 0x3 ;  /* 0x000000ed0a0a8211 */ /* 0x000fe200078f18ff */
[----:B------:R-:W-:Y:S01]  /*0770*/  SHFL.IDX PT, R11, R11, 0x3, 0x1c1f ;  /* 0x007c1f000b0b7f89 */ /* 0x000fe200000e0000 */
[----:B------:R-:W-:-:S02]  /*0780*/  @!P0 LEA.HI R9, R9, R236, RZ, 0x3 ;  /* 0x000000ec09098211 */ /* 0x000fc400078f18ff */
[----:B------:R-:W-:Y:S02]  /*0790*/  @!P0 LOP3.LUT R10, R10, 0xfffffff8, RZ, 0xc0, !PT ;  /* 0xfffffff80a0a8812 */ /* 0x000fe400078ec0ff */
[----:B------:R-:W-:-:S03]  /*07a0*/  @!P0 LOP3.LUT R9, R9, 0xfffffff8, RZ, 0xc0, !PT ;  /* 0xfffffff809098812 */ /* 0x000fc600078ec0ff */
[----:B-1----:R-:W-:-:S04]  /*07b0*/  @!P0 IMAD.WIDE R20, R10, 0x2, R16 ;  /* 0x000000020a148825 */ /* 0x002fc800078e0210 */
[----:B------:R-:W-:-:S04]  /*07c0*/  @!P0 IMAD.WIDE R22, R9, 0x2, R16 ;  /* 0x0000000209168825 */ /* 0x000fc800078e0210 */
[----:B------:R-:W-:-:S04]  /*07d0*/  @!P0 IMAD.WIDE R16, R37, 0x2, R16 ;  /* 0x0000000225108825 */ /* 0x000fc800078e0210 */
[----:B------:R-:W-:Y:S01]  /*07e0*/  @!P2 IMAD.SHL.U32 R10, R233, 0x2, RZ ;  /* 0x00000002e90aa824 */ /* 0x000fe200078e00ff */
[----:B------:R1:W-:Y:S04]  /*07f0*/  @!P0 LDGSTS.E.BYPASS.LTC128B.128 [R13+0x6100], [R16.64], !P5 ;  /* 0x06100000100d8fae */ /* 0x0003e8000e901d4c */
[----:B------:R4:W-:Y:S04]  /*0800*/  @!P0 LDGSTS.E.BYPASS.LTC128B.128 [R13+0x8100], [R20.64], !P4 ;  /* 0x08100000140d8fae */ /* 0x0009e8000e101d4c */
[----:B------:R5:W-:Y:S01]  /*0810*/  @!P0 LDGSTS.E.BYPASS.LTC128B.128 [R13+0xa100], [R22.64], !P3 ;  /* 0x0a100000160d8fae */ /* 0x000be2000d901d4c */
[----:B-1----:R-:W-:-:S02]  /*0820*/  @!P2 SHF.R.S32.HI R16, RZ, 0x1f, R236 ;  /* 0x0000001fff10a819 */ /* 0x002fc400000114ec */
[----:B----4-:R-:W-:Y:S02]  /*0830*/  @!P2 SHF.R.S32.HI R20, RZ, 0x1f, R237 ;  /* 0x0000001fff14a819 */ /* 0x010fe400000114ed */
[----:B------:R-:W-:Y:S02]  /*0840*/  @!P2 LEA.HI R16, R16, R236, RZ, 0x3 ;  /* 0x000000ec1010a211 */ /* 0x000fe400078f18ff */
[----:B------:R-:W-:Y:S01]  /*0850*/  @!P2 LEA.HI R20, R20, R237, RZ, 0x3 ;  /* 0x000000ed1414a211 */ /* 0x000fe200078f18ff */
[----:B-----5:R-:W-:Y:S01]  /*0860*/  IMAD.U32 R13, RZ, RZ, UR7 ;  /* 0x00000007ff0d7e24 */ /* 0x020fe2000f8e00ff */
[----:B------:R-:W-:Y:S01]  /*0870*/  @!P2 LOP3.LUT R16, R16, 0xfffffff8, RZ, 0xc0, !PT ;  /* 0xfffffff81010a812 */ /* 0x000fe200078ec0ff */
[----:B---3--:R-:W-:Y:S01]  /*0880*/  @!P2 IMAD.WIDE R22, R37, 0x2, R24 ;  /* 0x000000022516a825 */ /* 0x008fe200078e0218 */
[----:B------:R-:W-:-:S03]  /*0890*/  @!P2 LOP3.LUT R20, R20, 0xfffffff8, RZ, 0xc0, !PT ;  /* 0xfffffff81414a812 */ /* 0x000fc600078ec0ff */
[----:B------:R-:W-:Y:S01]  /*08a0*/  IMAD R13, R13, 0x40, R235 ;  /* 0x000000400d0d7824 */ /* 0x000fe200078e02eb */
[----:B------:R1:W-:Y:S01]  /*08b0*/  @!P2 LDGSTS.E.BYPASS.LTC128B.128 [R10+0x6900], [R22.64], !P5 ;  /* 0x06900000160aafae */ /* 0x0003e2000e901d4c */
[----:B------:R-:W-:-:S03]  /*08c0*/  @!P2 IMAD.WIDE R20, R20, 0x2, R24 ;  /* 0x000000021414a825 */ /* 0x000fc600078e0218 */
[----:B------:R-:W-:Y:S01]  /*08d0*/  IADD3 R13, R13, -0x40, RZ ;  /* 0xffffffc00d0d7810 */ /* 0x000fe20007ffe0ff */
[----:B------:R-:W-:Y:S01]  /*08e0*/  @!P2 IMAD.WIDE R16, R16, 0x2, R24 ;  /* 0x000000021010a825 */ /* 0x000fe200078e0218 */
[----:B------:R1:W-:Y:S04]  /*08f0*/  @!P2 LDGSTS.E.BYPASS.LTC128B.128 [R10+0x8900], [R20.64], !P4 ;  /* 0x08900000140aafae */ /* 0x0003e8000e101d4c */
[----:B------:R1:W-:Y:S01]  /*0900*/  @!P2 LDGSTS.E.BYPASS.LTC128B.128 [R10+0xa900], [R16.64], !P3 ;  /* 0x0a900000100aafae */ /* 0x0003e2000d901d4c */
[----:B------:R-:W-:-:S04]  /*0910*/  ISETP.GE.AND P2, PT, R13, UR9, PT ;  /* 0x000000090d007c0c */ /* 0x000fc8000bf46270 */
[----:B------:R-:W-:Y:S01]  /*0920*/  ISETP.GT.OR P2, PT, R235, 0x3f, P2 ;  /* 0x0000003feb00780c */ /* 0x000fe20001744670 */
[----:B-1----:R-:W1:Y:S01]  /*0930*/  SHFL.IDX PT, R10, R12, 0x3, 0x1c1f ;  /* 0x007c1f000c0a7f89 */ /* 0x002e6200000e0000 */
[----:B--2---:R2:W3:Y:S08]  /*0940*/  @P1 R2UR UR10, R5 ;  /* 0x00000000050a13c2 */ /* 0x0044f000000e0000 */
[----:B------:R4:W5:Y:S01]  /*0950*/  @P6 R2UR UR16, R14 ;  /* 0x000000000e1063c2 */ /* 0x00096200000e0000 */
[----:B------:R-:W-:Y:S01]  /*0960*/  ISETP.NE.AND P6, PT, R229, 0x1, PT ;  /* 0x00000001e500780c */ /* 0x000fe20003fc5270 */
[----:B-----5:R-:W-:Y:S01]  /*0970*/  @!UP0 UMOV UR16, UR11 ;  /* 0x0000000b00108c82 */ /* 0x020fe20008000000 */
[C---:B--2---:R-:W-:Y:S01]  /*0980*/  IADD3 R5, R232.reuse, 0x40, RZ ;  /* 0x00000040e8057810 */ /* 0x044fe20007ffe0ff */
[----:B------:R-:W-:Y:S01]  /*0990*/  USHF.R.S32.HI UR11, URZ, 0x1f, UR16 ;  /* 0x0000001f3f0b7899 */ /* 0x000fe20008011410 */
[----:B---3--:R-:W-:Y:S01]  /*09a0*/  IADD3 R13, R13, UR10, RZ ;  /* 0x0000000a0d0d7c10 */ /* 0x008fe2000fffe0ff */
[----:B------:R-:W-:Y:S01]  /*09b0*/  UIMAD.WIDE.U32 UR14, UR16, UR4, URZ ;  /* 0x00000004100e72a5 */ /* 0x000fe2000f8e003f */
[----:B------:R-:W-:Y:S01]  /*09c0*/  ISETP.GE.AND P1, PT, R5, R6, PT ;  /* 0x000000060500720c */ /* 0x000fe20003f26270 */
[----:B------:R-:W-:Y:S01]  /*09d0*/  UIMAD UR11, UR11, UR4, URZ ;  /* 0x000000040b0b72a4 */ /* 0x000fe2000f8e023f */
[----:B------:R-:W-:-:S03]  /*09e0*/  IADD3 R5, R232, 0x60, RZ ;  /* 0x00000060e8057810 */ /* 0x000fc60007ffe0ff */
[----:B------:R-:W-:Y:S01]  /*09f0*/  UIMAD UR11, UR16, UR5, UR11 ;  /* 0x00000005100b72a4 */ /* 0x000fe2000f8e020b */
[----:B------:R-:W-:Y:S02]  /*0a00*/  ISETP.GE.AND P0, PT, R5, R6, PT ;  /* 0x000000060500720c */ /* 0x000fe40003f06270 */
[----:B------:R-:W-:Y:S02]  /*0a10*/  ULDC.64 UR4, c[0x0][0x1e8] ;  /* 0x00007a0000047ab9 */ /* 0x000fe40000000a00 */
[----:B------:R-:W-:-:S03]  /*0a20*/  UIADD3 UR11, UR15, UR11, URZ ;  /* 0x0000000b0f0b7290 */ /* 0x000fc6000fffe03f */
[----:B------:R-:W-:Y:S01]  /*0a30*/  @!P1 SHF.R.S32.HI R6, RZ, 0x1f, R237 ;  /* 0x0000001fff069819 */ /* 0x000fe200000114ed */
[----:B------:R-:W-:Y:S01]  /*0a40*/  @!P1 IMAD.SHL.U32 R9, R233, 0x2, RZ ;  /* 0x00000002e9099824 */ /* 0x000fe200078e00ff */
[----:B----4-:R2:W3:Y:S01]  /*0a50*/  SHFL.IDX PT, R14, R12, 0x2, 0x1c1f ;  /* 0x005c1f000c0e7f89 */ /* 0x0104e200000e0000 */
[----:B------:R-:W-:Y:S02]  /*0a60*/  @!P1 SHF.R.S32.HI R5, RZ, 0x1f, R236 ;  /* 0x0000001fff059819 */ /* 0x000fe400000114ec */
[----:B------:R-:W-:Y:S01]  /*0a70*/  @!P1 LEA.HI R6, R6, R237, RZ, 0x3 ;  /* 0x000000ed06069211 */ /* 0x000fe200078f18ff */
[----:B-1----:R-:W-:Y:S01]  /*0a80*/  @!P0 IMAD.WIDE R20, R37, 0x2, R10 ;  /* 0x0000000225148825 */ /* 0x002fe200078e020a */
[----:B------:R-:W-:Y:S02]  /*0a90*/  @!P1 LEA.HI R5, R5, R236, RZ, 0x3 ;  /* 0x000000ec05059211 */ /* 0x000fe400078f18ff */
[----:B------:R-:W-:Y:S02]  /*0aa0*/  @!P1 LOP3.LUT R6, R6, 0xfffffff8, RZ, 0xc0, !PT ;  /* 0xfffffff806069812 */ /* 0x000fe400078ec0ff */
[----:B------:R-:W-:-:S02]  /*0ab0*/  @!P1 LOP3.LUT R5, R5, 0xfffffff8, RZ, 0xc0, !PT ;  /* 0xfffffff805059812 */ /* 0x000fc400078ec0ff */
[----:B--2---:R-:W-:Y:S01]  /*0ac0*/  @!P0 SHF.R.S32.HI R12, RZ, 0x1f, R237 ;  /* 0x0000001fff0c8819 */ /* 0x004fe200000114ed */
[----:B---3--:R-:W-:Y:S01]  /*0ad0*/  @!P1 IMAD.WIDE R22, R6, 0x2, R14 ;  /* 0x0000000206169825 */ /* 0x008fe200078e020e */
[----:B------:R-:W-:Y:S02]  /*0ae0*/  @!P0 SHF.R.S32.HI R6, RZ, 0x1f, R236 ;  /* 0x0000001fff068819 */ /* 0x000fe400000114ec */
[----:B------:R-:W-:Y:S01]  /*0af0*/  @!P0 LEA.HI R12, R12, R237, RZ, 0x3 ;  /* 0x000000ed0c0c8211 */ /* 0x000fe200078f18ff */
[--C-:B------:R-:W-:Y:S01]  /*0b00*/  @!P1 IMAD.WIDE R24, R5, 0x2, R14.reuse ;  /* 0x0000000205189825 */ /* 0x100fe200078e020e */
[----:B------:R-:W-:Y:S02]  /*0b10*/  @!P0 LEA.HI R6, R6, R236, RZ, 0x3 ;  /* 0x000000ec06068211 */ /* 0x000fe400078f18ff */
[----:B------:R-:W-:Y:S01]  /*0b20*/  @!P0 LOP3.LUT R12, R12, 0xfffffff8, RZ, 0xc0, !PT ;  /* 0xfffffff80c0c8812 */ /* 0x000fe200078ec0ff */
[----:B------:R-:W-:-:S04]  /*0b30*/  @!P1 IMAD.WIDE R14, R37, 0x2, R14 ;  /* 0x00000002250e9825 */ /* 0x000fc800078e020e */
[----:B------:R-:W-:Y:S01]  /*0b40*/  IMAD.MOV.U32 R5, RZ, RZ, R13 ;  /* 0x000000ffff057224 */ /* 0x000fe200078e000d */
[----:B------:R1:W-:Y:S04]  /*0b50*/  @!P1 LDGSTS.E.BYPASS.LTC128B.128 [R9+0x7100], [R14.64], !P5 ;  /* 0x071000000e099fae */ /* 0x0003e8000e901d4c */
[----:B------:R2:W-:Y:S04]  /*0b60*/  @!P1 LDGSTS.E.BYPASS.LTC128B.128 [R9+0x9100], [R22.64], !P4 ;  /* 0x0910000016099fae */ /* 0x0005e8000e101d4c */
[----:B------:R3:W-:Y:S01]  /*0b70*/  @!P1 LDGSTS.E.BYPASS.LTC128B.128 [R9+0xb100], [R24.64], !P3 ;  /* 0x0b10000018099fae */ /* 0x0007e2000d901d4c */
[----:B-1----:R-:W-:-:S04]  /*0b80*/  @P6 IMAD.HI.U32 R14, R13, c[0x0][0x2bc], RZ ;  /* 0x0000af000d0e6a27 */ /* 0x002fc800078e00ff */
[----:B--2---:R-:W-:Y:S01]  /*0b90*/  @!P0 IMAD.WIDE R22, R12, 0x2, R10 ;  /* 0x000000020c168825 */ /* 0x004fe200078e020a */
[----:B------:R-:W-:Y:S02]  /*0ba0*/  @P6 SHF.R.U32.HI R5, RZ, c[0x0][0x2c0], R14 ;  /* 0x0000b000ff056a19 */ /* 0x000fe4000001160e */
[----:B------:R-:W-:Y:S01]  /*0bb0*/  @!P0 LOP3.LUT R14, R6, 0xfffffff8, RZ, 0xc0, !PT ;  /* 0xfffffff8060e8812 */ /* 0x000fe200078ec0ff */
[----:B------:R-:W-:Y:S01]  /*0bc0*/  @!P0 IMAD.SHL.U32 R6, R233, 0x2, RZ ;  /* 0x00000002e9068824 */ /* 0x000fe200078e00ff */
[----:B---3--:R-:W-:-:S04]  /*0bd0*/  @!P2 IADD3 R9, P1, R5, UR14, RZ ;  /* 0x0000000e0509ac10 */ /* 0x008fc8000ff3e0ff */
[----:B------:R-:W-:Y:S01]  /*0be0*/  @!P2 LEA.HI.X.SX32 R15, R5, UR11, 0x1, P1 ;  /* 0x0000000b050fac11 */ /* 0x000fe200088f0eff */
[----:B------:R1:W-:Y:S01]  /*0bf0*/  @!P0 LDGSTS.E.BYPASS.LTC128B.128 [R6+0x7900], [R20.64], !P5 ;  /* 0x0790000014068fae */ /* 0x0003e2000e901d4c */
[----:B------:R-:W-:-:S03]  /*0c00*/  @!P2 LEA R16, P1, R9, c[0x0][0x2a0], 0x2 ;  /* 0x0000a8000910aa11 */ /* 0x000fc600078210ff */
[----:B------:R1:W-:Y:S01]  /*0c10*/  @!P0 LDGSTS.E.BYPASS.LTC128B.128 [R6+0x9900], [R22.64], !P4 ;  /* 0x0990000016068fae */ /* 0x0003e2000e101d4c */
[----:B------:R-:W-:Y:S01]  /*0c20*/  @!P2 LEA.HI.X R17, R9, c[0x0][0x2a4], R15, 0x2, P1 ;  /* 0x0000a9000911aa11 */ /* 0x000fe200008f140f */
[----:B------:R-:W-:-:S05]  /*0c30*/  @!P0 IMAD.WIDE R14, R14, 0x2, R10 ;  /* 0x000000020e0e8825 */ /* 0x000fca00078e020a */
[----:B------:R1:W-:Y:S04]  /*0c40*/  @!P0 LDGSTS.E.BYPASS.LTC128B.128 [R6+0xb900], [R14.64], !P3 ;  /* 0x0b9000000e068fae */ /* 0x0003e8000d901d4c */
[----:B------:R-:W0:Y:S04]  /*0c50*/  LDGDEPBAR ;  /* 0x00000000000079af */ /* 0x000e280000000000 */
[----:B------:R-:W-:Y:S06]  /*0c60*/  BAR.SYNC.DEFER_BLOCKING 0x0 ;  /* 0x0000000000007b1d */ /* 0x000fec0000010000 */
[----:B------:R2:W3:Y:S01]  /*0c70*/  @!P2 LDG.E R230, [R16.64] ;  /* 0x0000000c10e6a981 */ /* 0x0004e2000c1e1900 */
[----:B------:R-:W-:Y:S01]  /*0c80*/  IMAD.MOV R231, RZ, RZ, -R5 ;  /* 0x000000ffffe77224 */ /* 0x000fe200078e0a05 */
[----:B------:R-:W-:Y:S01]  /*0c90*/  UIMAD UR16, UR6, UR4, URZ ;  /* 0x00000004061072a4 */ /* 0x000fe2000f8e023f */
[----:B------:R-:W-:Y:S01]  /*0ca0*/  ISETP.GE.AND P3, PT, R37, c[0x0][0x1d4], PT ;  /* 0x0000750025007a0c */ /* 0x000fe20003f66270 */
[----:B------:R-:W-:Y:S01]  /*0cb0*/  UIMAD.WIDE.U32 UR18, UR8, UR4, URZ ;  /* 0x00000004081272a5 */ /* 0x000fe2000f8e003f */
[----:B------:R-:W-:Y:S01]  /*0cc0*/  IMAD R231, R231, c[0x0][0x2b8], R13 ;  /* 0x0000ae00e7e77a24 */ /* 0x000fe200078e020d */
[----:B------:R-:W-:Y:S01]  /*0cd0*/  UIMAD UR16, UR8, UR5, UR16 ;  /* 0x00000005081072a4 */ /* 0x000fe2000f8e0210 */
[----:B------:R-:W-:Y:S01]  /*0ce0*/  ISETP.GE.AND P4, PT, R237, c[0x0][0x1d4], PT ;  /* 0x00007500ed007a0c */ /* 0x000fe20003f86270 */
[----:B------:R-:W-:Y:S01]  /*0cf0*/  ULEA UR17, UR7, 0xffffffc0, 0x6 ;  /* 0xffffffc007117891 */ /* 0x000fe2000f8e303f */
[----:B------:R-:W-:Y:S01]  /*0d00*/  IMAD.WIDE.U32 R10, R231, c[0x0][0x1e0], RZ ;  /* 0x00007800e70a7a25 */ /* 0x000fe200078e00ff */
[----:B-1----:R-:W-:Y:S01]  /*0d10*/  SHF.R.S32.HI R6, RZ, 0x1f, R231 ;  /* 0x0000001fff067819 */ /* 0x002fe200000114e7 */
[----:B------:R-:W-:Y:S01]  /*0d20*/  UIADD3 UR16, UR19, UR16, URZ ;  /* 0x0000001013107290 */ /* 0x000fe2000fffe03f */
[----:B------:R-:W-:Y:S01]  /*0d30*/  ISETP.GE.AND P5, PT, R236, c[0x0][0x1d4], PT ;  /* 0x00007500ec007a0c */ /* 0x000fe20003fa6270 */
[----:B------:R-:W-:Y:S01]  /*0d40*/  UIADD3 UR17, UR9, -UR17, URZ ;  /* 0x8000001109117290 */ /* 0x000fe2000fffe03f */
[----:B------:R-:W-:Y:S01]  /*0d50*/  IMAD.SHL.U32 R18, R18, 0x8, RZ ;  /* 0x0000000812127824 */ /* 0x000fe200078e00ff */
[----:B------:R-:W-:Y:S01]  /*0d60*/  UISETP.GE.AND UP0, UPT, UR9, 0x1, UPT ;  /* 0x000000010900788c */ /* 0x000fe2000bf06270 */
[----:B------:R-:W-:Y:S01]  /*0d70*/  IMAD R12, R6, c[0x0][0x1e0], RZ ;  /* 0x00007800060c7a24 */ /* 0x000fe200078e02ff */
[----:B------:R-:W-:Y:S01]  /*0d80*/  ULDC.64 UR4, c[0x0][0x210] ;  /* 0x0000840000047ab9 */ /* 0x000fe20000000a00 */
[----:B------:R-:W-:Y:S01]  /*0d90*/  LOP3.LUT R7, R7, 0xffffffe0, RZ, 0xc0, !PT ;  /* 0xffffffe007077812 */ /* 0x000fe200078ec0ff */
[----:B------:R-:W-:Y:S01]  /*0da0*/  UIMAD UR6, UR6, UR4, URZ ;  /* 0x00000004060672a4 */ /* 0x000fe2000f8e023f */
[----:B------:R-:W-:Y:S01]  /*0db0*/  IMAD R12, R231, c[0x0][0x1e4], R12 ;  /* 0x00007900e70c7a24 */ /* 0x000fe200078e020c */
[----:B------:R-:W-:Y:S01]  /*0dc0*/  IADD3 R4, -R4, UR17, RZ ;  /* 0x0000001104047c10 */ /* 0x000fe2000fffe1ff */
[----:B------:R-:W-:Y:S01]  /*0dd0*/  UIMAD.WIDE.U32 UR20, UR8, UR4, URZ ;  /* 0x00000004081472a5 */ /* 0x000fe2000f8e003f */
[----:B------:R-:W-:Y:S01]  /*0de0*/  ISETP.GT.AND P2, PT, R235, 0x3f, PT ;  /* 0x0000003feb00780c */ /* 0x000fe20003f44270 */
[----:B------:R-:W-:Y:S01]  /*0df0*/  IMAD.IADD R13, R11, 0x1, R12 ;  /* 0x000000010b0d7824 */ /* 0x000fe200078e020c */
[----:B--2---:R-:W-:Y:S01]  /*0e00*/  LEA.HI R17, R8, R3, RZ, 0x4 ;  /* 0x0000000308117211 */ /* 0x004fe200078f20ff */
[----:B------:R-:W-:Y:S01]  /*0e10*/  IMAD.MOV.U32 R12, RZ, RZ, R10 ;  /* 0x000000ffff0c7224 */ /* 0x000fe200078e000a */
[----:B------:R-:W-:Y:S01]  /*0e20*/  LOP3.LUT R8, R2, 0xfffffff8, RZ, 0xc0, !PT ;  /* 0xfffffff802087812 */ /* 0x000fe200078ec0ff */
[----:B------:R-:W-:Y:S01]  /*0e30*/  UIMAD UR5, UR8, UR5, UR6 ;  /* 0x00000005080572a4 */ /* 0x000fe2000f8e0206 */
[----:B------:R-:W-:-:S02]  /*0e40*/  LOP3.LUT R10, R17, 0xfffffff0, RZ, 0xc0, !PT ;  /* 0xfffffff0110a7812 */ /* 0x000fc400078ec0ff */
[----:B------:R-:W-:Y:S01]  /*0e50*/  SHF.R.S32.HI R11, RZ, 0x4, R17 ;  /* 0x00000004ff0b7819 */ /* 0x000fe20000011411 */
[C---:B------:R-:W-:Y:S01]  /*0e60*/  IMAD.IADD R8, R3.reuse, 0x1, -R8 ;  /* 0x0000000103087824 */ /* 0x040fe200078e0a08 */
[----:B------:R-:W-:Y:S01]  /*0e70*/  ISETP.GE.AND P1, PT, R4, 0x1, PT ;  /* 0x000000010400780c */ /* 0x000fe20003f26270 */
[----:B------:R-:W-:Y:S01]  /*0e80*/  IMAD.IADD R10, R3, 0x1, -R10 ;  /* 0x00000001030a7824 */ /* 0x000fe200078e0a0a */
[----:B------:R-:W-:Y:S01]  /*0e90*/  LEA.HI R17, R17, R11, RZ, 0x1 ;  /* 0x0000000b11117211 */ /* 0x000fe200078f08ff */
[----:B------:R-:W-:Y:S01]  /*0ea0*/  UIADD3 UR5, UR21, UR5, URZ ;  /* 0x0000000515057290 */ /* 0x000fe2000fffe03f */
[----:B------:R-:W-:Y:S01]  /*0eb0*/  LEA.HI R15, R8, R8, RZ, 0x1 ;  /* 0x00000008080f7211 */ /* 0x000fe200078f08ff */
[----:B------:R-:W-:Y:S01]  /*0ec0*/  IMAD.IADD R3, R3, 0x1, -R7 ;  /* 0x0000000103037824 */ /* 0x000fe200078e0a07 */
[----:B------:R-:W-:Y:S02]  /*0ed0*/  LEA.HI R120, R10, R10, RZ, 0x1 ;  /* 0x0000000a0a787211 */ /* 0x000fe400078f08ff */
[----:B------:R-:W-:-:S02]  /*0ee0*/  LOP3.LUT R14, R15, 0x3fffffe, RZ, 0xc0, !PT ;  /* 0x03fffffe0f0e7812 */ /* 0x000fc400078ec0ff */
[----:B------:R-:W-:Y:S02]  /*0ef0*/  LOP3.LUT R17, R17, 0xfffffffe, RZ, 0xc0, !PT ;  /* 0xfffffffe11117812 */ /* 0x000fe400078ec0ff */
[----:B------:R-:W-:Y:S01]  /*0f00*/  SHF.R.S32.HI R16, RZ, 0x1f, R10 ;  /* 0x0000001fff107819 */ /* 0x000fe2000001140a */
[----:B------:R-:W-:Y:S01]  /*0f10*/  IMAD.IADD R14, R8, 0x1, -R14 ;  /* 0x00000001080e7824 */ /* 0x000fe200078e0a0e */
[----:B------:R-:W-:Y:S01]  /*0f20*/  SHF.R.S32.HI R8, RZ, 0x1, R120 ;  /* 0x00000001ff087819 */ /* 0x000fe20000011478 */
[----:B------:R-:W-:Y:S01]  /*0f30*/  IMAD.IADD R17, R11, 0x1, -R17 ;  /* 0x000000010b117824 */ /* 0x000fe200078e0a11 */
[----:B------:R-:W-:Y:S02]  /*0f40*/  @P1 SHF.R.S32.HI R11, RZ, 0x1f, R236 ;  /* 0x0000001fff0b1819 */ /* 0x000fe400000114ec */
[----:B------:R-:W-:Y:S01]  /*0f50*/  LEA.HI R16, R16, R10, RZ, 0x3 ;  /* 0x0000000a10107211 */ /* 0x000fe200078f18ff */
[----:B------:R-:W-:Y:S01]  /*0f60*/  IMAD R14, R17, 0x8, R14 ;  /* 0x00000008110e7824 */ /* 0x000fe200078e020e */
[----:B------:R-:W-:Y:S01]  /*0f70*/  @P1 LEA.HI R11, R11, R236, RZ, 0x3 ;  /* 0x000000ec0b0b1211 */ /* 0x000fe200078f18ff */
[----:B------:R-:W-:Y:S01]  /*0f80*/  IMAD.SHL.U32 R17, R17, 0x8, RZ ;  /* 0x0000000811117824 */ /* 0x000fe200078e00ff */
[----:B------:R-:W-:Y:S01]  /*0f90*/  SHF.R.S32.HI R15, RZ, 0x1, R15 ;  /* 0x00000001ff0f7819 */ /* 0x000fe2000001140f */
[----:B------:R-:W-:Y:S01]  /*0fa0*/  IMAD.SHL.U32 R16, R16, 0x20, RZ ;  /* 0x0000002010107824 */ /* 0x000fe200078e00ff */
[----:B------:R-:W-:-:S02]  /*0fb0*/  @P1 LOP3.LUT R11, R11, 0xfffffff8, RZ, 0xc0, !PT ;  /* 0xfffffff80b0b1812 */ /* 0x000fc400078ec0ff */
[----:B------:R-:W-:Y:S02]  /*0fc0*/  SEL R38, RZ, 0x10, P5 ;  /* 0x00000010ff267807 */ /* 0x000fe40002800000 */
[----:B------:R-:W-:-:S05]  /*0fd0*/  LOP3.LUT R39, R16, 0xffffff00, RZ, 0xc0, !PT ;  /* 0xffffff0010277812 */ /* 0x000fca00078ec0ff */
[----:B------:R-:W-:Y:S01]  /*0fe0*/  IMAD R0, R0, 0x200, R39 ;  /* 0x0000020000007824 */ /* 0x000fe200078e0227 */
[----:B---3--:R-:W-:Y:S01]  /*0ff0*/  SHF.R.S32.HI R5, RZ, 0x1f, R230 ;  /* 0x0000001fff057819 */ /* 0x008fe200000114e6 */
[----:B------:R-:W-:-:S04]  /*1000*/  IMAD.WIDE.U32 R12, R230, c[0x0][0x1f0], R12 ;  /* 0x00007c00e60c7a25 */ /* 0x000fc800078e000c */
[----:B------:R-:W-:Y:S01]  /*1010*/  IMAD R9, R5, c[0x0][0x1f0], RZ ;  /* 0x00007c0005097a24 */ /* 0x000fe200078e02ff */
[----:B------:R-:W-:Y:S02]  /*1020*/  IADD3 R2, P0, R12, UR18, RZ ;  /* 0x000000120c027c10 */ /* 0x000fe4000ff1e0ff */
[----:B------:R-:W-:Y:S01]  /*1030*/  @P1 SHF.R.S32.HI R12, RZ, 0x1f, R237 ;  /* 0x0000001fff0c1819 */ /* 0x000fe200000114ed */
[----:B------:R-:W-:-:S03]  /*1040*/  IMAD R9, R230, c[0x0][0x1f4], R9 ;  /* 0x00007d00e6097a24 */ /* 0x000fc600078e0209 */
[----:B------:R-:W-:Y:S02]  /*1050*/  @P1 LEA.HI R12, R12, R237, RZ, 0x3 ;  /* 0x000000ed0c0c1211 */ /* 0x000fe400078f18ff */
[----:B------:R-:W-:Y:S01]  /*1060*/  IADD3.X R9, R13, UR16, R9, P0, !PT ;  /* 0x000000100d097c10 */ /* 0x000fe200087fe409 */
[----:B------:R-:W-:Y:S01]  /*1070*/  @P1 IMAD.SHL.U32 R13, R233, 0x2, RZ ;  /* 0x00000002e90d1824 */ /* 0x000fe200078e00ff */
[----:B------:R-:W-:Y:S02]  /*1080*/  LEA R20, P0, R2, c[0x0][0x1c8], 0x1 ;  /* 0x0000720002147a11 */ /* 0x000fe400078008ff */
[----:B------:R-:W-:Y:S02]  /*1090*/  @P1 LOP3.LUT R12, R12, 0xfffffff8, RZ, 0xc0, !PT ;  /* 0xfffffff80c0c1812 */ /* 0x000fe400078ec0ff */
[----:B------:R-:W-:Y:S01]  /*10a0*/  LEA.HI.X R9, R2, c[0x0][0x1cc], R9, 0x1, P0 ;  /* 0x0000730002097a11 */ /* 0x000fe200000f0c09 */
[----:B------:R-:W-:Y:S01]  /*10b0*/  SHFL.IDX PT, R22, R20, RZ, 0x1c1f ;  /* 0x001c1fff14167589 */ /* 0x000fe200000e0000 */
[----:B------:R-:W-:-:S02]  /*10c0*/  SHF.R.S32.HI R2, RZ, 0x1f, R120 ;  /* 0x0000001fff027819 */ /* 0x000fc40000011478 */
[----:B------:R-:W-:Y:S01]  /*10d0*/  ISETP.GE.AND P0, PT, R4, 0x21, PT ;  /* 0x000000210400780c */ /* 0x000fe20003f06270 */
[----:B------:R-:W1:Y:S01]  /*10e0*/  SHFL.IDX PT, R23, R9, RZ, 0x1c1f ;  /* 0x001c1fff09177589 */ /* 0x000e6200000e0000 */
[----:B------:R-:W-:Y:S02]  /*10f0*/  LEA.HI R2, R2, R8, RZ, 0x2 ;  /* 0x0000000802027211 */ /* 0x000fe400078f10ff */
[----:B------:R-:W-:Y:S01]  /*1100*/  LOP3.LUT R120, R120, 0x7fffffe, RZ, 0xc0, !PT ;  /* 0x07fffffe78787812 */ /* 0x000fe200078ec0ff */
[----:B------:R-:W-:Y:S01]  /*1110*/  SHFL.IDX PT, R20, R20, 0x1, 0x1c1f ;  /* 0x003c1f0014147f89 */ /* 0x000fe200000e0000 */
[----:B------:R-:W-:-:S03]  /*1120*/  LOP3.LUT R2, R2, 0xfffffffc, RZ, 0xc0, !PT ;  /* 0xfffffffc02027812 */ /* 0x000fc600078ec0ff */
[----:B------:R2:W3:Y:S01]  /*1130*/  SHFL.IDX PT, R21, R9, 0x1, 0x1c1f ;  /* 0x003c1f0009157f89 */ /* 0x0004e200000e0000 */
[----:B------:R-:W-:Y:S02]  /*1140*/  IMAD.IADD R120, R10, 0x1, -R120 ;  /* 0x000000010a787824 */ /* 0x000fe400078e0a78 */
[----:B------:R-:W-:Y:S01]  /*1150*/  IMAD.IADD R2, R8, 0x1, -R2 ;  /* 0x0000000108027824 */ /* 0x000fe200078e0a02 */
[----:B------:R-:W-:Y:S01]  /*1160*/  @P0 SHF.R.S32.HI R8, RZ, 0x1f, R236 ;  /* 0x0000001fff080819 */ /* 0x000fe200000114ec */
[----:B------:R-:W-:Y:S02]  /*1170*/  @P0 IMAD.SHL.U32 R10, R233, 0x2, RZ ;  /* 0x00000002e90a0824 */ /* 0x000fe400078e00ff */
[----:B------:R-:W-:Y:S01]  /*1180*/  IMAD R228, R120, 0x20, R0 ;  /* 0x0000002078e47824 */ /* 0x000fe200078e0200 */
[----:B------:R-:W-:Y:S01]  /*1190*/  @P0 LEA.HI R8, R8, R236, RZ, 0x3 ;  /* 0x000000ec08080211 */ /* 0x000fe200078f18ff */
[----:B------:R-:W-:-:S03]  /*11a0*/  IMAD.MOV.U32 R0, RZ, RZ, 0x10 ;  /* 0x00000010ff007424 */ /* 0x000fc600078e00ff */
[----:B------:R-:W-:Y:S01]  /*11b0*/  @P0 LOP3.LUT R8, R8, 0xfffffff8, RZ, 0xc0, !PT ;  /* 0xfffffff808080812 */ /* 0x000fe200078ec0ff */
[----:B-1----:R-:W-:-:S04]  /*11c0*/  @P1 IMAD.WIDE R24, R12, 0x2, R22 ;  /* 0x000000020c181825 */ /* 0x002fc800078e0216 */
[----:B------:R-:W-:Y:S01]  /*11d0*/  @P1 IMAD.WIDE R26, R11, 0x2, R22 ;  /* 0x000000020b1a1825 */ /* 0x000fe200078e0216 */
[----:B--2---:R-:W-:-:S03]  /*11e0*/  @P0 SHF.R.S32.HI R9, RZ, 0x1f, R237 ;  /* 0x0000001fff090819 */ /* 0x004fc600000114ed */
[----:B------:R-:W-:Y:S01]  /*11f0*/  @P1 IMAD.WIDE R22, R37, 0x2, R22 ;  /* 0x0000000225161825 */ /* 0x000fe200078e0216 */
[----:B------:R-:W-:-:S04]  /*1200*/  @P0 LEA.HI R9, R9, R237, RZ, 0x3 ;  /* 0x000000ed09090211 */ /* 0x000fc800078f18ff */
[----:B------:R1:W-:Y:S01]  /*1210*/  @P1 LDGSTS.E.BYPASS.LTC128B.128 [R13+0x3100], [R22.64], !P3 ;  /* 0x03100000160d1fae */ /* 0x0003e2000d901d4c */
[----:B------:R-:W-:-:S03]  /*1220*/  @P0 LOP3.LUT R9, R9, 0xfffffff8, RZ, 0xc0, !PT ;  /* 0xfffffff809090812 */ /* 0x000fc600078ec0ff */
[----:B------:R1:W-:Y:S02]  /*1230*/  @P1 LDGSTS.E.BYPASS.LTC128B.128 [R13+0x4100], [R24.64], !P4 ;  /* 0x04100000180d1fae */ /* 0x0003e4000e101d4c */
[--C-:B---3--:R-:W-:Y:S02]  /*1240*/  @P0 IMAD.WIDE R28, R9, 0x2, R20.reuse ;  /* 0x00000002091c0825 */ /* 0x108fe400078e0214 */
[----:B------:R1:W-:Y:S01]  /*1250*/  @P1 LDGSTS.E.BYPASS.LTC128B.128 [R13+0x5100], [R26.64], !P5 ;  /* 0x051000001a0d1fae */ /* 0x0003e2000e901d4c */
[----:B------:R-:W-:Y:S01]  /*1260*/  LOP3.LUT P1, RZ, R15, 0x2, RZ, 0xc0, !PT ;  /* 0x000000020fff7812 */ /* 0x000fe2000782c0ff */
[----:B------:R-:W-:-:S04]  /*1270*/  @P0 IMAD.WIDE R8, R8, 0x2, R20 ;  /* 0x0000000208080825 */ /* 0x000fc800078e0214 */
[----:B------:R-:W-:-:S04]  /*1280*/  @P0 IMAD.WIDE R20, R37, 0x2, R20 ;  /* 0x0000000225140825 */ /* 0x000fc800078e0214 */
[----:B------:R-:W-:Y:S01]  /*1290*/  IMAD.SHL.U32 R15, R15, 0x40, RZ ;  /* 0x000000400f0f7824 */ /* 0x000fe200078e00ff */
[----:B------:R1:W-:Y:S04]  /*12a0*/  @P0 LDGSTS.E.BYPASS.LTC128B.128 [R10+0x3900], [R20.64], !P3 ;  /* 0x03900000140a0fae */ /* 0x0003e8000d901d4c */
[----:B------:R1:W-:Y:S01]  /*12b0*/  @P0 LDGSTS.E.BYPASS.LTC128B.128 [R10+0x4900], [R28.64], !P4 ;  /* 0x049000001c0a0fae */ /* 0x0003e2000e101d4c */
[----:B------:R-:W-:-:S03]  /*12c0*/  LOP3.LUT R15, R15, 0xc0, RZ, 0xc0, !PT ;  /* 0x000000c00f0f7812 */ /* 0x000fc600078ec0ff */
[----:B------:R2:W-:Y:S01]  /*12d0*/  @P0 LDGSTS.E.BYPASS.LTC128B.128 [R10+0x5900], [R8.64], !P5 ;  /* 0x05900000080a0fae */ /* 0x0005e2000e901d4c */
[----:B------:R-:W-:Y:S02]  /*12e0*/  LOP3.LUT R18, R15, 0x8, R18, 0xf8, !PT ;  /* 0x000000080f127812 */ /* 0x000fe400078ef812 */
[----:B------:R-:W-:Y:S01]  /*12f0*/  SHF.R.U32.HI R15, RZ, 0x3, R15 ;  /* 0x00000003ff0f7819 */ /* 0x000fe2000001160f */
[----:B------:R-:W0:Y:S01]  /*1300*/  LDGDEPBAR ;  /* 0x00000000000079af */ /* 0x000e220000000000 */
[----:B------:R-:W-:Y:S02]  /*1310*/  LOP3.LUT P0, RZ, R2, 0x2, RZ, 0xc0, !PT ;  /* 0x0000000202ff7812 */ /* 0x000fe4000780c0ff */
[----:B------:R-:W-:Y:S02]  /*1320*/  LOP3.LUT R15, R18, R15, RZ, 0x3c, !PT ;  /* 0x0000000f120f7212 */ /* 0x000fe400078e3cff */
[----:B------:R-:W-:Y:S02]  /*1330*/  SEL R0, R0, 0xfffffff0, !P0 ;  /* 0xfffffff000007807 */ /* 0x000fe40004000000 */
[----:B------:R-:W-:Y:S01]  /*1340*/  PLOP3.LUT P0, PT, PT, PT, UP0, 0x80, 0x0 ;  /* 0x000000000000781c */ /* 0x000fe20003f0f008 */
[----:B------:R-:W-:-:S04]  /*1350*/  IMAD.U32 R227, R14, 0x20, R15 ;  /* 0x000000200ee37824 */ /* 0x000fc800078e000f */
[----:B------:R-:W-:-:S05]  /*1360*/  IMAD.SHL.U32 R227, R227, 0x2, RZ ;  /* 0x00000002e3e37824 */ /* 0x000fca00078e00ff */
[----:B------:R-:W-:Y:S01]  /*1370*/  IADD3 R226, R227, 0x3120, RZ ;  /* 0x00003120e3e27810 */ /* 0x000fe20007ffe0ff */
[----:B--2---:R-:W-:Y:S01]  /*1380*/  IMAD.SHL.U32 R8, R2, 0x40, RZ ;  /* 0x0000004002087824 */ /* 0x004fe200078e00ff */
[----:B------:R-:W-:-:S04]  /*1390*/  DEPBAR.LE SB0, 0x1 ;  /* 0x000080400000791a */ /* 0x000fc80000000000 */
[----:B------:R-:W-:Y:S01]  /*13a0*/  LOP3.LUT R8, R8, 0xc0, RZ, 0xc0, !PT ;  /* 0x000000c008087812 */ /* 0x000fe200078ec0ff */
[----:B------:R-:W-:-:S04]  /*13b0*/  DEPBAR.LE SB0, 0x0 ;  /* 0x000080000000791a */ /* 0x000fc80000000000 */
[----:B------:R-:W-:Y:S01]  /*13c0*/  BAR.SYNC.DEFER_BLOCKING 0x0 ;  /* 0x0000000000007b1d */ /* 0x000fe20000010000 */
[----:B------:R-:W-:Y:S02]  /*13d0*/  LOP3.LUT R17, R8, 0x8, R17, 0xf8, !PT ;  /* 0x0000000808117812 */ /* 0x000fe400078ef811 */
[----:B------:R-:W-:-:S04]  /*13e0*/  SHF.R.U32.HI R8, RZ, 0x3, R8 ;  /* 0x00000003ff087819 */ /* 0x000fc80000011608 */
[----:B------:R-:W-:Y:S02]  /*13f0*/  LOP3.LUT R2, R17, R8, RZ, 0x3c, !PT ;  /* 0x0000000811027212 */ /* 0x000fe400078e3cff */
[----:B------:R-:W-:-:S03]  /*1400*/  IADD3 R8, R227, 0x3100, RZ ;  /* 0x00003100e3087810 */ /* 0x000fc60007ffe0ff */
[----:B------:R-:W-:Y:S01]  /*1410*/  IMAD.IADD R228, R2, 0x1, R228 ;  /* 0x0000000102e47824 */ /* 0x000fe200078e02e4 */
[----:B------:R-:W-:-:S03]  /*1420*/  @P1 IADD3 R226, R8, -0x20, RZ ;  /* 0xffffffe008e21810 */ /* 0x000fc60007ffe0ff */
[----:B------:R-:W-:Y:S01]  /*1430*/  IMAD.SHL.U32 R228, R228, 0x2, RZ ;  /* 0x00000002e4e47824 */ /* 0x000fe200078e00ff */
[C---:B------:R-:W-:Y:S02]  /*1440*/  IADD3 R222, R226.reuse, 0x400, RZ ;  /* 0x00000400e2de7810 */ /* 0x040fe40007ffe0ff */
[----:B------:R-:W-:Y:S01]  /*1450*/  IADD3 R221, R226, 0x800, RZ ;  /* 0x00000800e2dd7810 */ /* 0x000fe20007ffe0ff */
[----:B------:R-:W-:Y:S01]  /*1460*/  IMAD R224, R0, 0x2, R228 ;  /* 0x0000000200e07824 */ /* 0x000fe200078e02e4 */
[----:B------:R-:W-:Y:S01]  /*1470*/  IADD3 R220, R226, 0xc00, RZ ;  /* 0x00000c00e2dc7810 */ /* 0x000fe20007ffe0ff */
[----:B------:R1:W2:Y:S04]  /*1480*/  LDSM.16.M88.4 R60, [R228+0x6100] ;  /* 0x00610000e43c783b */ /* 0x0002a80000000200 */
[----:B------:R1:W3:Y:S04]  /*1490*/  LDSM.16.M88.4 R64, [R228+0x7100] ;  /* 0x00710000e440783b */ /* 0x0002e80000000200 */
[----:B------:R1:W4:Y:S04]  /*14a0*/  LDSM.16.M88.4 R88, [R227+0x3100] ;  /* 0x00310000e358783b */ /* 0x0003280000000200 */
[----:B------:R1:W1:Y:S04]  /*14b0*/  LDSM.16.M88.4 R80, [R227+0x3500] ;  /* 0x00350000e350783b */ /* 0x0002680000000200 */
[----:B------:R1:W1:Y:S04]  /*14c0*/  LDSM.16.M88.4 R72, [R227+0x3900] ;  /* 0x00390000e348783b */ /* 0x0002680000000200 */
[----:B------:R1:W1:Y:S04]  /*14d0*/  LDSM.16.M88.4 R96, [R227+0x3d00] ;  /* 0x003d0000e360783b */ /* 0x0002680000000200 */
[----:B------:R1:W1:Y:S04]  /*14e0*/  LDSM.16.M88.4 R32, [R224+0x6100] ;  /* 0x00610000e020783b */ /* 0x0002680000000200 */
[----:B------:R1:W1:Y:S04]  /*14f0*/  LDSM.16.M88.4 R56, [R224+0x7100] ;  /* 0x00710000e038783b */ /* 0x0002680000000200 */
[----:B------:R1:W1:Y:S04]  /*1500*/  LDSM.16.M88.4 R52, [R226] ;  /* 0x00000000e234783b */ /* 0x0002680000000200 */
[----:B------:R1:W1:Y:S04]  /*1510*/  LDSM.16.M88.4 R48, [R226+0x400] ;  /* 0x00040000e230783b */ /* 0x0002680000000200 */
[----:B------:R1:W1:Y:S04]  /*1520*/  LDSM.16.M88.4 R44, [R226+0x800] ;  /* 0x00080000e22c783b */ /* 0x0002680000000200 */
[----:B------:R1:W1:Y:S01]  /*1530*/  LDSM.16.M88.4 R40, [R226+0xc00] ;  /* 0x000c0000e228783b */ /* 0x0002620000000200 */
[----:B------:R-:W-:Y:S05]  /*1540*/  @!P0 BRA `(.L_x_0) ;  /* 0x0000036000008947 */ /* 0x000fea0003800000 */
[----:B--23--:R-:W-:Y:S01]  /*1550*/  IMAD R6, R6, c[0x0][0x208], RZ ;  /* 0x0000820006067a24 */ /* 0x00cfe200078e02ff */
[----:B------:R-:W-:Y:S01]  /*1560*/  ISETP.GE.AND P1, PT, R37, c[0x0][0x1d4], PT ;  /* 0x0000750025007a0c */ /* 0x000fe20003f26270 */
[----:B------:R-:W-:-:S04]  /*1570*/  IMAD.WIDE.U32 R8, R231, c[0x0][0x208], RZ ;  /* 0x00008200e7087a25 */ /* 0x000fc800078e00ff */
[----:B------:R-:W-:Y:S02]  /*1580*/  IMAD R6, R231, c[0x0][0x20c], R6 ;  /* 0x00008300e7067a24 */ /* 0x000fe400078e0206 */
[----:B------:R-:W-:Y:S02]  /*1590*/  IMAD R5, R5, c[0x0][0x218], RZ ;  /* 0x0000860005057a24 */ /* 0x000fe400078e02ff */
[----:B------:R-:W-:Y:S02]  /*15a0*/  IMAD.IADD R7, R9, 0x1, R6 ;  /* 0x0000000109077824 */ /* 0x000fe400078e0206 */
[----:B------:R-:W-:Y:S02]  /*15b0*/  IMAD.MOV.U32 R6, RZ, RZ, R8 ;  /* 0x000000ffff067224 */ /* 0x000fe400078e0008 */
[C---:B------:R-:W-:Y:S02]  /*15c0*/  IMAD R5, R230.reuse, c[0x0][0x21c], R5 ;  /* 0x00008700e6057a24 */ /* 0x040fe400078e0205 */
[----:B------:R-:W-:-:S04]  /*15d0*/  IMAD.WIDE.U32 R6, R230, c[0x0][0x218], R6 ;  /* 0x00008600e6067a25 */ /* 0x000fc800078e0006 */
[----:B------:R-:W-:Y:S01]  /*15e0*/  IMAD.WIDE R14, R37, 0x2, RZ ;  /* 0x00000002250e7825 */ /* 0x000fe200078e02ff */
[----:B------:R-:W-:Y:S02]  /*15f0*/  IADD3 R9, P0, R6, UR20, RZ ;  /* 0x0000001406097c10 */ /* 0x000fe4000ff1e0ff */
[----:B------:R-:W-:Y:S02]  /*1600*/  SHF.R.S32.HI R6, RZ, 0x1f, R237 ;  /* 0x0000001fff067819 */ /* 0x000fe400000114ed */
[----:B------:R-:W-:Y:S01]  /*1610*/  IADD3.X R5, R7, UR5, R5, P0, !PT ;  /* 0x0000000507057c10 */ /* 0x000fe200087fe405 */
[----:B------:R-:W-:Y:S01]  /*1620*/  IMAD.SHL.U32 R7, R233, 0x2, RZ ;  /* 0x00000002e9077824 */ /* 0x000fe200078e00ff */
[C---:B------:R-:W-:Y:S02]  /*1630*/  LEA R8, P0, R9.reuse, c[0x0][0x1f8], 0x1 ;  /* 0x00007e0009087a11 */ /* 0x040fe400078008ff */
[----:B------:R-:W-:Y:S02]  /*1640*/  LEA.HI R6, R6, R237, RZ, 0x3 ;  /* 0x000000ed06067211 */ /* 0x000fe400078f18ff */
[----:B------:R-:W-:Y:S01]  /*1650*/  LEA.HI.X R9, R9, c[0x0][0x1fc], R5, 0x1, P0 ;  /* 0x00007f0009097a11 */ /* 0x000fe200000f0c05 */
[----:B-1----:R-:W1:Y:S01]  /*1660*/  SHFL.IDX PT, R10, R8, RZ, 0x1c1f ;  /* 0x001c1fff080a7589 */ /* 0x002e6200000e0000 */
[----:B------:R-:W-:-:S02]  /*1670*/  LOP3.LUT R6, R6, 0xfffffff8, RZ, 0xc0, !PT ;  /* 0xfffffff806067812 */ /* 0x000fc400078ec0ff */
[----:B------:R-:W-:Y:S01]  /*1680*/  SHF.R.S32.HI R5, RZ, 0x1f, R236 ;  /* 0x0000001fff057819 */ /* 0x000fe200000114ec */
[----:B------:R-:W2:Y:S02]  /*1690*/  SHFL.IDX PT, R11, R9, RZ, 0x1c1f ;  /* 0x001c1fff090b7589 */ /* 0x000ea400000e0000 */
[----:B------:R-:W-:Y:S01]  /*16a0*/  IMAD.WIDE R16, R6, 0x2, RZ ;  /* 0x0000000206107825 */ /* 0x000fe200078e02ff */
[----:B------:R-:W-:Y:S01]  /*16b0*/  LEA.HI R5, R5, R236, RZ, 0x3 ;  /* 0x000000ec05057211 */ /* 0x000fe200078f18ff */
[----:B------:R-:W3:Y:S03]  /*16c0*/  SHFL.IDX PT, R8, R8, 0x1, 0x1c1f ;  /* 0x003c1f0008087f89 */ /* 0x000ee600000e0000 */
[----:B------:R-:W-:Y:S01]  /*16d0*/  LOP3.LUT R5, R5, 0xfffffff8, RZ, 0xc0, !PT ;  /* 0xfffffff805057812 */ /* 0x000fe200078ec0ff */
[----:B------:R-:W5:Y:S04]  /*16e0*/  SHFL.IDX PT, R9, R9, 0x1, 0x1c1f ;  /* 0x003c1f0009097f89 */ /* 0x000f6800000e0000 */
[----:B------:R-:W-:Y:S01]  /*16f0*/  IMAD.WIDE R18, R5, 0x2, RZ ;  /* 0x0000000205127825 */ /* 0x000fe200078e02ff */
[----:B-1----:R-:W-:-:S05]  /*1700*/  IADD3 R12, P0, R10, R14, RZ ;  /* 0x0000000e0a0c7210 */ /* 0x002fca0007f1e0ff */
[----:B--2---:R-:W-:Y:S01]  /*1710*/  IMAD.X R13, R11, 0x1, R15, P0 ;  /* 0x000000010b0d7824 */ /* 0x004fe200000e060f */
[----:B------:R-:W-:Y:S02]  /*1720*/  ISETP.LT.OR P0, PT, R4, 0x1, P1 ;  /* 0x000000010400780c */ /* 0x000fe40000f01670 */
[----:B------:R-:W-:-:S11]  /*1730*/  ISETP.GE.AND P1, PT, R237, c[0x0][0x1d4], PT ;  /* 0x00007500ed007a0c */ /* 0x000fd60003f26270 */
[----:B------:R1:W-:Y:S02]  /*1740*/  LDGSTS.E.BYPASS.LTC128B.128 [R7+0x100], [R12.64], !P0 ;  /* 0x001000000c077fae */ /* 0x0003e4000c101d4c */
[----:B-1----:R-:W-:-:S05]  /*1750*/  IADD3 R12, P0, R10, R16, RZ ;  /* 0x000000100a0c7210 */ /* 0x002fca0007f1e0ff */
[----:B------:R-:W-:Y:S01]  /*1760*/  IMAD.X R13, R11, 0x1, R17, P0 ;  /* 0x000000010b0d7824 */ /* 0x000fe200000e0611 */
[----:B---3--:R-:W-:-:S05]  /*1770*/  IADD3 R14, P0, R14, R8, RZ ;  /* 0x000000080e0e7210 */ /* 0x008fca0007f1e0ff */
[----:B-----5:R-:W-:Y:S01]  /*1780*/  IMAD.X R15, R15, 0x1, R9, P0 ;  /* 0x000000010f0f7824 */ /* 0x020fe200000e0609 */
[----:B------:R-:W-:-:S05]  /*1790*/  IADD3 R10, P0, R10, R18, RZ ;  /* 0x000000120a0a7210 */ /* 0x000fca0007f1e0ff */
[----:B------:R-:W-:Y:S01]  /*17a0*/  IMAD.X R11, R11, 0x1, R19, P0 ;  /* 0x000000010b0b7824 */ /* 0x000fe200000e0613 */
[----:B------:R-:W-:-:S05]  /*17b0*/  IADD3 R16, P0, R16, R8, RZ ;  /* 0x0000000810107210 */ /* 0x000fca0007f1e0ff */
[----:B------:R-:W-:Y:S01]  /*17c0*/  IMAD.X R17, R17, 0x1, R9, P0 ;  /* 0x0000000111117824 */ /* 0x000fe200000e0609 */
[----:B------:R-:W-:-:S05]  /*17d0*/  IADD3 R8, P0, R18, R8, RZ ;  /* 0x0000000812087210 */ /* 0x000fca0007f1e0ff */
[----:B------:R-:W-:Y:S01]  /*17e0*/  IMAD.X R9, R19, 0x1, R9, P0 ;  /* 0x0000000113097824 */ /* 0x000fe200000e0609 */
[C---:B------:R-:W-:Y:S02]  /*17f0*/  ISETP.LT.OR P0, PT, R4.reuse, 0x1, P1 ;  /* 0x000000010400780c */ /* 0x040fe40000f01670 */
[----:B------:R-:W-:-:S11]  /*1800*/  ISETP.LT.OR P1, PT, R4, 0x21, P1 ;  /* 0x000000210400780c */ /* 0x000fd60000f21670 */
[----:B------:R1:W-:Y:S01]  /*1810*/  LDGSTS.E.BYPASS.LTC128B.128 [R7+0x1100], [R12.64], !P0 ;  /* 0x011000000c077fae */ /* 0x0003e2000c101d4c */
[----:B------:R-:W-:-:S04]  /*1820*/  ISETP.GE.AND P0, PT, R236, c[0x0][0x1d4], PT ;  /* 0x00007500ec007a0c */ /* 0x000fc80003f06270 */
[C---:B------:R-:W-:Y:S02]  /*1830*/  ISETP.LT.OR P6, PT, R4.reuse, 0x1, P0 ;  /* 0x000000010400780c */ /* 0x040fe400007c1670 */
[----:B------:R-:W-:-:S11]  /*1840*/  ISETP.LT.OR P0, PT, R4, 0x21, P0 ;  /* 0x000000210400780c */ /* 0x000fd60000701670 */
[----:B------:R1:W-:Y:S01]  /*1850*/  LDGSTS.E.BYPASS.LTC128B.128 [R7+0x2100], [R10.64], !P6 ;  /* 0x021000000a077fae */ /* 0x0003e2000f101d4c */
[----:B------:R-:W-:-:S04]  /*1860*/  ISETP.GE.AND P6, PT, R37, c[0x0][0x1d4], PT ;  /* 0x0000750025007a0c */ /* 0x000fc80003fc6270 */
[----:B------:R-:W-:-:S13]  /*1870*/  ISETP.LT.OR P6, PT, R4, 0x21, P6 ;  /* 0x000000210400780c */ /* 0x000fda00037c1670 */
[----:B------:R1:W-:Y:S04]  /*1880*/  LDGSTS.E.BYPASS.LTC128B.128 [R7+0x900], [R14.64], !P6 ;  /* 0x009000000e077fae */ /* 0x0003e8000f101d4c */
[----:B------:R1:W-:Y:S04]  /*1890*/  LDGSTS.E.BYPASS.LTC128B.128 [R7+0x1900], [R16.64], !P1 ;  /* 0x0190000010077fae */ /* 0x0003e8000c901d4c */
[----:B------:R1:W-:Y:S02]  /*18a0*/  LDGSTS.E.BYPASS.LTC128B.128 [R7+0x2900], [R8.64], !P0 ;  /* 0x0290000008077fae */ /* 0x0003e4000c101d4c */
.L_x_0:
[C---:B-1234-:R-:W-:Y:S01]  /*18b0*/  HMMA.16816.F32 R28, R64.reuse, R88, RZ ;  /* 0x00000058401c723c */ /* 0x05efe200000018ff */
[----:B------:R-:W-:Y:S01]  /*18c0*/  LDSM.16.M88.4 R116, [R228+0x9100] ;  /* 0x00910000e474783b */ /* 0x000fe20000000200 */
[----:B------:R-:W-:Y:S01]  /*18d0*/  UISETP.GE.AND UP0, UPT, UR9, 0x41, UPT ;  /* 0x000000410900788c */ /* 0x000fe2000bf06270 */
[----:B------:R-:W-:Y:S01]  /*18e0*/  IMAD R39, R120, 0x20, R39 ;  /* 0x0000002078277824 */ /* 0x000fe200078e0227 */
[C---:B------:R-:W-:Y:S01]  /*18f0*/  IADD3 R219, R226.reuse, 0x1000, RZ ;  /* 0x00001000e2db7810 */ /* 0x040fe20007ffe0ff */
[----:B------:R-:W1:Y:S01]  /*1900*/  LDSM.16.M88.4 R112, [R227+0x4100] ;  /* 0x00410000e370783b */ /* 0x000e620000000200 */
[----:B------:R-:W-:Y:S01]  /*1910*/  IADD3 R218, R226, 0x1400, RZ ;  /* 0x00001400e2da7810 */ /* 0x000fe20007ffe0ff */
[----:B------:R-:W-:Y:S01]  /*1920*/  IMAD.IADD R2, R2, 0x1, R39 ;  /* 0x0000000102027824 */ /* 0x000fe200078e0227 */
[----:B------:R-:W-:Y:S01]  /*1930*/  HMMA.16816.F32 R20, R64, R80, RZ ;  /* 0x000000504014723c */ /* 0x000fe200000018ff */
[----:B------:R-:W2:Y:S01]  /*1940*/  LDSM.16.M88.4 R108, [R227+0x4500] ;  /* 0x00450000e36c783b */ /* 0x000ea20000000200 */
[----:B------:R-:W-:-:S02]  /*1950*/  PLOP3.LUT P0, PT, PT, PT, UP0, 0x40, 0x0 ;  /* 0x000000000000781c */ /* 0x000fc40003f0e808 */
[C---:B------:R-:W-:Y:S01]  /*1960*/  IADD3 R217, R226.reuse, 0x1800, RZ ;  /* 0x00001800e2d97810 */ /* 0x040fe20007ffe0ff */
[----:B------:R-:W3:Y:S01]  /*1970*/  LDSM.16.M88.4 R104, [R227+0x4900] ;  /* 0x00490000e368783b */ /* 0x000ee20000000200 */
[C---:B------:R-:W-:Y:S02]  /*1980*/  IADD3 R216, R226.reuse, 0x1c00, RZ ;  /* 0x00001c00e2d87810 */ /* 0x040fe40007ffe0ff */
[----:B------:R-:W-:Y:S01]  /*1990*/  HMMA.16816.F32 R12, R64, R72, RZ ;  /* 0x00000048400c723c */ /* 0x000fe200000018ff */
[----:B------:R-:W4:Y:S01]  /*19a0*/  LDSM.16.M88.4 R100, [R227+0x4d00] ;  /* 0x004d0000e364783b */ /* 0x000f220000000200 */
[C---:B------:R-:W-:Y:S02]  /*19b0*/  IADD3 R215, R226.reuse, 0x2000, RZ ;  /* 0x00002000e2d77810 */ /* 0x040fe40007ffe0ff */
[C---:B------:R-:W-:Y:S01]  /*19c0*/  IADD3 R214, R226.reuse, 0x2400, RZ ;  /* 0x00002400e2d67810 */ /* 0x040fe20007ffe0ff */
[----:B------:R-:W0:Y:S01]  /*19d0*/  LDGDEPBAR ;  /* 0x00000000000079af */ /* 0x000e220000000000 */
[----:B------:R-:W-:-:S02]  /*19e0*/  IADD3 R213, R226, 0x2800, RZ ;  /* 0x00002800e2d57810 */ /* 0x000fc40007ffe0ff */
[----:B------:R-:W-:Y:S01]  /*19f0*/  HMMA.16816.F32 R24, R64, R90, RZ ;  /* 0x0000005a4018723c */ /* 0x000fe200000018ff */
[----:B------:R-:W-:-:S07]  /*1a00*/  IADD3 R212, R226, 0x2c00, RZ ;  /* 0x00002c00e2d47810 */ /* 0x000fce0007ffe0ff */
[C---:B------:R-:W-:Y:S08]  /*1a10*/  HMMA.16816.F32 R16, R64.reuse, R82, RZ ;  /* 0x000000524010723c */ /* 0x040ff000000018ff */
[----:B------:R-:W-:Y:S08]  /*1a20*/  HMMA.16816.F32 R8, R64, R74, RZ ;  /* 0x0000004a4008723c */ /* 0x000ff000000018ff */
[C---:B------:R-:W-:Y:S08]  /*1a30*/  HMMA.16816.F32 R92, R60.reuse, R88, RZ ;  /* 0x000000583c5c723c */ /* 0x040ff000000018ff */
[C---:B------:R-:W-:Y:S08]  /*1a40*/  HMMA.16816.F32 R84, R60.reuse, R80, RZ ;  /* 0x000000503c54723c */ /* 0x040ff000000018ff */
[----:B------:R-:W-:Y:S08]  /*1a50*/  HMMA.16816.F32 R76, R60, R72, RZ ;  /* 0x000000483c4c723c */ /* 0x000ff000000018ff */
[-C--:B------:R-:W-:Y:S08]  /*1a60*/  HMMA.16816.F32 R4, R64, R96.reuse, RZ ;  /* 0x000000604004723c */ /* 0x080ff000000018ff */
[C---:B------:R-:W-:Y:S08]  /*1a70*/  HMMA.16816.F32 R68, R60.reuse, R96, RZ ;  /* 0x000000603c44723c */ /* 0x040ff000000018ff */
[C---:B------:R-:W-:Y:S08]  /*1a80*/  HMMA.16816.F32 R88, R60.reuse, R90, RZ ;  /* 0x0000005a3c58723c */ /* 0x040ff000000018ff */
[C---:B------:R-:W-:Y:S08]  /*1a90*/  HMMA.16816.F32 R80, R60.reuse, R82, RZ ;  /* 0x000000523c50723c */ /* 0x040ff000000018ff */
[----:B------:R-:W-:Y:S08]  /*1aa0*/  HMMA.16816.F32 R72, R60, R74, RZ ;  /* 0x0000004a3c48723c */ /* 0x000ff000000018ff */
[-C--:B------:R-:W-:Y:S08]  /*1ab0*/  HMMA.16816.F32 R64, R64, R98.reuse, RZ ;  /* 0x000000624040723c */ /* 0x080ff000000018ff */
[----:B------:R-:W-:Y:S01]  /*1ac0*/  HMMA.16816.F32 R60, R60, R98, RZ ;  /* 0x000000623c3c723c */ /* 0x000fe200000018ff */
[----:B------:R-:W5:Y:S07]  /*1ad0*/  LDSM.16.M88.4 R96, [R228+0x8100] ;  /* 0x00810000e460783b */ /* 0x000f6e0000000200 */
[C---:B------:R-:W-:Y:S08]  /*1ae0*/  HMMA.16816.F32 R28, R56.reuse, R52, R28 ;  /* 0x00000034381c723c */ /* 0x040ff0000000181c */
[C---:B------:R-:W-:Y:S08]  /*1af0*/  HMMA.16816.F32 R20, R56.reuse, R48, R20 ;  /* 0x000000303814723c */ /* 0x040ff00000001814 */
[C---:B------:R-:W-:Y:S08]  /*1b00*/  HMMA.16816.F32 R12, R56.reuse, R44, R12 ;  /* 0x0000002c380c723c */ /* 0x040ff0000000180c */
[C---:B------:R-:W-:Y:S08]  /*1b10*/  HMMA.16816.F32 R4, R56.reuse, R40, R4 ;  /* 0x000000283804723c */ /* 0x040ff00000001804 */
[C---:B------:R-:W-:Y:S08]  /*1b20*/  HMMA.16816.F32 R24, R56.reuse, R54, R24 ;  /* 0x000000363818723c */ /* 0x040ff00000001818 */
[C---:B------:R-:W-:Y:S08]  /*1b30*/  HMMA.16816.F32 R16, R56.reuse, R50, R16 ;  /* 0x000000323810723c */ /* 0x040ff00000001810 */
[C---:B------:R-:W-:Y:S08]  /*1b40*/  HMMA.16816.F32 R8, R56.reuse, R46, R8 ;  /* 0x0000002e3808723c */ /* 0x040ff00000001808 */
[----:B------:R-:W-:Y:S01]  /*1b50*/  HMMA.16816.F32 R64, R56, R42, R64 ;  /* 0x0000002a3840723c */ /* 0x000fe20000001840 */
[----:B------:R-:W-:Y:S07]  /*1b60*/  LDSM.16.M88.4 R56, [R224+0x9100] ;  /* 0x00910000e038783b */ /* 0x000fee0000000200 */
[C---:B------:R-:W-:Y:S08]  /*1b70*/  HMMA.16816.F32 R92, R32.reuse, R52, R92 ;  /* 0x00000034205c723c */ /* 0x040ff0000000185c */
[C---:B------:R-:W-:Y:S08]  /*1b80*/  HMMA.16816.F32 R84, R32.reuse, R48, R84 ;  /* 0x000000302054723c */ /* 0x040ff00000001854 */
[C---:B------:R-:W-:Y:S08]  /*1b90*/  HMMA.16816.F32 R76, R32.reuse, R44, R76 ;  /* 0x0000002c204c723c */ /* 0x040ff0000000184c */
[C---:B------:R-:W-:Y:S08]  /*1ba0*/  HMMA.16816.F32 R68, R32.reuse, R40, R68 ;  /* 0x000000282044723c */ /* 0x040ff00000001844 */
[C---:B------:R-:W-:Y:S01]  /*1bb0*/  HMMA.16816.F32 R88, R32.reuse, R54, R88 ;  /* 0x000000362058723c */ /* 0x040fe20000001858 */
[----:B------:R-:W3:Y:S07]  /*1bc0*/  LDSM.16.M88.4 R52, [R226+0x1000] ;  /* 0x00100000e234783b */ /* 0x000eee0000000200 */
[C---:B------:R-:W-:Y:S01]  /*1bd0*/  HMMA.16816.F32 R80, R32.reuse, R50, R80 ;  /* 0x000000322050723c */ /* 0x040fe20000001850 */
[----:B------:R-:W3:Y:S07]  /*1be0*/  LDSM.16.M88.4 R48, [R226+0x1400] ;  /* 0x00140000e230783b */ /* 0x000eee0000000200 */
[C---:B------:R-:W-:Y:S01]  /*1bf0*/  HMMA.16816.F32 R72, R32.reuse, R46, R72 ;  /* 0x0000002e2048723c */ /* 0x040fe20000001848 */
[----:B------:R-:W3:Y:S07]  /*1c00*/  LDSM.16.M88.4 R44, [R226+0x1800] ;  /* 0x00180000e22c783b */ /* 0x000eee0000000200 */
[----:B------:R-:W-:Y:S01]  /*1c10*/  HMMA.16816.F32 R60, R32, R42, R60 ;  /* 0x0000002a203c723c */ /* 0x000fe2000000183c */
[----:B------:R-:W4:Y:S04]  /*1c20*/  LDSM.16.M88.4 R40, [R226+0x1c00] ;  /* 0x001c0000e228783b */ /* 0x000f280000000200 */
[----:B------:R-:W4:Y:S03]  /*1c30*/  LDSM.16.M88.4 R32, [R224+0x8100] ;  /* 0x00810000e020783b */ /* 0x000f260000000200 */
[C---:B-1----:R-:W-:Y:S08]  /*1c40*/  HMMA.16816.F32 R28, R116.reuse, R112, R28 ;  /* 0x00000070741c723c */ /* 0x042ff0000000181c */
[C---:B--2---:R-:W-:Y:S08]  /*1c50*/  HMMA.16816.F32 R20, R116.reuse, R108, R20 ;  /* 0x0000006c7414723c */ /* 0x044ff00000001814 */
[C---:B------:R-:W-:Y:S08]  /*1c60*/  HMMA.16816.F32 R24, R116.reuse, R114, R24 ;  /* 0x000000727418723c */ /* 0x040ff00000001818 */
[C---:B------:R-:W-:Y:S08]  /*1c70*/  HMMA.16816.F32 R16, R116.reuse, R110, R16 ;  /* 0x0000006e7410723c */ /* 0x040ff00000001810 */
[C---:B---3--:R-:W-:Y:S08]  /*1c80*/  HMMA.16816.F32 R12, R116.reuse, R104, R12 ;  /* 0x00000068740c723c */ /* 0x048ff0000000180c */
[C---:B----4-:R-:W-:Y:S08]  /*1c90*/  HMMA.16816.F32 R4, R116.reuse, R100, R4 ;  /* 0x000000647404723c */ /* 0x050ff00000001804 */
[C---:B------:R-:W-:Y:S08]  /*1ca0*/  HMMA.16816.F32 R8, R116.reuse, R106, R8 ;  /* 0x0000006a7408723c */ /* 0x040ff00000001808 */
[----:B------:R-:W-:Y:S01]  /*1cb0*/  HMMA.16816.F32 R64, R116, R102, R64 ;  /* 0x000000667440723c */ /* 0x000fe20000001840 */
[----:B------:R-:W-:Y:S07]  /*1cc0*/  LDSM.16.M88.4 R116, [R228+0xa100] ;  /* 0x00a10000e474783b */ /* 0x000fee0000000200 */
[C---:B-----5:R-:W-:Y:S08]  /*1cd0*/  HMMA.16816.F32 R92, R96.reuse, R112, R92 ;  /* 0x00000070605c723c */ /* 0x060ff0000000185c */
[C---:B------:R-:W-:Y:S01]  /*1ce0*/  HMMA.16816.F32 R88, R96.reuse, R114, R88 ;  /* 0x000000726058723c */ /* 0x040fe20000001858 */
[----:B------:R-:W-:Y:S07]  /*1cf0*/  LDSM.16.M88.4 R112, [R228+0xb100] ;  /* 0x00b10000e470783b */ /* 0x000fee0000000200 */
[C---:B------:R-:W-:Y:S08]  /*1d00*/  HMMA.16816.F32 R84, R96.reuse, R108, R84 ;  /* 0x0000006c6054723c */ /* 0x040ff00000001854 */
[C---:B------:R-:W-:Y:S01]  /*1d10*/  HMMA.16816.F32 R80, R96.reuse, R110, R80 ;  /* 0x0000006e6050723c */ /* 0x040fe20000001850 */
[----:B------:R-:W1:Y:S07]  /*1d20*/  LDSM.16.M88.4 R108, [R227+0x5100] ;  /* 0x00510000e36c783b */ /* 0x000e6e0000000200 */
[C---:B------:R-:W-:Y:S08]  /*1d30*/  HMMA.16816.F32 R76, R96.reuse, R104, R76 ;  /* 0x00000068604c723c */ /* 0x040ff0000000184c */
[C---:B------:R-:W-:Y:S01]  /*1d40*/  HMMA.16816.F32 R72, R96.reuse, R106, R72 ;  /* 0x0000006a6048723c */ /* 0x040fe20000001848 */
[----:B------:R-:W2:Y:S07]  /*1d50*/  LDSM.16.M88.4 R104, [R227+0x5500] ;  /* 0x00550000e368783b */ /* 0x000eae0000000200 */
[C---:B------:R-:W-:Y:S08]  /*1d60*/  HMMA.16816.F32 R68, R96.reuse, R100, R68 ;  /* 0x000000646044723c */ /* 0x040ff00000001844 */
[----:B------:R-:W-:Y:S01]  /*1d70*/  HMMA.16816.F32 R60, R96, R102, R60 ;  /* 0x00000066603c723c */ /* 0x000fe2000000183c */
[----:B------:R-:W3:Y:S04]  /*1d80*/  LDSM.16.M88.4 R100, [R227+0x5900] ;  /* 0x00590000e364783b */ /* 0x000ee80000000200 */
[----:B------:R-:W4:Y:S03]  /*1d90*/  LDSM.16.M88.4 R96, [R227+0x5d00] ;  /* 0x005d0000e360783b */ /* 0x000f260000000200 */
        /* <DEDUP_REMOVED lines=10> */
[C---:B------:R-:W-:Y:S01]  /*1e40*/  HMMA.16816.F32 R88, R32.reuse, R54, R88 ;  /* 0x000000362058723c */ /* 0x040fe20000001858 */
[----:B------:R-:W-:Y:S07]  /*1e50*/  LDSM.16.M88.4 R52, [R224+0xb100] ;  /* 0x00b10000e034783b */ /* 0x000fee0000000200 */
[C---:B------:R-:W-:Y:S08]  /*1e60*/  HMMA.16816.F32 R84, R32.reuse, R48, R84 ;  /* 0x000000302054723c */ /* 0x040ff00000001854 */
[C---:B------:R-:W-:Y:S01]  /*1e70*/  HMMA.16816.F32 R80, R32.reuse, R50, R80 ;  /* 0x000000322050723c */ /* 0x040fe20000001850 */
[----:B------:R-:W5:Y:S07]  /*1e80*/  LDSM.16.M88.4 R48, [R226+0x2000] ;  /* 0x00200000e230783b */ /* 0x000f6e0000000200 */
[C---:B------:R-:W-:Y:S08]  /*1e90*/  HMMA.16816.F32 R76, R32.reuse, R44, R76 ;  /* 0x0000002c204c723c */ /* 0x040ff0000000184c */
[C---:B------:R-:W-:Y:S01]  /*1ea0*/  HMMA.16816.F32 R72, R32.reuse, R46, R72 ;  /* 0x0000002e2048723c */ /* 0x040fe20000001848 */
[----:B------:R-:W2:Y:S07]  /*1eb0*/  LDSM.16.M88.4 R44, [R226+0x2400] ;  /* 0x00240000e22c783b */ /* 0x000eae0000000200 */
[C---:B------:R-:W-:Y:S08]  /*1ec0*/  HMMA.16816.F32 R68, R32.reuse, R40, R68 ;  /* 0x000000282044723c */ /* 0x040ff00000001844 */
[----:B------:R-:W-:Y:S01]  /*1ed0*/  HMMA.16816.F32 R60, R32, R42, R60 ;  /* 0x0000002a203c723c */ /* 0x000fe2000000183c */
[----:B------:R-:W3:Y:S04]  /*1ee0*/  LDSM.16.M88.4 R40, [R226+0x2800] ;  /* 0x00280000e228783b */ /* 0x000ee80000000200 */
[----:B------:R-:W4:Y:S01]  /*1ef0*/  LDSM.16.M88.4 R32, [R226+0x2c00] ;  /* 0x002c0000e220783b */ /* 0x000f220000000200 */
[----:B------:R-:W-:-:S04]  /*1f00*/  DEPBAR.LE SB0, 0x0 ;  /* 0x000080000000791a */ /* 0x000fc80000000000 */
[C---:B-1----:R-:W-:Y:S08]  /*1f10*/  HMMA.16816.F32 R28, R112.reuse, R108, R28 ;  /* 0x0000006c701c723c */ /* 0x042ff0000000181c */
[C---:B------:R-:W-:Y:S08]  /*1f20*/  HMMA.16816.F32 R24, R112.reuse, R110, R24 ;  /* 0x0000006e7018723c */ /* 0x040ff00000001818 */
[C---:B--2---:R-:W-:Y:S08]  /*1f30*/  HMMA.16816.F32 R20, R112.reuse, R104, R20 ;  /* 0x000000687014723c */ /* 0x044ff00000001814 */
[C---:B------:R-:W-:Y:S08]  /*1f40*/  HMMA.16816.F32 R16, R112.reuse, R106, R16 ;  /* 0x0000006a7010723c */ /* 0x040ff00000001810 */
[C---:B---3--:R-:W-:Y:S08]  /*1f50*/  HMMA.16816.F32 R12, R112.reuse, R100, R12 ;  /* 0x00000064700c723c */ /* 0x048ff0000000180c */
[C---:B------:R-:W-:Y:S08]  /*1f60*/  HMMA.16816.F32 R8, R112.reuse, R102, R8 ;  /* 0x000000667008723c */ /* 0x040ff00000001808 */
[C---:B----4-:R-:W-:Y:S08]  /*1f70*/  HMMA.16816.F32 R4, R112.reuse, R96, R4 ;  /* 0x000000607004723c */ /* 0x050ff00000001804 */
[----:B------:R-:W-:Y:S08]  /*1f80*/  HMMA.16816.F32 R64, R112, R98, R64 ;  /* 0x000000627040723c */ /* 0x000ff00000001840 */
[C---:B------:R-:W-:Y:S08]  /*1f90*/  HMMA.16816.F32 R92, R116.reuse, R108, R92 ;  /* 0x0000006c745c723c */ /* 0x040ff0000000185c */
[C---:B------:R-:W-:Y:S08]  /*1fa0*/  HMMA.16816.F32 R88, R116.reuse, R110, R88 ;  /* 0x0000006e7458723c */ /* 0x040ff00000001858 */
[C---:B------:R-:W-:Y:S08]  /*1fb0*/  HMMA.16816.F32 R84, R116.reuse, R104, R84 ;  /* 0x000000687454723c */ /* 0x040ff00000001854 */
[C---:B------:R-:W-:Y:S08]  /*1fc0*/  HMMA.16816.F32 R80, R116.reuse, R106, R80 ;  /* 0x0000006a7450723c */ /* 0x040ff00000001850 */
[C---:B------:R-:W-:Y:S08]  /*1fd0*/  HMMA.16816.F32 R76, R116.reuse, R100, R76 ;  /* 0x00000064744c723c */ /* 0x040ff0000000184c */
[C---:B------:R-:W-:Y:S08]  /*1fe0*/  HMMA.16816.F32 R72, R116.reuse, R102, R72 ;  /* 0x000000667448723c */ /* 0x040ff00000001848 */
[C---:B------:R-:W-:Y:S08]  /*1ff0*/  HMMA.16816.F32 R68, R116.reuse, R96, R68 ;  /* 0x000000607444723c */ /* 0x040ff00000001844 */
[----:B------:R-:W-:Y:S08]  /*2000*/  HMMA.16816.F32 R60, R116, R98, R60 ;  /* 0x00000062743c723c */ /* 0x000ff0000000183c */
[C---:B-----5:R-:W-:Y:S08]  /*2010*/  HMMA.16816.F32 R28, R52.reuse, R48, R28 ;  /* 0x00000030341c723c */ /* 0x060ff0000000181c */
[C---:B------:R-:W-:Y:S08]  /*2020*/  HMMA.16816.F32 R24, R52.reuse, R50, R24 ;  /* 0x000000323418723c */ /* 0x040ff00000001818 */
[C---:B------:R-:W-:Y:S08]  /*2030*/  HMMA.16816.F32 R20, R52.reuse, R44, R20 ;  /* 0x0000002c3414723c */ /* 0x040ff00000001814 */
[C---:B------:R-:W-:Y:S08]  /*2040*/  HMMA.16816.F32 R16, R52.reuse, R46, R16 ;  /* 0x0000002e3410723c */ /* 0x040ff00000001810 */
[C---:B------:R-:W-:Y:S08]  /*2050*/  HMMA.16816.F32 R12, R52.reuse, R40, R12 ;  /* 0x00000028340c723c */ /* 0x040ff0000000180c */
[C---:B------:R-:W-:Y:S08]  /*2060*/  HMMA.16816.F32 R8, R52.reuse, R42, R8 ;  /* 0x0000002a3408723c */ /* 0x040ff00000001808 */
[C---:B------:R-:W-:Y:S08]  /*2070*/  HMMA.16816.F32 R4, R52.reuse, R32, R4 ;  /* 0x000000203404723c */ /* 0x040ff00000001804 */
        /* <DEDUP_REMOVED lines=9> */
[----:B------:R-:W-:Y:S06]  /*2110*/  BAR.SYNC.DEFER_BLOCKING 0x0 ;  /* 0x0000000000007b1d */ /* 0x000fec0000010000 */
[----:B------:R-:W-:Y:S05]  /*2120*/  @P0 BRA `(.L_x_1) ;  /* 0x0000047000000947 */ /* 0x000fea0003800000 */
[----:B------:R-:W-:Y:S01]  /*2130*/  ULEA UR4, UR7, UR10, 0x6 ;  /* 0x0000000a07047291 */ /* 0x000fe2000f8e303f */
[----:B------:R-:W-:Y:S01]  /*2140*/  ISETP.NE.AND P1, PT, R229, 0x1, PT ;  /* 0x00000001e500780c */ /* 0x000fe20003f25270 */
[----:B------:R-:W-:-:S04]  /*2150*/  IMAD.MOV.U32 R230, RZ, RZ, RZ ;  /* 0x000000ffffe67224 */ /* 0x000fc800078e00ff */
[----:B------:R-:W-:-:S05]  /*2160*/  IMAD.U32 R231, RZ, RZ, UR4 ;  /* 0x00000004ffe77e24 */ /* 0x000fca000f8e00ff */
[----:B------:R-:W-:-:S05]  /*2170*/  IADD3 R231, R231, -0x80, R235 ;  /* 0xffffff80e7e77810 */ /* 0x000fca0007ffe0eb */
[----:B------:R-:W-:-:S04]  /*2180*/  @P1 IMAD.HI.U32 R33, R231, c[0x0][0x2bc], RZ ;  /* 0x0000af00e7211a27 */ /* 0x000fc800078e00ff */
[----:B------:R-:W-:Y:S01]  /*2190*/  IMAD.MOV.U32 R32, RZ, RZ, R231 ;  /* 0x000000ffff207224 */ /* 0x000fe200078e00e7 */
[----:B------:R-:W-:-:S04]  /*21a0*/  @P1 SHF.R.U32.HI R32, RZ, c[0x0][0x2c0], R33 ;  /* 0x0000b000ff201a19 */ /* 0x000fc80000011621 */
[----:B------:R-:W-:-:S04]  /*21b0*/  @!P2 IADD3 R35, P0, R32, UR14, RZ ;  /* 0x0000000e2023ac10 */ /* 0x000fc8000ff1e0ff */
[----:B------:R-:W-:Y:S02]  /*21c0*/  @!P2 LEA.HI.X.SX32 R33, R32, UR11, 0x1, P0 ;  /* 0x0000000b2021ac11 */ /* 0x000fe400080f0eff */
[----:B------:R-:W-:-:S04]  /*21d0*/  @!P2 LEA R34, P0, R35, c[0x0][0x2a0], 0x2 ;  /* 0x0000a8002322aa11 */ /* 0x000fc800078010ff */
[----:B------:R-:W-:-:S05]  /*21e0*/  @!P2 LEA.HI.X R35, R35, c[0x0][0x2a4], R33, 0x2, P0 ;  /* 0x0000a9002323aa11 */ /* 0x000fca00000f1421 */
[----:B------:R1:W2:Y:S01]  /*21f0*/  @!P2 LDG.E R230, [R34.64] ;  /* 0x0000000c22e6a981 */ /* 0x0002a2000c1e1900 */
[----:B------:R-:W-:Y:S01]  /*2200*/  IMAD.MOV R32, RZ, RZ, -R32 ;  /* 0x000000ffff207224 */ /* 0x000fe200078e0a20 */
[----:B------:R-:W-:Y:S01]  /*2210*/  SHF.R.S32.HI R44, RZ, 0x1f, R237 ;  /* 0x0000001fff2c7819 */ /* 0x000fe200000114ed */
[----:B------:R-:W-:Y:S01]  /*2220*/  IMAD.WIDE R46, R37, 0x2, RZ ;  /* 0x00000002252e7825 */ /* 0x000fe200078e02ff */
[----:B------:R-:W-:Y:S02]  /*2230*/  SEL R41, RZ, 0x10, P3 ;  /* 0x00000010ff297807 */ /* 0x000fe40001800000 */
[----:B------:R-:W-:Y:S01]  /*2240*/  LEA.HI R44, R44, R237, RZ, 0x3 ;  /* 0x000000ed2c2c7211 */ /* 0x000fe200078f18ff */
[----:B------:R-:W-:Y:S01]  /*2250*/  IMAD R231, R32, c[0x0][0x2b8], R231 ;  /* 0x0000ae0020e77a24 */ /* 0x000fe200078e02e7 */
[----:B------:R-:W-:Y:S02]  /*2260*/  IADD3 R48, -R41, 0x10, RZ ;  /* 0x0000001029307810 */ /* 0x000fe40007ffe1ff */
[----:B------:R-:W-:-:S02]  /*2270*/  SEL R40, RZ, 0x10, P4 ;  /* 0x00000010ff287807 */ /* 0x000fc40002000000 */
[----:B------:R-:W-:Y:S02]  /*2280*/  SHF.R.S32.HI R32, RZ, 0x1f, R231 ;  /* 0x0000001fff207819 */ /* 0x000fe400000114e7 */
[----:B------:R-:W-:Y:S02]  /*2290*/  LOP3.LUT R44, R44, 0xfffffff8, RZ, 0xc0, !PT ;  /* 0xfffffff82c2c7812 */ /* 0x000fe400078ec0ff */
[----:B------:R-:W-:Y:S01]  /*22a0*/  LOP3.LUT R48, R48, 0xf, RZ, 0xc0, !PT ;  /* 0x0000000f30307812 */ /* 0x000fe200078ec0ff */
[----:B------:R-:W-:Y:S01]  /*22b0*/  IMAD R32, R32, c[0x0][0x1e0], RZ ;  /* 0x0000780020207a24 */ /* 0x000fe200078e02ff */
[----:B------:R-:W-:Y:S01]  /*22c0*/  IADD3 R33, -R38, 0x10, RZ ;  /* 0x0000001026217810 */ /* 0x000fe20007ffe1ff */
[----:B------:R-:W-:Y:S01]  /*22d0*/  IMAD.WIDE R44, R44, 0x2, RZ ;  /* 0x000000022c2c7825 */ /* 0x000fe200078e02ff */
[----:B------:R-:W-:Y:S02]  /*22e0*/  ISETP.NE.U32.AND P6, PT, R41, RZ, PT ;  /* 0x000000ff2900720c */ /* 0x000fe40003fc5070 */
[----:B------:R-:W-:Y:S01]  /*22f0*/  LOP3.LUT R33, R33, 0xf, RZ, 0xc0, !PT ;  /* 0x0000000f21217812 */ /* 0x000fe200078ec0ff */
[----:B------:R-:W-:-:S02]  /*2300*/  IMAD R32, R231, c[0x0][0x1e4], R32 ;  /* 0x00007900e7207a24 */ /* 0x000fc400078e0220 */
[----:B-1----:R-:W-:-:S04]  /*2310*/  IMAD.WIDE.U32 R34, R231, c[0x0][0x1e0], RZ ;  /* 0x00007800e7227a25 */ /* 0x002fc800078e00ff */
[----:B------:R-:W-:Y:S01]  /*2320*/  IMAD.IADD R35, R35, 0x1, R32 ;  /* 0x0000000123237824 */ /* 0x000fe200078e0220 */
[----:B--2---:R-:W-:-:S03]  /*2330*/  SHF.R.S32.HI R32, RZ, 0x1f, R230 ;  /* 0x0000001fff207819 */ /* 0x004fc600000114e6 */
[----:B------:R-:W-:-:S04]  /*2340*/  IMAD.WIDE.U32 R34, R230, c[0x0][0x1f0], R34 ;  /* 0x00007c00e6227a25 */ /* 0x000fc800078e0022 */
[----:B------:R-:W-:Y:S01]  /*2350*/  IMAD R32, R32, c[0x0][0x1f0], RZ ;  /* 0x00007c0020207a24 */ /* 0x000fe200078e02ff */
[----:B------:R-:W-:Y:S02]  /*2360*/  IADD3 R43, P0, R34, UR18, RZ ;  /* 0x00000012222b7c10 */ /* 0x000fe4000ff1e0ff */
[----:B------:R-:W-:Y:S01]  /*2370*/  IADD3 R34, -R40, 0x10, RZ ;  /* 0x0000001028227810 */ /* 0x000fe20007ffe1ff */
[----:B------:R-:W-:-:S03]  /*2380*/  IMAD R32, R230, c[0x0][0x1f4], R32 ;  /* 0x00007d00e6207a24 */ /* 0x000fc600078e0220 */
[----:B------:R-:W-:Y:S02]  /*2390*/  LOP3.LUT R34, R34, 0xf, RZ, 0xc0, !PT ;  /* 0x0000000f22227812 */ /* 0x000fe400078ec0ff */
[----:B------:R-:W-:Y:S02]  /*23a0*/  IADD3.X R32, R35, UR16, R32, P0, !PT ;  /* 0x0000001023207c10 */ /* 0x000fe400087fe420 */
[----:B------:R-:W-:-:S04]  /*23b0*/  LEA R42, P0, R43, c[0x0][0x1c8], 0x1 ;  /* 0x000072002b2a7a11 */ /* 0x000fc800078008ff */
[----:B------:R-:W-:Y:S01]  /*23c0*/  LEA.HI.X R43, R43, c[0x0][0x1cc], R32, 0x1, P0 ;  /* 0x000073002b2b7a11 */ /* 0x000fe200000f0c20 */
[----:B------:R-:W1:Y:S01]  /*23d0*/  SHFL.IDX PT, R35, R42, 0x1, 0x1c1f ;  /* 0x003c1f002a237f89 */ /* 0x000e6200000e0000 */
[----:B------:R-:W-:-:S03]  /*23e0*/  SHF.R.S32.HI R32, RZ, 0x1f, R236 ;  /* 0x0000001fff207819 */ /* 0x000fc600000114ec */
[----:B------:R-:W2:Y:S01]  /*23f0*/  SHFL.IDX PT, R39, R43, 0x1, 0x1c1f ;  /* 0x003c1f002b277f89 */ /* 0x000ea200000e0000 */
[----:B------:R-:W-:-:S03]  /*2400*/  LEA.HI R32, R32, R236, RZ, 0x3 ;  /* 0x000000ec20207211 */ /* 0x000fc600078f18ff */
[----:B------:R-:W3:Y:S01]  /*2410*/  SHFL.IDX PT, R42, R42, RZ, 0x1c1f ;  /* 0x001c1fff2a2a7589 */ /* 0x000ee200000e0000 */
[----:B------:R-:W-:-:S03]  /*2420*/  LOP3.LUT R32, R32, 0xfffffff8, RZ, 0xc0, !PT ;  /* 0xfffffff820207812 */ /* 0x000fc600078ec0ff */
[----:B------:R-:W4:Y:S02]  /*2430*/  SHFL.IDX PT, R43, R43, RZ, 0x1c1f ;  /* 0x001c1fff2b2b7589 */ /* 0x000f2400000e0000 */
[----:B------:R-:W-:Y:S01]  /*2440*/  IMAD.WIDE R50, R32, 0x2, RZ ;  /* 0x0000000220327825 */ /* 0x000fe200078e02ff */
[----:B-1----:R-:W-:-:S04]  /*2450*/  IADD3 R48, P1, P0, R48, R35, R46 ;  /* 0x0000002330307210 */ /* 0x002fc8000783e02e */
[----:B--2---:R-:W-:Y:S02]  /*2460*/  IADD3.X R49, RZ, R39, R47, P1, P0 ;  /* 0x00000027ff317210 */ /* 0x004fe40000fe042f */
[----:B------:R-:W-:Y:S01]  /*2470*/  IADD3 R52, P1, P0, R34, R35, R44 ;  /* 0x0000002322347210 */ /* 0x000fe2000783e02c */
[----:B------:R-:W-:-:S03]  /*2480*/  IMAD.SHL.U32 R34, R233, 0x2, RZ ;  /* 0x00000002e9227824 */ /* 0x000fc600078e00ff */
[----:B------:R-:W-:Y:S02]  /*2490*/  IADD3.X R53, RZ, R39, R45, P1, P0 ;  /* 0x00000027ff357210 */ /* 0x000fe40000fe042d */
[----:B------:R-:W-:-:S04]  /*24a0*/  IADD3 R32, P1, P0, R33, R35, R50 ;  /* 0x0000002321207210 */ /* 0x000fc8000783e032 */
[----:B------:R-:W-:Y:S02]  /*24b0*/  IADD3.X R33, RZ, R39, R51, P1, P0 ;  /* 0x00000027ff217210 */ /* 0x000fe40000fe0433 */
[-C--:B---3--:R-:W-:Y:S02]  /*24c0*/  IADD3 R44, P0, R44, R42.reuse, RZ ;  /* 0x0000002a2c2c7210 */ /* 0x088fe40007f1e0ff */
[----:B------:R-:W-:-:S03]  /*24d0*/  IADD3 R46, P1, R46, R42, RZ ;  /* 0x0000002a2e2e7210 */ /* 0x000fc60007f3e0ff */
[--C-:B----4-:R-:W-:Y:S01]  /*24e0*/  IMAD.X R45, R45, 0x1, R43.reuse, P0 ;  /* 0x000000012d2d7824 */ /* 0x110fe200000e062b */
[----:B------:R-:W-:Y:S01]  /*24f0*/  IADD3 R42, P0, R50, R42, RZ ;  /* 0x0000002a322a7210 */ /* 0x000fe20007f1e0ff */
[----:B------:R-:W-:Y:S01]  /*2500*/  IMAD.X R47, R47, 0x1, R43, P1 ;  /* 0x000000012f2f7824 */ /* 0x000fe200008e062b */
[----:B------:R-:W-:-:S03]  /*2510*/  ISETP.NE.U32.AND P1, PT, R40, RZ, PT ;  /* 0x000000ff2800720c */ /* 0x000fc60003f25070 */
[----:B------:R-:W-:Y:S01]  /*2520*/  IMAD.X R43, R51, 0x1, R43, P0 ;  /* 0x00000001332b7824 */ /* 0x000fe200000e062b */
[----:B------:R-:W-:Y:S01]  /*2530*/  ISETP.NE.U32.AND P0, PT, R38, RZ, PT ;  /* 0x000000ff2600720c */ /* 0x000fe20003f05070 */
[----:B------:R1:W-:Y:S04]  /*2540*/  LDGSTS.E.BYPASS.LTC128B.128 [R34+0x3100], [R46.64], !P3 ;  /* 0x031000002e227fae */ /* 0x0003e8000d901d4c */
[----:B------:R1:W-:Y:S04]  /*2550*/  LDGSTS.E.BYPASS.LTC128B.128 [R34+0x4100], [R44.64], !P4 ;  /* 0x041000002c227fae */ /* 0x0003e8000e101d4c */
[----:B------:R1:W-:Y:S04]  /*2560*/  LDGSTS.E.BYPASS.LTC128B.128 [R34+0x5100], [R42.64], !P5 ;  /* 0x051000002a227fae */ /* 0x0003e8000e901d4c */
[----:B------:R1:W-:Y:S04]  /*2570*/  LDGSTS.E.BYPASS.LTC128B.128.ZFILL [R34+0x3900], [R48.64], P6 ;  /* 0x0390000030227fae */ /* 0x0003e8000b141d4c */
[----:B------:R1:W-:Y:S04]  /*2580*/  LDGSTS.E.BYPASS.LTC128B.128.ZFILL [R34+0x4900], [R52.64], P1 ;  /* 0x0490000034227fae */ /* 0x0003e80008941d4c */
[----:B------:R1:W-:Y:S02]  /*2590*/  LDGSTS.E.BYPASS.LTC128B.128.ZFILL [R34+0x5900], [R32.64], P0 ;  /* 0x0590000020227fae */ /* 0x0003e40008141d4c */
.L_x_1:
[----:B------:R-:W-:Y:S01]  /*25a0*/  SHF.R.S32.HI R238, RZ, 0x1f, R3 ;  /* 0x0000001fffee7819 */ /* 0x000fe20000011403 */
[----:B-1----:R-:W-:Y:S01]  /*25b0*/  IMAD.U32 R45, RZ, RZ, UR17 ;  /* 0x00000011ff2d7e24 */ /* 0x002fe2000f8e00ff */
[----:B------:R-:W0:Y:S01]  /*25c0*/  LDGDEPBAR ;  /* 0x00000000000079af */ /* 0x000e220000000000 */
[----:B------:R-:W-:Y:S01]  /*25d0*/  IMAD.SHL.U32 R225, R2, 0x2, RZ ;  /* 0x0000000202e17824 */ /* 0x000fe200078e00ff */
[----:B------:R-:W-:-:S03]  /*25e0*/  LEA.HI R238, R238, R3, RZ, 0x2 ;  /* 0x00000003eeee7211 */ /* 0x000fc600078f10ff */
[----:B------:R-:W-:Y:S01]  /*25f0*/  IMAD R223, R0, 0x2, R225 ;  /* 0x0000000200df7824 */ /* 0x000fe200078e02e1 */
[----:B------:R-:W-:Y:S01]  /*2600*/  LOP3.LUT R32, R238, 0x7ffffffc, RZ, 0xc0, !PT ;  /* 0x7ffffffcee207812 */ /* 0x000fe200078ec0ff */
[----:B------:R-:W-:Y:S04]  /*2610*/  LDSM.16.MT88.4 R148, [R225+0x100] ;  /* 0x00010000e194783b */ /* 0x000fe80000004200 */
[----:B------:R-:W-:Y:S01]  /*2620*/  IMAD.IADD R32, R3, 0x1, -R32 ;  /* 0x0000000103207824 */ /* 0x000fe200078e0a20 */
[----:B------:R-:W-:Y:S03]  /*2630*/  LDSM.16.MT88.4 R104, [R223+0x1100] ;  /* 0x00110000df68783b */ /* 0x000fe60000004200 */
[----:B------:R-:W-:Y:S01]  /*2640*/  IMAD R45, R32, -0x2, R45 ;  /* 0xfffffffe202d7824 */ /* 0x000fe200078e022d */
[----:B------:R-:W-:Y:S04]  /*2650*/  LDSM.16.MT88.4 R116, [R225+0x2100] ;  /* 0x00210000e174783b */ /* 0x000fe80000004200 */
[----:B------:R-:W-:-:S02]  /*2660*/  ISETP.GT.AND P0, PT, R45, RZ, PT ;  /* 0x000000ff2d00720c */ /* 0x000fc40003f04270 */
[C---:B------:R-:W-:Y:S02]  /*2670*/  ISETP.GT.AND P1, PT, R45.reuse, 0x1, PT ;  /* 0x000000012d00780c */ /* 0x040fe40003f24270 */
[----:B------:R-:W-:Y:S02]  /*2680*/  FSEL R42, R30, -INF , P0 ;  /* 0xff8000001e2a7808 */ /* 0x000fe40000000000 */
[----:B------:R-:W-:Y:S02]  /*2690*/  FSEL R40, R28, -INF , P0 ;  /* 0xff8000001c287808 */ /* 0x000fe40000000000 */
[----:B------:R-:W-:Y:S02]  /*26a0*/  FSEL R35, R94, -INF , P0 ;  /* 0xff8000005e237808 */ /* 0x000fe40000000000 */
[----:B------:R-:W-:Y:S02]  /*26b0*/  FSEL R39, R92, -INF , P0 ;  /* 0xff8000005c277808 */ /* 0x000fe40000000000 */
[----:B------:R-:W-:-:S02]  /*26c0*/  ISETP.GT.AND P0, PT, R45, 0x8, PT ;  /* 0x000000082d00780c */ /* 0x000fc40003f04270 */
[----:B------:R-:W-:Y:S02]  /*26d0*/  FSEL R41, R31, -INF , P1 ;  /* 0xff8000001f297808 */ /* 0x000fe40000800000 */
        /* <DEDUP_REMOVED lines=13> */
[----:B------:R-:W-:Y:S01]  /*27b0*/  ISETP.GT.AND P1, PT, R45, 0x9, PT ;  /* 0x000000092d00780c */ /* 0x000fe20003f24270 */
[----:B------:R-:W-:Y:S01]  /*27c0*/  LDSM.16.MT88.4 R92, [R225+0x1100] ;  /* 0x00110000e15c783b */ /* 0x000fe20000004200 */
[----:B------:R-:W-:Y:S02]  /*27d0*/  FSEL R18, R18, -INF , P0 ;  /* 0xff80000012127808 */ /* 0x000fe40000000000 */
[----:B------:R-:W-:Y:S02]  /*27e0*/  FSEL R16, R16, -INF , P0 ;  /* 0xff80000010107808 */ /* 0x000fe40000000000 */
[----:B------:R-:W-:-:S02]  /*27f0*/  FSEL R201, R82, -INF , P0 ;  /* 0xff80000052c97808 */ /* 0x000fc40000000000 */
[----:B------:R-:W-:Y:S02]  /*2800*/  FSEL R204, R80, -INF , P0 ;  /* 0xff80000050cc7808 */ /* 0x000fe40000000000 */
[----:B------:R-:W-:Y:S02]  /*2810*/  ISETP.GT.AND P0, PT, R45, 0x20, PT ;  /* 0x000000202d00780c */ /* 0x000fe40003f04270 */
[----:B------:R-:W-:Y:S02]  /*2820*/  FSEL R27, R27, -INF , P1 ;  /* 0xff8000001b1b7808 */ /* 0x000fe40000800000 */
[----:B------:R-:W-:Y:S02]  /*2830*/  FSEL R25, R25, -INF , P1 ;  /* 0xff80000019197808 */ /* 0x000fe40000800000 */
[----:B------:R-:W-:Y:S02]  /*2840*/  FSEL R3, R91, -INF , P1 ;  /* 0xff8000005b037808 */ /* 0x000fe40000800000 */
[----:B------:R-:W-:-:S02]  /*2850*/  FSEL R89, R89, -INF , P1 ;  /* 0xff80000059597808 */ /* 0x000fc40000800000 */
[----:B------:R-:W-:Y:S02]  /*2860*/  ISETP.GT.AND P1, PT, R45, 0x11, PT ;  /* 0x000000112d00780c */ /* 0x000fe40003f24270 */
[----:B------:R-:W-:Y:S02]  /*2870*/  FSEL R175, R12, -INF , P0 ;  /* 0xff8000000caf7808 */ /* 0x000fe40000000000 */
[----:B------:R-:W-:Y:S02]  /*2880*/  FMNMX.FTZ R12, R40, R43, !PT ;  /* 0x0000002b280c7209 */ /* 0x000fe40007810000 */
[----:B------:R-:W-:Y:S02]  /*2890*/  FSEL R23, R23, -INF , P1 ;  /* 0xff80000017177808 */ /* 0x000fe40000800000 */
[----:B------:R-:W-:Y:S02]  /*28a0*/  FSEL R21, R21, -INF , P1 ;  /* 0xff80000015157808 */ /* 0x000fe40000800000 */
[----:B------:R-:W-:-:S02]  /*28b0*/  FSEL R185, R87, -INF , P1 ;  /* 0xff80000057b97808 */ /* 0x000fc40000800000 */
[----:B------:R-:W-:Y:S02]  /*28c0*/  FSEL R205, R85, -INF , P1 ;  /* 0xff80000055cd7808 */ /* 0x000fe40000800000 */
[----:B------:R-:W-:Y:S02]  /*28d0*/  ISETP.GT.AND P1, PT, R45, 0x19, PT ;  /* 0x000000192d00780c */ /* 0x000fe40003f24270 */
[----:B------:R-:W-:Y:S02]  /*28e0*/  FMNMX.FTZ R12, R44, R12, !PT ;  /* 0x0000000c2c0c7209 */ /* 0x000fe40007810000 */
[----:B------:R-:W-:Y:S02]  /*28f0*/  FSEL R33, R19, -INF , P1 ;  /* 0xff80000013217808 */ /* 0x000fe40000800000 */
[----:B------:R-:W-:Y:S02]  /*2900*/  FSEL R17, R17, -INF , P1 ;  /* 0xff80000011117808 */ /* 0x000fe40000800000 */
[----:B------:R-:W-:-:S02]  /*2910*/  FSEL R176, R83, -INF , P1 ;  /* 0xff80000053b07808 */ /* 0x000fc40000800000 */
[----:B------:R-:W-:Y:S02]  /*2920*/  FSEL R203, R81, -INF , P1 ;  /* 0xff80000051cb7808 */ /* 0x000fe40000800000 */
[----:B------:R-:W-:Y:S01]  /*2930*/  ISETP.GT.AND P1, PT, R45, 0x28, PT ;  /* 0x000000282d00780c */ /* 0x000fe20003f24270 */
[----:B------:R-:W-:Y:S01]  /*2940*/  LDSM.16.MT88.4 R80, [R223+0x100] ;  /* 0x00010000df50783b */ /* 0x000fe20000004200 */
[----:B------:R-:W-:Y:S02]  /*2950*/  FMNMX.FTZ R12, R25, R12, !PT ;  /* 0x0000000c190c7209 */ /* 0x000fe40007810000 */
[----:B------:R-:W-:Y:S02]  /*2960*/  FSEL R187, R10, -INF , P1 ;  /* 0xff8000000abb7808 */ /* 0x000fe40000800000 */
[----:B------:R-:W-:Y:S02]  /*2970*/  FMNMX.FTZ R10, R20, R12, !PT ;  /* 0x0000000c140a7209 */ /* 0x000fe40007810000 */
[----:B------:R-:W-:-:S02]  /*2980*/  FSEL R182, R8, -INF , P1 ;  /* 0xff80000008b67808 */ /* 0x000fc40000800000 */
[----:B------:R-:W-:Y:S02]  /*2990*/  FMNMX.FTZ R8, R21, R10, !PT ;  /* 0x0000000a15087209 */ /* 0x000fe40007810000 */
[----:B------:R-:W-:Y:S02]  /*29a0*/  FSEL R29, R14, -INF , P0 ;  /* 0xff8000000e1d7808 */ /* 0x000fe40000000000 */
[----:B------:R-:W-:Y:S02]  /*29b0*/  FSEL R195, R78, -INF , P0 ;  /* 0xff8000004ec37808 */ /* 0x000fe40000000000 */
[----:B------:R-:W-:Y:S02]  /*29c0*/  FSEL R191, R76, -INF , P0 ;  /* 0xff8000004cbf7808 */ /* 0x000fe40000000000 */
[----:B------:R-:W-:Y:S02]  /*29d0*/  ISETP.GT.AND P0, PT, R45, 0x29, PT ;  /* 0x000000292d00780c */ /* 0x000fe40003f04270 */
[----:B------:R-:W-:-:S02]  /*29e0*/  FMNMX.FTZ R8, R16, R8, !PT ;  /* 0x0000000810087209 */ /* 0x000fc40007810000 */
[----:B------:R-:W-:Y:S02]  /*29f0*/  FSEL R197, R74, -INF , P1 ;  /* 0xff8000004ac57808 */ /* 0x000fe40000800000 */
[----:B------:R-:W-:Y:S02]  /*2a00*/  FSEL R199, R72, -INF , P1 ;  /* 0xff80000048c77808 */ /* 0x000fe40000800000 */
[----:B------:R-:W-:Y:S02]  /*2a10*/  ISETP.GT.AND P6, PT, R45, 0x21, PT ;  /* 0x000000212d00780c */ /* 0x000fe40003fc4270 */
[----:B------:R-:W-:Y:S02]  /*2a20*/  FSEL R30, R9, -INF , P0 ;  /* 0xff800000091e7808 */ /* 0x000fe40000000000 */
[----:B------:R-:W-:Y:S02]  /*2a30*/  ISETP.GT.AND P1, PT, R45, 0x30, PT ;  /* 0x000000302d00780c */ /* 0x000fe40003f24270 */
[----:B------:R-:W-:-:S02]  /*2a40*/  FMNMX.FTZ R8, R17, R8, !PT ;  /* 0x0000000811087209 */ /* 0x000fc40007810000 */
[----:B------:R-:W-:Y:S02]  /*2a50*/  FMNMX.FTZ R9, R42, R41, !PT ;  /* 0x000000292a097209 */ /* 0x000fe40007810000 */
[----:B------:R-:W-:Y:S02]  /*2a60*/  FSEL R31, R13, -INF , P6 ;  /* 0xff8000000d1f7808 */ /* 0x000fe40003000000 */
[----:B------:R-:W-:Y:S02]  /*2a70*/  FSEL R184, R6, -INF , P1 ;  /* 0xff80000006b87808 */ /* 0x000fe40000800000 */
[----:B------:R-:W-:Y:S02]  /*2a80*/  FMNMX.FTZ R8, R175, R8, !PT ;  /* 0x00000008af087209 */ /* 0x000fe40007810000 */
[----:B------:R-:W-:Y:S02]  /*2a90*/  FMNMX.FTZ R6, R26, R9, !PT ;  /* 0x000000091a067209 */ /* 0x000fe40007810000 */
[----:B------:R-:W-:-:S02]  /*2aa0*/  FSEL R186, R11, -INF , P0 ;  /* 0xff8000000bba7808 */ /* 0x000fc40000000000 */
[----:B------:R-:W-:Y:S02]  /*2ab0*/  FSEL R198, R75, -INF , P0 ;  /* 0xff8000004bc67808 */ /* 0x000fe40000000000 */
[----:B------:R-:W-:Y:S02]  /*2ac0*/  FSEL R194, R73, -INF , P0 ;  /* 0xff80000049c27808 */ /* 0x000fe40000000000 */
[----:B------:R-:W-:Y:S02]  /*2ad0*/  FSEL R193, R4, -INF , P1 ;  /* 0xff80000004c17808 */ /* 0x000fe40000800000 */
[----:B------:R-:W-:Y:S02]  /*2ae0*/  ISETP.GT.AND P0, PT, R45, 0x31, PT ;  /* 0x000000312d00780c */ /* 0x000fe40003f04270 */
[----:B------:R-:W-:Y:S02]  /*2af0*/  FMNMX.FTZ R4, R31, R8, !PT ;  /* 0x000000081f047209 */ /* 0x000fe40007810000 */
[----:B------:R-:W-:-:S02]  /*2b00*/  FMNMX.FTZ R6, R27, R6, !PT ;  /* 0x000000061b067209 */ /* 0x000fc40007810000 */
[----:B------:R-:W-:Y:S02]  /*2b10*/  FSEL R192, R5, -INF , P0 ;  /* 0xff80000005c07808 */ /* 0x000fe40000000000 */
[----:B------:R-:W-:Y:S02]  /*2b20*/  FMNMX.FTZ R4, R182, R4, !PT ;  /* 0x00000004b6047209 */ /* 0x000fe40007810000 */
[----:B------:R-:W-:Y:S02]  /*2b30*/  FMNMX.FTZ R5, R22, R6, !PT ;  /* 0x0000000616057209 */ /* 0x000fe40007810000 */
[----:B------:R-:W-:Y:S02]  /*2b40*/  FMNMX.FTZ R4, R30, R4, !PT ;  /* 0x000000041e047209 */ /* 0x000fe40007810000 */
[----:B------:R-:W-:Y:S02]  /*2b50*/  FMNMX.FTZ R5, R23, R5, !PT ;  /* 0x0000000517057209 */ /* 0x000fe40007810000 */
[----:B------:R-:W-:-:S02]  /*2b60*/  FSEL R171, R70, -INF , P1 ;  /* 0xff80000046ab7808 */ /* 0x000fc40000800000 */
[----:B------:R-:W-:Y:S02]  /*2b70*/  FSEL R178, R68, -INF , P1 ;  /* 0xff80000044b27808 */ /* 0x000fe40000800000 */
[----:B------:R-:W-:Y:S02]  /*2b80*/  ISETP.GT.AND P1, PT, R45, 0x38, PT ;  /* 0x000000382d00780c */ /* 0x000fe40003f24270 */
[----:B------:R-:W-:Y:S02]  /*2b90*/  FMNMX.FTZ R4, R193, R4, !PT ;  /* 0x00000004c1047209 */ /* 0x000fe40007810000 */
[----:B------:R-:W-:Y:S02]  /*2ba0*/  FMNMX.FTZ R5, R18, R5, !PT ;  /* 0x0000000512057209 */ /* 0x000fe40007810000 */
[----:B------:R-:W-:Y:S02]  /*2bb0*/  FSEL R181, R7, -INF , P0 ;  /* 0xff80000007b57808 */ /* 0x000fe40000000000 */
[----:B------:R-:W-:-:S02]  /*2bc0*/  FSEL R170, R71, -INF , P0 ;  /* 0xff80000047aa7808 */ /* 0x000fc40000000000 */
[----:B------:R-:W-:Y:S02]  /*2bd0*/  FSEL R177, R69, -INF , P0 ;  /* 0xff80000045b17808 */ /* 0x000fe40000000000 */
[----:B------:R-:W-:Y:S02]  /*2be0*/  ISETP.GT.AND P0, PT, R45, 0x39, PT ;  /* 0x000000392d00780c */ /* 0x000fe40003f04270 */
[----:B------:R-:W-:Y:S02]  /*2bf0*/  FSEL R190, R64, -INF , P1 ;  /* 0xff80000040be7808 */ /* 0x000fe40000800000 */
[----:B------:R-:W-:Y:S02]  /*2c00*/  FMNMX.FTZ R4, R192, R4, !PT ;  /* 0x00000004c0047209 */ /* 0x000fe40007810000 */
[----:B------:R-:W-:Y:S02]  /*2c10*/  FMNMX.FTZ R5, R33, R5, !PT ;  /* 0x0000000521057209 */ /* 0x000fe40007810000 */
[----:B------:R-:W-:-:S02]  /*2c20*/  FSEL R188, R65, -INF , P0 ;  /* 0xff80000041bc7808 */ /* 0x000fc40000000000 */
[----:B------:R-:W-:Y:S02]  /*2c30*/  FMNMX.FTZ R4, R190, R4, !PT ;  /* 0x00000004be047209 */ /* 0x000fe40007810000 */
[----:B------:R-:W-:Y:S02]  /*2c40*/  FSEL R28, R15, -INF , P6 ;  /* 0xff8000000f1c7808 */ /* 0x000fe40003000000 */
[----:B------:R-:W-:Y:S01]  /*2c50*/  FMNMX.FTZ R7, R29, R5, !PT ;  /* 0x000000051d077209 */ /* 0x000fe20007810000 */
[----:B------:R-:W-:Y:S01]  /*2c60*/  LDSM.16.MT88.4 R12, [R223+0x1500] ;  /* 0x00150000df0c783b */ /* 0x000fe20000004200 */
[----:B------:R-:W-:Y:S02]  /*2c70*/  FMNMX.FTZ R6, R39, R38, !PT ;  /* 0x0000002627067209 */ /* 0x000fe40007810000 */
[----:B------:R-:W-:Y:S02]  /*2c80*/  FMNMX.FTZ R4, R188, R4, !PT ;  /* 0x00000004bc047209 */ /* 0x000fe40007810000 */
[----:B------:R-:W-:-:S02]  /*2c90*/  FMNMX.FTZ R7, R28, R7, !PT ;  /* 0x000000071c077209 */ /* 0x000fc40007810000 */
[----:B------:R-:W-:Y:S02]  /*2ca0*/  FMNMX.FTZ R5, R88, R6, !PT ;  /* 0x0000000658057209 */ /* 0x000fe40007810000 */
[----:B------:R-:W-:Y:S01]  /*2cb0*/  FMNMX.FTZ R7, R187, R7, !PT ;  /* 0x00000007bb077209 */ /* 0x000fe20007810000 */
[----:B------:R-:W1:Y:S01]  /*2cc0*/  SHFL.BFLY PT, R6, R4, 0x2, 0x1f ;  /* 0x0c401f0004067f89 */ /* 0x000e6200000e0000 */
[----:B------:R-:W-:Y:S02]  /*2cd0*/  FMNMX.FTZ R5, R89, R5, !PT ;  /* 0x0000000559057209 */ /* 0x000fe40007810000 */
[----:B------:R-:W-:Y:S02]  /*2ce0*/  FMNMX.FTZ R7, R186, R7, !PT ;  /* 0x00000007ba077209 */ /* 0x000fe40007810000 */
[----:B------:R-:W-:Y:S02]  /*2cf0*/  FMNMX.FTZ R5, R32, R5, !PT ;  /* 0x0000000520057209 */ /* 0x000fe40007810000 */
[----:B------:R-:W-:-:S02]  /*2d00*/  FMNMX.FTZ R7, R184, R7, !PT ;  /* 0x00000007b8077209 */ /* 0x000fc40007810000 */
[----:B------:R-:W-:Y:S02]  /*2d10*/  FMNMX.FTZ R5, R205, R5, !PT ;  /* 0x00000005cd057209 */ /* 0x000fe40007810000 */
[----:B------:R-:W-:Y:S02]  /*2d20*/  FSEL R183, R66, -INF , P1 ;  /* 0xff80000042b77808 */ /* 0x000fe40000800000 */
[----:B------:R-:W-:Y:S02]  /*2d30*/  FMNMX.FTZ R7, R181, R7, !PT ;  /* 0x00000007b5077209 */ /* 0x000fe40007810000 */
[----:B------:R-:W-:Y:S02]  /*2d40*/  FMNMX.FTZ R5, R204, R5, !PT ;  /* 0x00000005cc057209 */ /* 0x000fe40007810000 */
[----:B------:R-:W-:Y:S02]  /*2d50*/  FSEL R180, R67, -INF , P0 ;  /* 0xff80000043b47808 */ /* 0x000fe40000000000 */
[----:B------:R-:W-:-:S02]  /*2d60*/  FMNMX.FTZ R7, R183, R7, !PT ;  /* 0x00000007b7077209 */ /* 0x000fc40007810000 */
[----:B------:R-:W-:Y:S02]  /*2d70*/  FMNMX.FTZ R5, R203, R5, !PT ;  /* 0x00000005cb057209 */ /* 0x000fe40007810000 */
[----:B------:R-:W-:Y:S02]  /*2d80*/  FMNMX.FTZ R8, R35, R34, !PT ;  /* 0x0000002223087209 */ /* 0x000fe40007810000 */
[----:B------:R-:W-:Y:S02]  /*2d90*/  FMNMX.FTZ R7, R180, R7, !PT ;  /* 0x00000007b4077209 */ /* 0x000fe40007810000 */
[----:B------:R-:W-:Y:S02]  /*2da0*/  FSEL R200, R77, -INF , P6 ;  /* 0xff8000004dc87808 */ /* 0x000fe40003000000 */
[----:B------:R-:W-:Y:S02]  /*2db0*/  FMNMX.FTZ R5, R191, R5, !PT ;  /* 0x00000005bf057209 */ /* 0x000fe40007810000 */
[----:B------:R-:W-:-:S02]  /*2dc0*/  FMNMX.FTZ R8, R24, R8, !PT ;  /* 0x0000000818087209 */ /* 0x000fc40007810000 */
[----:B-1----:R-:W-:Y:S02]  /*2dd0*/  FMNMX.FTZ R6, R4, R6, !PT ;  /* 0x0000000604067209 */ /* 0x002fe40007810000 */
[----:B------:R-:W-:Y:S01]  /*2de0*/  FMNMX.FTZ R5, R200, R5, !PT ;  /* 0x00000005c8057209 */ /* 0x000fe20007810000 */
[----:B------:R-:W1:Y:S01]  /*2df0*/  SHFL.BFLY PT, R4, R7, 0x2, 0x1f ;  /* 0x0c401f0007047f89 */ /* 0x000e6200000e0000 */
[----:B------:R-:W-:Y:S02]  /*2e00*/  FMNMX.FTZ R8, R3, R8, !PT ;  /* 0x0000000803087209 */ /* 0x000fe40007810000 */
[----:B------:R-:W-:Y:S01]  /*2e10*/  FMNMX.FTZ R5, R199, R5, !PT ;  /* 0x00000005c7057209 */ /* 0x000fe20007810000 */
[----:B------:R-:W2:Y:S01]  /*2e20*/  SHFL.BFLY PT, R166, R6, 0x1, 0x1f ;  /* 0x0c201f0006a67f89 */ /* 0x000ea200000e0000 */
[----:B------:R-:W-:Y:S02]  /*2e30*/  FMNMX.FTZ R8, R202, R8, !PT ;  /* 0x00000008ca087209 */ /* 0x000fe40007810000 */
[----:B------:R-:W-:-:S02]  /*2e40*/  FMNMX.FTZ R5, R194, R5, !PT ;  /* 0x00000005c2057209 */ /* 0x000fc40007810000 */
[----:B------:R-:W-:Y:S02]  /*2e50*/  FMNMX.FTZ R8, R185, R8, !PT ;  /* 0x00000008b9087209 */ /* 0x000fe40007810000 */
[----:B------:R-:W-:Y:S02]  /*2e60*/  FMNMX.FTZ R5, R178, R5, !PT ;  /* 0x00000005b2057209 */ /* 0x000fe40007810000 */
[----:B------:R-:W-:Y:S02]  /*2e70*/  FMNMX.FTZ R8, R201, R8, !PT ;  /* 0x00000008c9087209 */ /* 0x000fe40007810000 */
[----:B------:R-:W-:Y:S02]  /*2e80*/  FSEL R174, R60, -INF , P1 ;  /* 0xff8000003cae7808 */ /* 0x000fe40000800000 */
[----:B------:R-:W-:Y:S02]  /*2e90*/  FMNMX.FTZ R5, R177, R5, !PT ;  /* 0x00000005b1057209 */ /* 0x000fe40007810000 */
[----:B------:R-:W-:-:S02]  /*2ea0*/  FMNMX.FTZ R8, R176, R8, !PT ;  /* 0x00000008b0087209 */ /* 0x000fc40007810000 */
[----:B------:R-:W-:Y:S02]  /*2eb0*/  FSEL R172, R61, -INF , P0 ;  /* 0xff8000003dac7808 */ /* 0x000fe40000000000 */
[----:B------:R-:W-:Y:S02]  /*2ec0*/  FMNMX.FTZ R5, R174, R5, !PT ;  /* 0x00000005ae057209 */ /* 0x000fe40007810000 */
[----:B------:R-:W-:Y:S02]  /*2ed0*/  FSEL R196, R79, -INF , P6 ;  /* 0xff8000004fc47808 */ /* 0x000fe40003000000 */
[----:B------:R-:W-:Y:S02]  /*2ee0*/  FMNMX.FTZ R8, R195, R8, !PT ;  /* 0x00000008c3087209 */ /* 0x000fe40007810000 */
[----:B------:R-:W-:Y:S02]  /*2ef0*/  FMNMX.FTZ R5, R172, R5, !PT ;  /* 0x00000005ac057209 */ /* 0x000fe40007810000 */
[----:B-1----:R-:W-:-:S02]  /*2f00*/  FMNMX.FTZ R4, R7, R4, !PT ;  /* 0x0000000407047209 */ /* 0x002fc40007810000 */
[----:B------:R-:W-:Y:S01]  /*2f10*/  FMNMX.FTZ R7, R196, R8, !PT ;  /* 0x00000008c4077209 */ /* 0x000fe20007810000 */
[----:B------:R-:W1:Y:S01]  /*2f20*/  SHFL.BFLY PT, R168, R5, 0x2, 0x1f ;  /* 0x0c401f0005a87f89 */ /* 0x000e6200000e0000 */
[----:B--2---:R-:W-:Y:S02]  /*2f30*/  FMNMX.FTZ R166, R6, R166, !PT ;  /* 0x000000a606a67209 */ /* 0x004fe40007810000 */
[----:B------:R-:W-:Y:S01]  /*2f40*/  FMNMX.FTZ R6, R197, R7, !PT ;  /* 0x00000007c5067209 */ /* 0x000fe20007810000 */
[----:B------:R-:W2:Y:S01]  /*2f50*/  SHFL.BFLY PT, R165, R4, 0x1, 0x1f ;  /* 0x0c201f0004a57f89 */ /* 0x000ea200000e0000 */
[----:B------:R-:W-:Y:S01]  /*2f60*/  FSEL R169, R62, -INF , P1 ;  /* 0xff8000003ea97808 */ /* 0x000fe20000800000 */
[----:B------:R-:W-:Y:S01]  /*2f70*/  FMUL.FTZ R189, R166, c[0x0][0x2d0] ;  /* 0x0000b400a6bd7a20 */ /* 0x000fe20000410000 */
[----:B------:R-:W-:Y:S01]  /*2f80*/  FMNMX.FTZ R6, R198, R6, !PT ;  /* 0x00000006c6067209 */ /* 0x000fe20007810000 */
[----:B------:R-:W-:Y:S01]  /*2f90*/  LDSM.16.MT88.4 R8, [R225+0x2500] ;  /* 0x00250000e108783b */ /* 0x000fe20000004200 */
[----:B------:R-:W-:-:S02]  /*2fa0*/  FSEL R67, R63, -INF , P0 ;  /* 0xff8000003f437808 */ /* 0x000fc40000000000 */
[----:B------:R-:W-:Y:S02]  /*2fb0*/  FMNMX.FTZ R6, R171, R6, !PT ;  /* 0x00000006ab067209 */ /* 0x000fe40007810000 */
[----:B------:R-:W-:Y:S02]  /*2fc0*/  FSETP.NEU.FTZ.AND P1, PT, R166, -INF , PT ;  /* 0xff800000a600780b */ /* 0x000fe40003f3d000 */
[----:B------:R-:W-:Y:S02]  /*2fd0*/  FMNMX.FTZ R6, R170, R6, !PT ;  /* 0x00000006aa067209 */ /* 0x000fe40007810000 */
[----:B------:R-:W-:Y:S02]  /*2fe0*/  FSEL R189, R189, RZ, P1 ;  /* 0x000000ffbdbd7208 */ /* 0x000fe40000800000 */
[----:B------:R-:W-:-:S03]  /*2ff0*/  FMNMX.FTZ R6, R169, R6, !PT ;  /* 0x00000006a9067209 */ /* 0x000fc60007810000 */
[--C-:B------:R-:W-:Y:S01]  /*3000*/  FFMA.FTZ R48, R40, c[0x0][0x2d0], -R189.reuse ;  /* 0x0000b40028307a23 */ /* 0x100fe200000108bd */
[----:B------:R-:W-:Y:S01]  /*3010*/  FMNMX.FTZ R167, R67, R6, !PT ;  /* 0x0000000643a77209 */ /* 0x000fe20007810000 */
[--C-:B------:R-:W-:Y:S01]  /*3020*/  FFMA.FTZ R47, R43, c[0x0][0x2d0], -R189.reuse ;  /* 0x0000b4002b2f7a23 */ /* 0x100fe200000108bd */
[----:B-1----:R-:W-:Y:S01]  /*3030*/  FMNMX.FTZ R168, R5, R168, !PT ;  /* 0x000000a805a87209 */ /* 0x002fe20007810000 */
[--C-:B------:R-:W-:Y:S02]  /*3040*/  FFMA.FTZ R46, R44, c[0x0][0x2d0], -R189.reuse ;  /* 0x0000b4002c2e7a23 */ /* 0x100fe400000108bd */
[----:B------:R-:W1:Y:S01]  /*3050*/  SHFL.BFLY PT, R5, R167, 0x2, 0x1f ;  /* 0x0c401f00a7057f89 */ /* 0x000e6200000e0000 */
[----:B--2---:R-:W-:Y:S01]  /*3060*/  FMNMX.FTZ R165, R4, R165, !PT ;  /* 0x000000a504a57209 */ /* 0x004fe20007810000 */
[----:B------:R-:W-:Y:S01]  /*3070*/  FFMA.FTZ R40, R25, c[0x0][0x2d0], -R189 ;  /* 0x0000b40019287a23 */ /* 0x000fe200000108bd */
[----:B------:R-:W-:Y:S01]  /*3080*/  MUFU.EX2 R48, R48 ;  /* 0x0000003000307308 */ /* 0x000fe20000000800 */
[----:B------:R-:W2:Y:S01]  /*3090*/  SHFL.BFLY PT, R4, R168, 0x1, 0x1f ;  /* 0x0c201f00a8047f89 */ /* 0x000ea200000e0000 */
[C---:B------:R-:W-:Y:S01]  /*30a0*/  FSETP.NEU.FTZ.AND P0, PT, R165.reuse, -INF , PT ;  /* 0xff800000a500780b */ /* 0x040fe20003f1d000 */
[----:B------:R-:W-:-:S02]  /*30b0*/  FMUL.FTZ R179, R165, c[0x0][0x2d0] ;  /* 0x0000b400a5b37a20 */ /* 0x000fc40000410000 */
[--C-:B------:R-:W-:Y:S02]  /*30c0*/  FFMA.FTZ R43, R20, c[0x0][0x2d0], -R189.reuse ;  /* 0x0000b400142b7a23 */ /* 0x100fe400000108bd */
[--C-:B------:R-:W-:Y:S01]  /*30d0*/  FFMA.FTZ R2, R17, c[0x0][0x2d0], -R189.reuse ;  /* 0x0000b40011027a23 */ /* 0x100fe200000108bd */
[----:B------:R-:W-:Y:S01]  /*30e0*/  FSEL R179, R179, RZ, P0 ;  /* 0x000000ffb3b37208 */ /* 0x000fe20000000000 */
[----:B------:R-:W3:Y:S01]  /*30f0*/  MUFU.EX2 R47, R47 ;  /* 0x0000002f002f7308 */ /* 0x000ee20000000800 */
[--C-:B------:R-:W-:Y:S02]  /*3100*/  FFMA.FTZ R175, R175, c[0x0][0x2d0], -R189.reuse ;  /* 0x0000b400afaf7a23 */ /* 0x100fe400000108bd */
[----:B------:R-:W-:Y:S02]  /*3110*/  FFMA.FTZ R193, R193, c[0x0][0x2d0], -R189 ;  /* 0x0000b400c1c17a23 */ /* 0x000fe400000108bd */
[--C-:B------:R-:W-:Y:S02]  /*3120*/  FFMA.FTZ R45, R42, c[0x0][0x2d0], -R179.reuse ;  /* 0x0000b4002a2d7a23 */ /* 0x100fe400000108b3 */
[--C-:B------:R-:W-:Y:S01]  /*3130*/  FFMA.FTZ R51, R41, c[0x0][0x2d0], -R179.reuse ;  /* 0x0000b40029337a23 */ /* 0x100fe200000108b3 */
[----:B------:R-:W-:Y:S01]  /*3140*/  MUFU.EX2 R46, R46 ;  /* 0x0000002e002e7308 */ /* 0x000fe20000000800 */
[----:B------:R-:W-:-:S02]  /*3150*/  FFMA.FTZ R50, R26, c[0x0][0x2d0], -R179 ;  /* 0x0000b4001a327a23 */ /* 0x000fc400000108b3 */
[--C-:B------:R-:W-:Y:S01]  /*3160*/  FFMA.FTZ R42, R27, c[0x0][0x2d0], -R179.reuse ;  /* 0x0000b4001b2a7a23 */ /* 0x100fe200000108b3 */
[----:B-1----:R-:W-:Y:S01]  /*3170*/  FMNMX.FTZ R167, R167, R5, !PT ;  /* 0x00000005a7a77209 */ /* 0x002fe20007810000 */
[--C-:B------:R-:W-:Y:S02]  /*3180*/  FFMA.FTZ R41, R22, c[0x0][0x2d0], -R179.reuse ;  /* 0x0000b40016297a23 */ /* 0x100fe400000108b3 */
[--C-:B------:R-:W-:Y:S01]  /*3190*/  FFMA.FTZ R49, R33, c[0x0][0x2d0], -R179.reuse ;  /* 0x0000b40021317a23 */ /* 0x100fe200000108b3 */
[----:B--2---:R-:W-:Y:S01]  /*31a0*/  FMNMX.FTZ R168, R168, R4, !PT ;  /* 0x00000004a8a87209 */ /* 0x004fe20007810000 */
[----:B------:R-:W1:Y:S01]  /*31b0*/  SHFL.BFLY PT, R0, R167, 0x1, 0x1f ;  /* 0x0c201f00a7007f89 */ /* 0x000e6200000e0000 */
[----:B------:R-:W2:Y:S01]  /*31c0*/  MUFU.EX2 R40, R40 ;  /* 0x0000002800287308 */ /* 0x000ea20000000800 */
[----:B---3--:R-:W-:Y:S01]  /*31d0*/  F2FP.PACK_AB R128, R47, R48 ;  /* 0x000000302f80723e */ /* 0x008fe200000000ff */
[--C-:B------:R-:W-:Y:S01]  /*31e0*/  FFMA.FTZ R187, R187, c[0x0][0x2d0], -R179.reuse ;  /* 0x0000b400bbbb7a23 */ /* 0x100fe200000108b3 */
[----:B------:R-:W3:Y:S01]  /*31f0*/  LDSM.16.MT88.4 R4, [R223+0x2100] ;  /* 0x00210000df04783b */ /* 0x000ee20000004200 */
[C---:B------:R-:W-:Y:S01]  /*3200*/  FMUL.FTZ R173, R168.reuse, c[0x0][0x2d0] ;  /* 0x0000b400a8ad7a20 */ /* 0x040fe20000410000 */
[----:B------:R-:W-:Y:S01]  /*3210*/  FSETP.NEU.FTZ.AND P0, PT, R168, -INF , PT ;  /* 0xff800000a800780b */ /* 0x000fe20003f1d000 */
[----:B------:R-:W-:-:S02]  /*3220*/  FFMA.FTZ R186, R186, c[0x0][0x2d0], -R179 ;  /* 0x0000b400baba7a23 */ /* 0x000fc400000108b3 */
[----:B------:R-:W-:Y:S01]  /*3230*/  MUFU.EX2 R45, R45 ;  /* 0x0000002d002d7308 */ /* 0x000fe20000000800 */
[----:B------:R-:W-:Y:S01]  /*3240*/  FSEL R173, R173, RZ, P0 ;  /* 0x000000ffadad7208 */ /* 0x000fe20000000000 */
[----:B------:R-:W-:Y:S02]  /*3250*/  FADD.FTZ R47, R48, R47 ;  /* 0x0000002f302f7221 */ /* 0x000fe40000010000 */
[----:B------:R-:W-:Y:S02]  /*3260*/  FFMA.FTZ R192, R192, c[0x0][0x2d0], -R189 ;  /* 0x0000b400c0c07a23 */ /* 0x000fe400000108bd */
[--C-:B------:R-:W-:Y:S02]  /*3270*/  FFMA.FTZ R58, R39, c[0x0][0x2d0], -R173.reuse ;  /* 0x0000b400273a7a23 */ /* 0x100fe400000108ad */
[----:B------:R-:W4:Y:S01]  /*3280*/  MUFU.EX2 R51, R51 ;  /* 0x0000003300337308 */ /* 0x000f220000000800 */
[--C-:B------:R-:W-:Y:S01]  /*3290*/  FFMA.FTZ R57, R38, c[0x0][0x2d0], -R173.reuse ;  /* 0x0000b40026397a23 */ /* 0x100fe200000108ad */
[----:B--2---:R-:W-:Y:S01]  /*32a0*/  F2FP.PACK_AB R130, R40, R46 ;  /* 0x0000002e2882723e */ /* 0x004fe200000000ff */
[----:B------:R-:W-:-:S02]  /*32b0*/  FFMA.FTZ R54, R88, c[0x0][0x2d0], -R173 ;  /* 0x0000b40058367a23 */ /* 0x000fc400000108ad */
[----:B------:R-:W-:Y:S01]  /*32c0*/  FFMA.FTZ R53, R89, c[0x0][0x2d0], -R173 ;  /* 0x0000b40059357a23 */ /* 0x000fe200000108ad */
[----:B-1----:R-:W-:Y:S02]  /*32d0*/  FMNMX.FTZ R167, R167, R0, !PT ;  /* 0x00000000a7a77209 */ /* 0x002fe40007810000 */
[----:B------:R-:W-:Y:S01]  /*32e0*/  MUFU.EX2 R50, R50 ;  /* 0x0000003200327308 */ /* 0x000fe20000000800 */
[----:B------:R-:W-:Y:S01]  /*32f0*/  FFMA.FTZ R38, R21, c[0x0][0x2d0], -R189 ;  /* 0x0000b40015267a23 */ /* 0x000fe200000108bd */
[C---:B------:R-:W-:Y:S01]  /*3300*/  FSETP.NEU.FTZ.AND P0, PT, R167.reuse, -INF , PT ;  /* 0xff800000a700780b */ /* 0x040fe20003f1d000 */
[----:B------:R-:W-:Y:S02]  /*3310*/  FMUL.FTZ R164, R167, c[0x0][0x2d0] ;  /* 0x0000b400a7a47a20 */ /* 0x000fe40000410000 */
[----:B------:R-:W-:-:S03]  /*3320*/  FFMA.FTZ R0, R23, c[0x0][0x2d0], -R179 ;  /* 0x0000b40017007a23 */ /* 0x000fc600000108b3 */
[----:B------:R-:W1:Y:S01]  /*3330*/  MUFU.EX2 R42, R42 ;  /* 0x0000002a002a7308 */ /* 0x000e620000000800 */
[----:B------:R-:W-:Y:S01]  /*3340*/  FSEL R164, R164, RZ, P0 ;  /* 0x000000ffa4a47208 */ /* 0x000fe20000000000 */
[----:B------:R-:W-:Y:S01]  /*3350*/  FFMA.FTZ R39, R18, c[0x0][0x2d0], -R179 ;  /* 0x0000b40012277a23 */ /* 0x000fe200000108b3 */
[----:B------:R-:W-:Y:S01]  /*3360*/  LDSM.16.MT88.4 R20, [R223+0x500] ;  /* 0x00050000df14783b */ /* 0x000fe20000004200 */
[----:B------:R-:W-:Y:S01]  /*3370*/  FFMA.FTZ R59, R32, c[0x0][0x2d0], -R173 ;  /* 0x0000b400203b7a23 */ /* 0x000fe200000108ad */
[----:B----4-:R-:W-:Y:S01]  /*3380*/  F2FP.PACK_AB R129, R51, R45 ;  /* 0x0000002d3381723e */ /* 0x010fe200000000ff */
[--C-:B------:R-:W-:Y:S01]  /*3390*/  FFMA.FTZ R56, R35, c[0x0][0x2d0], -R164.reuse ;  /* 0x0000b40023387a23 */ /* 0x100fe200000108a4 */
[----:B------:R-:W-:Y:S01]  /*33a0*/  PLOP3.LUT P0, PT, PT, PT, UP0, 0x40, 0x0 ;  /* 0x000000000000781c */ /* 0x000fe20003f0e808 */
[--C-:B------:R-:W-:Y:S01]  /*33b0*/  FFMA.FTZ R55, R34, c[0x0][0x2d0], -R164.reuse ;  /* 0x0000b40022377a23 */ /* 0x100fe200000108a4 */
[----:B------:R-:W-:Y:S01]  /*33c0*/  MUFU.EX2 R58, R58 ;  /* 0x0000003a003a7308 */ /* 0x000fe20000000800 */
[--C-:B------:R-:W-:Y:S01]  /*33d0*/  FFMA.FTZ R52, R24, c[0x0][0x2d0], -R164.reuse ;  /* 0x0000b40018347a23 */ /* 0x100fe200000108a4 */
[----:B------:R-:W-:Y:S01]  /*33e0*/  LDSM.16.MT88.4 R32, [R223+0x2500] ;  /* 0x00250000df20783b */ /* 0x000fe20000004200 */
[----:B------:R-:W-:-:S02]  /*33f0*/  FFMA.FTZ R44, R3, c[0x0][0x2d0], -R164 ;  /* 0x0000b400032c7a23 */ /* 0x000fc400000108a4 */
[----:B------:R-:W-:Y:S01]  /*3400*/  FFMA.FTZ R3, R16, c[0x0][0x2d0], -R189 ;  /* 0x0000b40010037a23 */ /* 0x000fe200000108bd */
[----:B------:R-:W2:Y:S01]  /*3410*/  LDSM.16.MT88.4 R24, [R225+0x500] ;  /* 0x00050000e118783b */ /* 0x000ea20000004200 */
[----:B-1----:R-:W-:Y:S01]  /*3420*/  F2FP.PACK_AB R131, R42, R50 ;  /* 0x000000322a83723e */ /* 0x002fe200000000ff */
[----:B------:R-:W1:Y:S01]  /*3430*/  MUFU.EX2 R57, R57 ;  /* 0x0000003900397308 */ /* 0x000e620000000800 */
[--C-:B------:R-:W-:Y:S01]  /*3440*/  FFMA.FTZ R60, R205, c[0x0][0x2d0], -R173.reuse ;  /* 0x0000b400cd3c7a23 */ /* 0x100fe200000108ad */
[----:B------:R-:W4:Y:S01]  /*3450*/  LDSM.16.MT88.4 R16, [R225+0x1500] ;  /* 0x00150000e110783b */ /* 0x000f220000004200 */
[--C-:B------:R-:W-:Y:S02]  /*3460*/  FFMA.FTZ R61, R204, c[0x0][0x2d0], -R173.reuse ;  /* 0x0000b400cc3d7a23 */ /* 0x100fe400000108ad */
[----:B------:R-:W-:Y:S01]  /*3470*/  FFMA.FTZ R62, R203, c[0x0][0x2d0], -R173 ;  /* 0x0000b400cb3e7a23 */ /* 0x000fe200000108ad */
[----:B------:R-:W-:Y:S01]  /*3480*/  HMMA.16816.F32 R156, R128, R148, RZ ;  /* 0x00000094809c723c */ /* 0x000fe200000018ff */
[--C-:B------:R-:W-:Y:S01]  /*3490*/  FFMA.FTZ R64, R202, c[0x0][0x2d0], -R164.reuse ;  /* 0x0000b400ca407a23 */ /* 0x100fe200000108a4 */
[----:B------:R-:W-:Y:S01]  /*34a0*/  MUFU.EX2 R54, R54 ;  /* 0x0000003600367308 */ /* 0x000fe20000000800 */
[----:B------:R-:W-:-:S02]  /*34b0*/  FFMA.FTZ R63, R185, c[0x0][0x2d0], -R164 ;  /* 0x0000b400b93f7a23 */ /* 0x000fc400000108a4 */
[--C-:B------:R-:W-:Y:S02]  /*34c0*/  FFMA.FTZ R65, R201, c[0x0][0x2d0], -R164.reuse ;  /* 0x0000b400c9417a23 */ /* 0x100fe400000108a4 */
[----:B------:R-:W-:Y:S01]  /*34d0*/  FFMA.FTZ R66, R176, c[0x0][0x2d0], -R164 ;  /* 0x0000b400b0427a23 */ /* 0x000fe200000108a4 */
[C---:B------:R-:W-:Y:S01]  /*34e0*/  HMMA.16816.F32 R72, R128.reuse, R80, RZ ;  /* 0x000000508048723c */ /* 0x040fe200000018ff */
[----:B------:R-:W-:Y:S01]  /*34f0*/  FFMA.FTZ R176, R31, c[0x0][0x2d0], -R189 ;  /* 0x0000b4001fb07a23 */ /* 0x000fe200000108bd */
[----:B------:R-:W5:Y:S01]  /*3500*/  MUFU.EX2 R53, R53 ;  /* 0x0000003500357308 */ /* 0x000f620000000800 */
[----:B-1----:R-:W-:Y:S01]  /*3510*/  F2FP.PACK_AB R132, R57, R58 ;  /* 0x0000003a3984723e */ /* 0x002fe200000000ff */
[----:B------:R-:W-:Y:S02]  /*3520*/  FFMA.FTZ R185, R28, c[0x0][0x2d0], -R179 ;  /* 0x0000b4001cb97a23 */ /* 0x000fe400000108b3 */
[----:B------:R-:W-:Y:S02]  /*3530*/  FADD.FTZ R57, R58, R57 ;  /* 0x000000393a397221 */ /* 0x000fe40000010000 */
[----:B------:R-:W-:Y:S01]  /*3540*/  HMMA.16816.F32 R88, R128, R92, RZ ;  /* 0x0000005c8058723c */ /* 0x000fe200000018ff */
[--C-:B------:R-:W-:Y:S01]  /*3550*/  FFMA.FTZ R191, R191, c[0x0][0x2d0], -R173.reuse ;  /* 0x0000b400bfbf7a23 */ /* 0x100fe200000108ad */
[----:B------:R-:W-:Y:S01]  /*3560*/  MUFU.EX2 R56, R56 ;  /* 0x0000003800387308 */ /* 0x000fe20000000800 */
[----:B------:R-:W-:-:S02]  /*3570*/  FFMA.FTZ R194, R194, c[0x0][0x2d0], -R173 ;  /* 0x0000b400c2c27a23 */ /* 0x000fc400000108ad */
[--C-:B------:R-:W-:Y:S02]  /*3580*/  FFMA.FTZ R195, R195, c[0x0][0x2d0], -R164.reuse ;  /* 0x0000b400c3c37a23 */ /* 0x100fe400000108a4 */
[--C-:B------:R-:W-:Y:S01]  /*3590*/  FFMA.FTZ R196, R196, c[0x0][0x2d0], -R164.reuse ;  /* 0x0000b400c4c47a23 */ /* 0x100fe200000108a4 */
[C---:B------:R-:W-:Y:S01]  /*35a0*/  HMMA.16816.F32 R100, R128.reuse, R104, RZ ;  /* 0x000000688064723c */ /* 0x040fe200000018ff */
[--C-:B------:R-:W-:Y:S01]  /*35b0*/  FFMA.FTZ R197, R197, c[0x0][0x2d0], -R164.reuse ;  /* 0x0000b400c5c57a23 */ /* 0x100fe200000108a4 */
[----:B------:R-:W1:Y:S01]  /*35c0*/  MUFU.EX2 R55, R55 ;  /* 0x0000003700377308 */ /* 0x000e620000000800 */
[----:B-----5:R-:W-:Y:S01]  /*35d0*/  F2FP.PACK_AB R134, R53, R54 ;  /* 0x000000363586723e */ /* 0x020fe200000000ff */
[----:B------:R-:W-:Y:S02]  /*35e0*/  FFMA.FTZ R198, R198, c[0x0][0x2d0], -R164 ;  /* 0x0000b400c6c67a23 */ /* 0x000fe400000108a4 */
[----:B------:R-:W-:Y:S02]  /*35f0*/  FFMA.FTZ R200, R200, c[0x0][0x2d0], -R173 ;  /* 0x0000b400c8c87a23 */ /* 0x000fe400000108ad */
[----:B------:R-:W-:Y:S01]  /*3600*/  HMMA.16816.F32 R112, R128, R116, RZ ;  /* 0x000000748070723c */ /* 0x000fe200000018ff */
[----:B------:R-:W-:Y:S01]  /*3610*/  FADD.FTZ R57, R54, R57 ;  /* 0x0000003936397221 */ /* 0x000fe20000010000 */
[----:B------:R-:W5:Y:S01]  /*3620*/  MUFU.EX2 R52, R52 ;  /* 0x0000003400347308 */ /* 0x000f620000000800 */
[----:B------:R-:W-:-:S02]  /*3630*/  FFMA.FTZ R178, R178, c[0x0][0x2d0], -R173 ;  /* 0x0000b400b2b27a23 */ /* 0x000fc400000108ad */
[----:B------:R-:W-:Y:S02]  /*3640*/  FADD.FTZ R57, R53, R57 ;  /* 0x0000003935397221 */ /* 0x000fe40000010000 */
[--C-:B------:R-:W-:Y:S01]  /*3650*/  FFMA.FTZ R171, R171, c[0x0][0x2d0], -R164.reuse ;  /* 0x0000b400abab7a23 */ /* 0x100fe200000108a4 */
[C---:B---3--:R-:W-:Y:S01]  /*3660*/  HMMA.16816.F32 R124, R128.reuse, R4, RZ ;  /* 0x00000004807c723c */ /* 0x048fe200000018ff */
[----:B------:R-:W-:Y:S01]  /*3670*/  FFMA.FTZ R177, R177, c[0x0][0x2d0], -R173 ;  /* 0x0000b400b1b17a23 */ /* 0x000fe200000108ad */
[----:B------:R-:W3:Y:S01]  /*3680*/  MUFU.EX2 R44, R44 ;  /* 0x0000002c002c7308 */ /* 0x000ee20000000800 */
[----:B-1----:R-:W-:Y:S01]  /*3690*/  F2FP.PACK_AB R133, R55, R56 ;  /* 0x000000383785723e */ /* 0x002fe200000000ff */
[----:B------:R-:W-:Y:S02]  /*36a0*/  FADD.FTZ R55, R56, R55 ;  /* 0x0000003738377221 */ /* 0x000fe40000010000 */
[----:B------:R-:W-:Y:S02]  /*36b0*/  FADD.FTZ R45, R45, R51 ;  /* 0x000000332d2d7221 */ /* 0x000fe40000010000 */
[----:B------:R-:W-:Y:S01]  /*36c0*/  HMMA.16816.F32 R152, R128, R150, RZ ;  /* 0x000000968098723c */ /* 0x000fe200000018ff */
[----:B------:R-:W-:Y:S01]  /*36d0*/  FFMA.FTZ R170, R170, c[0x0][0x2d0], -R164 ;  /* 0x0000b400aaaa7a23 */ /* 0x000fe200000108a4 */
[----:B------:R-:W1:Y:S01]  /*36e0*/  MUFU.EX2 R43, R43 ;  /* 0x0000002b002b7308 */ /* 0x000e620000000800 */
[----:B-----5:R-:W-:-:S02]  /*36f0*/  FADD.FTZ R55, R52, R55 ;  /* 0x0000003734377221 */ /* 0x020fc40000010000 */
[----:B------:R-:W-:Y:S02]  /*3700*/  FFMA.FTZ R174, R174, c[0x0][0x2d0], -R173 ;  /* 0x0000b400aeae7a23 */ /* 0x000fe400000108ad */
[----:B------:R-:W-:Y:S01]  /*3710*/  FADD.FTZ R47, R46, R47 ;  /* 0x0000002f2e2f7221 */ /* 0x000fe20000010000 */
[C---:B------:R-:W-:Y:S01]  /*3720*/  HMMA.16816.F32 R76, R128.reuse, R82, RZ ;  /* 0x00000052804c723c */ /* 0x040fe200000018ff */
[----:B------:R-:W-:Y:S01]  /*3730*/  FADD.FTZ R45, R50, R45 ;  /* 0x0000002d322d7221 */ /* 0x000fe20000010000 */
[C---:B---3--:R-:W-:Y:S01]  /*3740*/  F2FP.PACK_AB R135, R44.reuse, R52 ;  /* 0x000000342c87723e */ /* 0x048fe200000000ff */
[----:B------:R-:W3:Y:S01]  /*3750*/  MUFU.EX2 R38, R38 ;  /* 0x0000002600267308 */ /* 0x000ee20000000800 */
[----:B------:R-:W-:Y:S02]  /*3760*/  FADD.FTZ R55, R44, R55 ;  /* 0x000000372c377221 */ /* 0x000fe40000010000 */
[----:B------:R-:W-:Y:S02]  /*3770*/  FFMA.FTZ R169, R169, c[0x0][0x2d0], -R164 ;  /* 0x0000b400a9a97a23 */ /* 0x000fe400000108a4 */
[----:B------:R-:W-:Y:S01]  /*3780*/  HMMA.16816.F32 R144, R128, R94, RZ ;  /* 0x0000005e8090723c */ /* 0x000fe200000018ff */
[----:B------:R-:W-:-:S02]  /*3790*/  FFMA.FTZ R172, R172, c[0x0][0x2d0], -R173 ;  /* 0x0000b400acac7a23 */ /* 0x000fc400000108ad */
[----:B------:R-:W5:Y:S01]  /*37a0*/  MUFU.EX2 R3, R3 ;  /* 0x0000000300037308 */ /* 0x000f620000000800 */
[----:B------:R-:W-:Y:S02]  /*37b0*/  FADD.FTZ R47, R40, R47 ;  /* 0x0000002f282f7221 */ /* 0x000fe40000010000 */
[----:B------:R-:W-:Y:S02]  /*37c0*/  FADD.FTZ R45, R42, R45 ;  /* 0x0000002d2a2d7221 */ /* 0x000fe40000010000 */
[----:B------:R-:W-:Y:S01]  /*37d0*/  HMMA.16816.F32 R140, R128, R106, RZ ;  /* 0x0000006a808c723c */ /* 0x000fe200000018ff */
[----:B------:R-:W-:Y:S02]  /*37e0*/  FFMA.FTZ R67, R67, c[0x0][0x2d0], -R164 ;  /* 0x0000b40043437a23 */ /* 0x000fe400000108a4 */
[----:B------:R-:W-:Y:S01]  /*37f0*/  MUFU.EX2 R2, R2 ;  /* 0x0000000200027308 */ /* 0x000fe20000000800 */
[----:B-1----:R-:W-:Y:S02]  /*3800*/  FADD.FTZ R47, R43, R47 ;  /* 0x0000002f2b2f7221 */ /* 0x002fe40000010000 */
[----:B------:R-:W-:-:S02]  /*3810*/  FFMA.FTZ R190, R190, c[0x0][0x2d0], -R189 ;  /* 0x0000b400bebe7a23 */ /* 0x000fc400000108bd */
[C---:B------:R-:W-:Y:S01]  /*3820*/  HMMA.16816.F32 R136, R128.reuse, R118, RZ ;  /* 0x000000768088723c */ /* 0x040fe200000018ff */
[----:B------:R-:W-:Y:S02]  /*3830*/  FFMA.FTZ R252, R188, c[0x0][0x2d0], -R189 ;  /* 0x0000b400bcfc7a23 */ /* 0x000fe400000108bd */
[----:B------:R-:W1:Y:S01]  /*3840*/  MUFU.EX2 R41, R41 ;  /* 0x0000002900297308 */ /* 0x000e620000000800 */
[--C-:B------:R-:W-:Y:S02]  /*3850*/  FFMA.FTZ R184, R184, c[0x0][0x2d0], -R179.reuse ;  /* 0x0000b400b8b87a23 */ /* 0x100fe400000108b3 */
[--C-:B------:R-:W-:Y:S02]  /*3860*/  FFMA.FTZ R181, R181, c[0x0][0x2d0], -R179.reuse ;  /* 0x0000b400b5b57a23 */ /* 0x100fe400000108b3 */
[----:B------:R-:W-:Y:S01]  /*3870*/  HMMA.16816.F32 R128, R128, R6, RZ ;  /* 0x000000068080723c */ /* 0x000fe200000018ff */
[--C-:B------:R-:W-:Y:S02]  /*3880*/  FFMA.FTZ R183, R183, c[0x0][0x2d0], -R179.reuse ;  /* 0x0000b400b7b77a23 */ /* 0x100fe400000108b3 */
[----:B------:R-:W2:Y:S01]  /*3890*/  MUFU.EX2 R0, R0 ;  /* 0x0000000000007308 */ /* 0x000ea20000000800 */
[----:B------:R-:W-:-:S02]  /*38a0*/  FFMA.FTZ R249, R180, c[0x0][0x2d0], -R179 ;  /* 0x0000b400b4f97a23 */ /* 0x000fc400000108b3 */
[----:B---3--:R-:W-:Y:S02]  /*38b0*/  FADD.FTZ R47, R38, R47 ;  /* 0x0000002f262f7221 */ /* 0x008fe40000010000 */
[C---:B------:R-:W-:Y:S02]  /*38c0*/  HMMA.16816.F32 R120, R132.reuse, R4, RZ ;  /* 0x000000048478723c */ /* 0x040fe400000018ff */
[----:B-----5:R-:W-:Y:S01]  /*38d0*/  FADD.FTZ R47, R3, R47 ;  /* 0x0000002f032f7221 */ /* 0x020fe20000010000 */
[----:B------:R-:W3:Y:S01]  /*38e0*/  MUFU.EX2 R39, R39 ;  /* 0x0000002700277308 */ /* 0x000ee20000000800 */
[----:B-1----:R-:W-:Y:S02]  /*38f0*/  FADD.FTZ R45, R41, R45 ;  /* 0x0000002d292d7221 */ /* 0x002fe40000010000 */
[----:B------:R-:W-:Y:S01]  /*3900*/  FADD.FTZ R47, R2, R47 ;  /* 0x0000002f022f7221 */ /* 0x000fe20000010000 */
[----:B------:R-:W-:Y:S01]  /*3910*/  F2FP.PACK_AB R4, R38, R43 ;  /* 0x0000002b2604723e */ /* 0x000fe200000000ff */
[----:B------:R-:W-:Y:S03]  /*3920*/  HMMA.16816.F32 R160, R132, R148, RZ ;  /* 0x0000009484a0723c */ /* 0x000fe600000018ff */
[----:B------:R-:W1:Y:S01]  /*3930*/  MUFU.EX2 R49, R49 ;  /* 0x0000003100317308 */ /* 0x000e620000000800 */
[C---:B--2---:R-:W-:Y:S01]  /*3940*/  F2FP.PACK_AB R5, R0.reuse, R41 ;  /* 0x000000290005723e */ /* 0x044fe200000000ff */
[----:B------:R-:W-:-:S03]  /*3950*/  FADD.FTZ R45, R0, R45 ;  /* 0x0000002d002d7221 */ /* 0x000fc60000010000 */
[----:B------:R-:W-:Y:S03]  /*3960*/  HMMA.16816.F32 R68, R132, R80, RZ ;  /* 0x000000508444723c */ /* 0x000fe600000018ff */
[----:B------:R-:W2:Y:S01]  /*3970*/  MUFU.EX2 R59, R59 ;  /* 0x0000003b003b7308 */ /* 0x000ea20000000800 */
[----:B---3--:R-:W-:-:S04]  /*3980*/  FADD.FTZ R45, R39, R45 ;  /* 0x0000002d272d7221 */ /* 0x008fc80000010000 */
[----:B------:R-:W-:Y:S03]  /*3990*/  HMMA.16816.F32 R84, R132, R92, RZ ;  /* 0x0000005c8454723c */ /* 0x000fe600000018ff */
[----:B------:R-:W3:Y:S01]  /*39a0*/  MUFU.EX2 R60, R60 ;  /* 0x0000003c003c7308 */ /* 0x000ee20000000800 */
[----:B-1----:R-:W-:-:S04]  /*39b0*/  FADD.FTZ R45, R49, R45 ;  /* 0x0000002d312d7221 */ /* 0x002fc80000010000 */
[----:B------:R-:W-:Y:S03]  /*39c0*/  HMMA.16816.F32 R96, R132, R104, RZ ;  /* 0x000000688460723c */ /* 0x000fe600000018ff */
[----:B------:R-:W1:Y:S01]  /*39d0*/  MUFU.EX2 R61, R61 ;  /* 0x0000003d003d7308 */ /* 0x000e620000000800 */
[----:B--2---:R-:W-:-:S04]  /*39e0*/  FADD.FTZ R57, R59, R57 ;  /* 0x000000393b397221 */ /* 0x004fc80000010000 */
        /* <DEDUP_REMOVED lines=20> */
[----:B---3--:R-:W-:-:S03]  /*3b30*/  FADD.FTZ R55, R66, R55 ;  /* 0x0000003742377221 */ /* 0x008fc60000010000 */
[----:B------:R-:W-:Y:S02]  /*3b40*/  F2FP.PACK_AB R6, R2, R3 ;  /* 0x000000030206723e */ /* 0x000fe400000000ff */
[----:B------:R-:W-:Y:S02]  /*3b50*/  F2FP.PACK_AB R7, R49, R39 ;  /* 0x000000273107723e */ /* 0x000fe400000000ff */
[----:B------:R-:W-:Y:S01]  /*3b60*/  MUFU.EX2 R185, R185 ;  /* 0x000000b900b97308 */ /* 0x000fe20000000800 */
[----:B-1----:R-:W-:-:S04]  /*3b70*/  FADD.FTZ R47, R175, R47 ;  /* 0x0000002faf2f7221 */ /* 0x002fc80000010000 */
[----:B------:R-:W-:Y:S03]  /*3b80*/  HMMA.16816.F32 R156, R4, R24, R156 ;  /* 0x00000018049c723c */ /* 0x000fe6000000189c */
[----:B------:R-:W-:Y:S01]  /*3b90*/  MUFU.EX2 R187, R187 ;  /* 0x000000bb00bb7308 */ /* 0x000fe20000000800 */
[----:B--2---:R-:W-:-:S04]  /*3ba0*/  FADD.FTZ R47, R176, R47 ;  /* 0x0000002fb02f7221 */ /* 0x004fc80000010000 */
[C---:B------:R-:W-:Y:S03]  /*3bb0*/  HMMA.16816.F32 R72, R4.reuse, R20, R72 ;  /* 0x000000140448723c */ /* 0x040fe60000001848 */
[----:B------:R-:W-:Y:S05]  /*3bc0*/  MUFU.EX2 R186, R186 ;  /* 0x000000ba00ba7308 */ /* 0x000fea0000000800 */
[C---:B----4-:R-:W-:Y:S03]  /*3bd0*/  HMMA.16816.F32 R88, R4.reuse, R16, R88 ;  /* 0x000000100458723c */ /* 0x050fe60000001858 */
[----:B------:R-:W1:Y:S05]  /*3be0*/  MUFU.EX2 R191, R191 ;  /* 0x000000bf00bf7308 */ /* 0x000e6a0000000800 */
[C---:B------:R-:W-:Y:S03]  /*3bf0*/  HMMA.16816.F32 R100, R4.reuse, R12, R100 ;  /* 0x0000000c0464723c */ /* 0x040fe60000001864 */
[----:B------:R-:W-:Y:S05]  /*3c00*/  MUFU.EX2 R194, R194 ;  /* 0x000000c200c27308 */ /* 0x000fea0000000800 */
[----:B------:R-:W-:Y:S03]  /*3c10*/  HMMA.16816.F32 R112, R4, R8, R112 ;  /* 0x000000080470723c */ /* 0x000fe60000001870 */
[----:B------:R-:W2:Y:S01]  /*3c20*/  MUFU.EX2 R195, R195 ;  /* 0x000000c300c37308 */ /* 0x000ea20000000800 */
[----:B-1----:R-:W-:-:S04]  /*3c30*/  FADD.FTZ R57, R191, R57 ;  /* 0x00000039bf397221 */ /* 0x002fc80000010000 */
[C---:B------:R-:W-:Y:S03]  /*3c40*/  HMMA.16816.F32 R124, R4.reuse, R32, R124 ;  /* 0x00000020047c723c */ /* 0x040fe6000000187c */
[----:B------:R-:W1:Y:S05]  /*3c50*/  MUFU.EX2 R196, R196 ;  /* 0x000000c400c47308 */ /* 0x000e6a0000000800 */
[----:B------:R-:W-:Y:S03]  /*3c60*/  HMMA.16816.F32 R152, R4, R26, R152 ;  /* 0x0000001a0498723c */ /* 0x000fe60000001898 */
[----:B------:R-:W3:Y:S01]  /*3c70*/  MUFU.EX2 R197, R197 ;  /* 0x000000c500c57308 */ /* 0x000ee20000000800 */
[----:B--2---:R-:W-:-:S04]  /*3c80*/  FADD.FTZ R55, R195, R55 ;  /* 0x00000037c3377221 */ /* 0x004fc80000010000 */
[----:B------:R-:W-:Y:S03]  /*3c90*/  HMMA.16816.F32 R76, R4, R22, R76 ;  /* 0x00000016044c723c */ /* 0x000fe6000000184c */
[----:B------:R-:W2:Y:S01]  /*3ca0*/  MUFU.EX2 R198, R198 ;  /* 0x000000c600c67308 */ /* 0x000ea20000000800 */
[----:B-1----:R-:W-:-:S04]  /*3cb0*/  FADD.FTZ R55, R196, R55 ;  /* 0x00000037c4377221 */ /* 0x002fc80000010000 */
[----:B------:R-:W-:Y:S03]  /*3cc0*/  HMMA.16816.F32 R144, R4, R18, R144 ;  /* 0x000000120490723c */ /* 0x000fe60000001890 */
[----:B------:R-:W-:Y:S01]  /*3cd0*/  MUFU.EX2 R178, R178 ;  /* 0x000000b200b27308 */ /* 0x000fe20000000800 */
[----:B---3--:R-:W-:-:S04]  /*3ce0*/  FADD.FTZ R55, R197, R55 ;  /* 0x00000037c5377221 */ /* 0x008fc80000010000 */
[----:B------:R-:W-:Y:S03]  /*3cf0*/  HMMA.16816.F32 R140, R4, R14, R140 ;  /* 0x0000000e048c723c */ /* 0x000fe6000000188c */
[----:B------:R-:W1:Y:S01]  /*3d00*/  MUFU.EX2 R171, R171 ;  /* 0x000000ab00ab7308 */ /* 0x000e620000000800 */
[----:B--2---:R-:W-:-:S04]  /*3d10*/  FADD.FTZ R55, R198, R55 ;  /* 0x00000037c6377221 */ /* 0x004fc80000010000 */
[C---:B------:R-:W-:Y:S03]  /*3d20*/  HMMA.16816.F32 R136, R4.reuse, R10, R136 ;  /* 0x0000000a0488723c */ /* 0x040fe60000001888 */
[----:B------:R-:W-:Y:S05]  /*3d30*/  MUFU.EX2 R177, R177 ;  /* 0x000000b100b17308 */ /* 0x000fea0000000800 */
[----:B------:R-:W-:Y:S03]  /*3d40*/  HMMA.16816.F32 R128, R4, R34, R128 ;  /* 0x000000220480723c */ /* 0x000fe60000001880 */
[----:B------:R-:W2:Y:S01]  /*3d50*/  MUFU.EX2 R170, R170 ;  /* 0x000000aa00aa7308 */ /* 0x000ea20000000800 */
[----:B-1----:R-:W-:-:S03]  /*3d60*/  FADD.FTZ R55, R171, R55 ;  /* 0x00000037ab377221 */ /* 0x002fc60000010000 */
[----:B------:R-:W-:Y:S02]  /*3d70*/  F2FP.PACK_AB R4, R60, R59 ;  /* 0x0000003b3c04723e */ /* 0x000fe400000000ff */
[----:B------:R-:W-:Y:S02]  /*3d80*/  F2FP.PACK_AB R5, R63, R64 ;  /* 0x000000403f05723e */ /* 0x000fe400000000ff */
[----:B------:R-:W-:Y:S01]  /*3d90*/  F2FP.PACK_AB R6, R62, R61 ;  /* 0x0000003d3e06723e */ /* 0x000fe200000000ff */
[----:B------:R-:W-:Y:S01]  /*3da0*/  MUFU.EX2 R174, R174 ;  /* 0x000000ae00ae7308 */ /* 0x000fe20000000800 */
[----:B------:R-:W-:Y:S01]  /*3db0*/  F2FP.PACK_AB R7, R66, R65 ;  /* 0x000000414207723e */ /* 0x000fe200000000ff */
[----:B--2---:R-:W-:-:S06]  /*3dc0*/  FADD.FTZ R55, R170, R55 ;  /* 0x00000037aa377221 */ /* 0x004fcc0000010000 */
[C---:B------:R-:W-:Y:S01]  /*3dd0*/  HMMA.16816.F32 R120, R4.reuse, R32, R120 ;  /* 0x000000200478723c */ /* 0x040fe20000001878 */
[----:B------:R-:W1:Y:S06]  /*3de0*/  MUFU.EX2 R169, R169 ;  /* 0x000000a900a97308 */ /* 0x000e6c0000000800 */
[--C-:B------:R-:W-:Y:S01]  /*3df0*/  FFMA.FTZ R32, R182, c[0x0][0x2d0], -R189.reuse ;  /* 0x0000b400b6207a23 */ /* 0x100fe200000108bd */
[----:B------:R-:W-:Y:S01]  /*3e00*/  HMMA.16816.F32 R160, R4, R24, R160 ;  /* 0x0000001804a0723c */ /* 0x000fe200000018a0 */
[----:B------:R-:W-:Y:S01]  /*3e10*/  FFMA.FTZ R33, R30, c[0x0][0x2d0], -R189 ;  /* 0x0000b4001e217a23 */ /* 0x000fe200000108bd */
[----:B------:R-:W-:Y:S01]  /*3e20*/  MUFU.EX2 R172, R172 ;  /* 0x000000ac00ac7308 */ /* 0x000fe20000000800 */
[----:B------:R-:W-:-:S02]  /*3e30*/  FFMA.FTZ R182, R29, c[0x0][0x2d0], -R179 ;  /* 0x0000b4001db67a23 */ /* 0x000fc400000108b3 */
[----:B------:R-:W2:Y:S03]  /*3e40*/  LDSM.16.MT88.4 R28, [R225+0x900] ;  /* 0x00090000e11c783b */ /* 0x000ea60000004200 */
[C---:B------:R-:W-:Y:S01]  /*3e50*/  HMMA.16816.F32 R68, R4.reuse, R20, R68 ;  /* 0x000000140444723c */ /* 0x040fe20000001844 */
[----:B-1----:R-:W-:Y:S01]  /*3e60*/  FADD.FTZ R55, R169, R55 ;  /* 0x00000037a9377221 */ /* 0x002fe20000010000 */
[----:B------:R-:W1:Y:S06]  /*3e70*/  MUFU.EX2 R32, R32 ;  /* 0x0000002000207308 */ /* 0x000e6c0000000800 */
[C---:B------:R-:W-:Y:S02]  /*3e80*/  HMMA.16816.F32 R84, R4.reuse, R16, R84 ;  /* 0x000000100454723c */ /* 0x040fe40000001854 */
[----:B------:R-:W3:Y:S06]  /*3e90*/  MUFU.EX2 R33, R33 ;  /* 0x0000002100217308 */ /* 0x000eec0000000800 */
[----:B------:R-:W-:Y:S02]  /*3ea0*/  HMMA.16816.F32 R96, R4, R12, R96 ;  /* 0x0000000c0460723c */ /* 0x000fe40000001860 */
[----:B------:R-:W4:Y:S01]  /*3eb0*/  MUFU.EX2 R182, R182 ;  /* 0x000000b600b67308 */ /* 0x000f220000000800 */
[----:B-1----:R-:W-:-:S05]  /*3ec0*/  FADD.FTZ R47, R32, R47 ;  /* 0x0000002f202f7221 */ /* 0x002fca0000010000 */
[----:B------:R-:W-:Y:S02]  /*3ed0*/  HMMA.16816.F32 R108, R4, R8, R108 ;  /* 0x00000008046c723c */ /* 0x000fe4000000186c */
[----:B------:R-:W1:Y:S01]  /*3ee0*/  MUFU.EX2 R67, R67 ;  /* 0x0000004300437308 */ /* 0x000e620000000800 */
[----:B---3--:R-:W-:-:S05]  /*3ef0*/  FADD.FTZ R47, R33, R47 ;  /* 0x0000002f212f7221 */ /* 0x008fca0000010000 */
[----:B------:R-:W-:Y:S01]  /*3f00*/  HMMA.16816.F32 R148, R4, R26, R148 ;  /* 0x0000001a0494723c */ /* 0x000fe20000001894 */
[----:B------:R-:W3:Y:S01]  /*3f10*/  LDSM.16.MT88.4 R24, [R223+0x900] ;  /* 0x00090000df18783b */ /* 0x000ee20000004200 */
[----:B------:R-:W5:Y:S01]  /*3f20*/  MUFU.EX2 R193, R193 ;  /* 0x000000c100c17308 */ /* 0x000f620000000800 */
[----:B----4-:R-:W-:-:S04]  /*3f30*/  FADD.FTZ R45, R182, R45 ;  /* 0x0000002db62d7221 */ /* 0x010fc80000010000 */
[----:B------:R-:W-:Y:S01]  /*3f40*/  FADD.FTZ R45, R185, R45 ;  /* 0x0000002db92d7221 */ /* 0x000fe20000010000 */
[----:B------:R-:W-:Y:S01]  /*3f50*/  HMMA.16816.F32 R80, R4, R22, R80 ;  /* 0x000000160450723c */ /* 0x000fe20000001850 */
[----:B------:R-:W4:Y:S01]  /*3f60*/  LDSM.16.MT88.4 R20, [R225+0x1900] ;  /* 0x00190000e114783b */ /* 0x000f220000004200 */
[----:B------:R-:W2:Y:S01]  /*3f70*/  MUFU.EX2 R192, R192 ;  /* 0x000000c000c07308 */ /* 0x000ea20000000800 */
[----:B-1----:R-:W-:Y:S02]  /*3f80*/  FADD.FTZ R0, R67, R55 ;  /* 0x0000003743007221 */ /* 0x002fe40000010000 */
[----:B------:R-:W-:-:S03]  /*3f90*/  FADD.FTZ R45, R187, R45 ;  /* 0x0000002dbb2d7221 */ /* 0x000fc60000010000 */
[----:B------:R-:W-:Y:S01]  /*3fa0*/  HMMA.16816.F32 R92, R4, R18, R92 ;  /* 0x00000012045c723c */ /* 0x000fe2000000185c */
[----:B------:R-:W1:Y:S01]  /*3fb0*/  LDSM.16.MT88.4 R16, [R223+0x1900] ;  /* 0x00190000df10783b */ /* 0x000e620000004200 */
[----:B------:R-:W3:Y:S01]  /*3fc0*/  MUFU.EX2 R190, R190 ;  /* 0x000000be00be7308 */ /* 0x000ee20000000800 */
[----:B------:R-:W-:Y:S02]  /*3fd0*/  FADD.FTZ R45, R186, R45 ;  /* 0x0000002dba2d7221 */ /* 0x000fe40000010000 */
[----:B-----5:R-:W-:-:S03]  /*3fe0*/  FADD.FTZ R47, R193, R47 ;  /* 0x0000002fc12f7221 */ /* 0x020fc60000010000 */
[----:B------:R-:W-:Y:S01]  /*3ff0*/  HMMA.16816.F32 R104, R4, R14, R104 ;  /* 0x0000000e0468723c */ /* 0x000fe20000001868 */
[----:B------:R-:W5:Y:S01]  /*4000*/  LDSM.16.MT88.4 R12, [R225+0x2900] ;  /* 0x00290000e10c783b */ /* 0x000f620000004200 */
[----:B------:R-:W-:Y:S01]  /*4010*/  MUFU.EX2 R252, R252 ;  /* 0x000000fc00fc7308 */ /* 0x000fe20000000800 */
[----:B--2---:R-:W-:-:S05]  /*4020*/  FADD.FTZ R47, R192, R47 ;  /* 0x0000002fc02f7221 */ /* 0x004fca0000010000 */
[----:B------:R-:W-:Y:S01]  /*4030*/  HMMA.16816.F32 R116, R4, R10, R116 ;  /* 0x0000000a0474723c */ /* 0x000fe20000001874 */
[----:B------:R-:W2:Y:S01]  /*4040*/  LDSM.16.MT88.4 R8, [R223+0x2900] ;  /* 0x00290000df08783b */ /* 0x000ea20000004200 */
[----:B------:R-:W4:Y:S01]  /*4050*/  MUFU.EX2 R184, R184 ;  /* 0x000000b800b87308 */ /* 0x000f220000000800 */
[----:B---3--:R-:W-:-:S05]  /*4060*/  FADD.FTZ R47, R190, R47 ;  /* 0x0000002fbe2f7221 */ /* 0x008fca0000010000 */
[----:B------:R-:W-:Y:S02]  /*4070*/  HMMA.16816.F32 R132, R4, R34, R132 ;  /* 0x000000220484723c */ /* 0x000fe40000001884 */
[----:B------:R-:W3:Y:S05]  /*4080*/  MUFU.EX2 R34, R200 ;  /* 0x000000c800227308 */ /* 0x000eea0000000800 */
[----:B------:R-:W-:Y:S01]  /*4090*/  FFMA.FTZ R35, R199, c[0x0][0x2d0], -R173 ;  /* 0x0000b400c7237a23 */ /* 0x000fe200000108ad */
[----:B------:R-:W-:Y:S02]  /*40a0*/  F2FP.PACK_AB R4, R176, R175 ;  /* 0x000000afb004723e */ /* 0x000fe400000000ff */
[----:B------:R-:W-:Y:S01]  /*40b0*/  F2FP.PACK_AB R5, R185, R182 ;  /* 0x000000b6b905723e */ /* 0x000fe200000000ff */
[----:B------:R-:W1:Y:S01]  /*40c0*/  MUFU.EX2 R181, R181 ;  /* 0x000000b500b57308 */ /* 0x000e620000000800 */
[----:B------:R-:W-:Y:S01]  /*40d0*/  F2FP.PACK_AB R6, R33, R32 ;  /* 0x000000202106723e */ /* 0x000fe200000000ff */
[----:B----4-:R-:W-:Y:S01]  /*40e0*/  FADD.FTZ R45, R184, R45 ;  /* 0x0000002db82d7221 */ /* 0x010fe20000010000 */
[----:B------:R-:W-:Y:S01]  /*40f0*/  F2FP.PACK_AB R7, R186, R187 ;  /* 0x000000bbba07723e */ /* 0x000fe200000000ff */
[----:B---3--:R-:W-:-:S04]  /*4100*/  FADD.FTZ R57, R34, R57 ;  /* 0x0000003922397221 */ /* 0x008fc80000010000 */
[----:B------:R-:W3:Y:S02]  /*4110*/  MUFU.EX2 R35, R35 ;  /* 0x0000002300237308 */ /* 0x000ee40000000800 */
[C---:B------:R-:W-:Y:S06]  /*4120*/  HMMA.16816.F32 R156, R4.reuse, R28, R156 ;  /* 0x0000001c049c723c */ /* 0x040fec000000189c */
[----:B------:R-:W4:Y:S01]  /*4130*/  MUFU.EX2 R183, R183 ;  /* 0x000000b700b77308 */ /* 0x000f220000000800 */
[----:B-1----:R-:W-:Y:S01]  /*4140*/  FADD.FTZ R45, R181, R45 ;  /* 0x0000002db52d7221 */ /* 0x002fe20000010000 */
[----:B------:R-:W-:Y:S01]  /*4150*/  HMMA.16816.F32 R72, R4, R24, R72 ;  /* 0x000000180448723c */ /* 0x000fe20000001848 */
[----:B---3--:R-:W-:-:S05]  /*4160*/  FADD.FTZ R57, R35, R57 ;  /* 0x0000003923397221 */ /* 0x008fca0000010000 */
[----:B------:R-:W1:Y:S02]  /*4170*/  MUFU.EX2 R249, R249 ;  /* 0x000000f900f97308 */ /* 0x000e640000000800 */
[----:B------:R-:W-:Y:S01]  /*4180*/  HMMA.16816.F32 R88, R4, R20, R88 ;  /* 0x000000140458723c */ /* 0x000fe20000001858 */
[----:B------:R-:W-:-:S04]  /*4190*/  FADD.FTZ R57, R194, R57 ;  /* 0x00000039c2397221 */ /* 0x000fc80000010000 */
[----:B------:R-:W-:-:S03]  /*41a0*/  FADD.FTZ R57, R178, R57 ;  /* 0x00000039b2397221 */ /* 0x000fc60000010000 */
[----:B------:R-:W-:Y:S01]  /*41b0*/  HMMA.16816.F32 R100, R4, R16, R100 ;  /* 0x000000100464723c */ /* 0x000fe20000001864 */
[----:B----4-:R-:W-:Y:S02]  /*41c0*/  FADD.FTZ R45, R183, R45 ;  /* 0x0000002db72d7221 */ /* 0x010fe40000010000 */
[----:B------:R-:W-:-:S04]  /*41d0*/  FADD.FTZ R57, R177, R57 ;  /* 0x00000039b1397221 */ /* 0x000fc80000010000 */
[----:B------:R-:W-:Y:S01]  /*41e0*/  FADD.FTZ R57, R174, R57 ;  /* 0x00000039ae397221 */ /* 0x000fe20000010000 */
[----:B-----5:R-:W-:Y:S03]  /*41f0*/  HMMA.16816.F32 R112, R4, R12, R112 ;  /* 0x0000000c0470723c */ /* 0x020fe60000001870 */
[----:B------:R-:W-:-:S05]  /*4200*/  FADD.FTZ R2, R172, R57 ;  /* 0x00000039ac027221 */ /* 0x000fca0000010000 */
[C---:B--2---:R-:W-:Y:S01]  /*4210*/  HMMA.16816.F32 R124, R4.reuse, R8, R124 ;  /* 0x00000008047c723c */ /* 0x044fe2000000187c */
[----:B------:R-:W-:Y:S04]  /*4220*/  STL [R1+0x4], R2 ;  /* 0x0000040201007387 */ /* 0x000fe80000100800 */
[----:B------:R-:W-:Y:S03]  /*4230*/  STL [R1], R0 ;  /* 0x0000000001007387 */ /* 0x000fe60000100800 */
[C---:B------:R-:W-:Y:S08]  /*4240*/  HMMA.16816.F32 R152, R4.reuse, R30, R152 ;  /* 0x0000001e0498723c */ /* 0x040ff00000001898 */
[C---:B------:R-:W-:Y:S08]  /*4250*/  HMMA.16816.F32 R76, R4.reuse, R26, R76 ;  /* 0x0000001a044c723c */ /* 0x040ff0000000184c */
[C---:B------:R-:W-:Y:S08]  /*4260*/  HMMA.16816.F32 R144, R4.reuse, R22, R144 ;  /* 0x000000160490723c */ /* 0x040ff00000001890 */
[C---:B------:R-:W-:Y:S08]  /*4270*/  HMMA.16816.F32 R140, R4.reuse, R18, R140 ;  /* 0x00000012048c723c */ /* 0x040ff0000000188c */
[C---:B------:R-:W-:Y:S08]  /*4280*/  HMMA.16816.F32 R136, R4.reuse, R14, R136 ;  /* 0x0000000e0488723c */ /* 0x040ff00000001888 */
[----:B------:R-:W-:Y:S07]  /*4290*/  HMMA.16816.F32 R128, R4, R10, R128 ;  /* 0x0000000a0480723c */ /* 0x000fee0000001880 */
[----:B------:R-:W-:-:S02]  /*42a0*/  F2FP.PACK_AB R4, R34, R191 ;  /* 0x000000bf2204723e */ /* 0x000fc400000000ff */
[----:B------:R-:W-:Y:S02]  /*42b0*/  F2FP.PACK_AB R5, R196, R195 ;  /* 0x000000c3c405723e */ /* 0x000fe400000000ff */
[----:B------:R-:W-:Y:S02]  /*42c0*/  F2FP.PACK_AB R6, R194, R35 ;  /* 0x00000023c206723e */ /* 0x000fe400000000ff */
[----:B------:R-:W-:-:S07]  /*42d0*/  F2FP.PACK_AB R7, R198, R197 ;  /* 0x000000c5c607723e */ /* 0x000fce00000000ff */
[C---:B------:R-:W-:Y:S08]  /*42e0*/  HMMA.16816.F32 R160, R4.reuse, R28, R160 ;  /* 0x0000001c04a0723c */ /* 0x040ff000000018a0 */
[C---:B------:R-:W-:Y:S01]  /*42f0*/  HMMA.16816.F32 R148, R4.reuse, R30, R148 ;  /* 0x0000001e0494723c */ /* 0x040fe20000001894 */
[----:B------:R-:W2:Y:S07]  /*4300*/  LDSM.16.MT88.4 R28, [R225+0xd00] ;  /* 0x000d0000e11c783b */ /* 0x000eae0000004200 */
[C---:B------:R-:W-:Y:S08]  /*4310*/  HMMA.16816.F32 R68, R4.reuse, R24, R68 ;  /* 0x000000180444723c */ /* 0x040ff00000001844 */
[C---:B------:R-:W-:Y:S01]  /*4320*/  HMMA.16816.F32 R80, R4.reuse, R26, R80 ;  /* 0x0000001a0450723c */ /* 0x040fe20000001850 */
[----:B------:R-:W3:Y:S07]  /*4330*/  LDSM.16.MT88.4 R24, [R223+0xd00] ;  /* 0x000d0000df18783b */ /* 0x000eee0000004200 */
[C---:B------:R-:W-:Y:S08]  /*4340*/  HMMA.16816.F32 R84, R4.reuse, R20, R84 ;  /* 0x000000140454723c */ /* 0x040ff00000001854 */
[C---:B------:R-:W-:Y:S01]  /*4350*/  HMMA.16816.F32 R92, R4.reuse, R22, R92 ;  /* 0x00000016045c723c */ /* 0x040fe2000000185c */
[----:B------:R-:W4:Y:S07]  /*4360*/  LDSM.16.MT88.4 R20, [R225+0x1d00] ;  /* 0x001d0000e114783b */ /* 0x000f2e0000004200 */
[C---:B------:R-:W-:Y:S08]  /*4370*/  HMMA.16816.F32 R96, R4.reuse, R16, R96 ;  /* 0x000000100460723c */ /* 0x040ff00000001860 */
[C---:B------:R-:W-:Y:S01]  /*4380*/  HMMA.16816.F32 R104, R4.reuse, R18, R104 ;  /* 0x000000120468723c */ /* 0x040fe20000001868 */
[----:B------:R-:W5:Y:S07]  /*4390*/  LDSM.16.MT88.4 R16, [R223+0x1d00] ;  /* 0x001d0000df10783b */ /* 0x000f6e0000004200 */
[C---:B------:R-:W-:Y:S08]  /*43a0*/  HMMA.16816.F32 R108, R4.reuse, R12, R108 ;  /* 0x0000000c046c723c */ /* 0x040ff0000000186c */
[C---:B------:R-:W-:Y:S01]  /*43b0*/  HMMA.16816.F32 R116, R4.reuse, R14, R116 ;  /* 0x0000000e0474723c */ /* 0x040fe20000001874 */
[----:B------:R-:W3:Y:S07]  /*43c0*/  LDSM.16.MT88.4 R12, [R225+0x2d00] ;  /* 0x002d0000e10c783b */ /* 0x000eee0000004200 */
[C---:B------:R-:W-:Y:S08]  /*43d0*/  HMMA.16816.F32 R120, R4.reuse, R8, R120 ;  /* 0x000000080478723c */ /* 0x040ff00000001878 */
[----:B------:R-:W-:Y:S01]  /*43e0*/  HMMA.16816.F32 R132, R4, R10, R132 ;  /* 0x0000000a0484723c */ /* 0x000fe20000001884 */
[----:B------:R-:W4:Y:S06]  /*43f0*/  LDSM.16.MT88.4 R8, [R223+0x2d00] ;  /* 0x002d0000df08783b */ /* 0x000f2c0000004200 */
[----:B------:R-:W-:-:S02]  /*4400*/  F2FP.PACK_AB R4, R192, R193 ;  /* 0x000000c1c004723e */ /* 0x000fc400000000ff */
[----:B------:R-:W-:Y:S02]  /*4410*/  F2FP.PACK_AB R5, R181, R184 ;  /* 0x000000b8b505723e */ /* 0x000fe400000000ff */
[C---:B------:R-:W-:Y:S01]  /*4420*/  F2FP.PACK_AB R6, R252.reuse, R190 ;  /* 0x000000befc06723e */ /* 0x040fe200000000ff */
[----:B------:R-:W-:Y:S01]  /*4430*/  FADD.FTZ R252, R252, R47 ;  /* 0x0000002ffcfc7221 */ /* 0x000fe20000010000 */
[C---:B-1----:R-:W-:Y:S01]  /*4440*/  F2FP.PACK_AB R7, R249.reuse, R183 ;  /* 0x000000b7f907723e */ /* 0x042fe200000000ff */
[----:B------:R-:W-:-:S06]  /*4450*/  FADD.FTZ R249, R249, R45 ;  /* 0x0000002df9f97221 */ /* 0x000fcc0000010000 */
[C---:B--2---:R-:W-:Y:S08]  /*4460*/  HMMA.16816.F32 R156, R4.reuse, R28, R156 ;  /* 0x0000001c049c723c */ /* 0x044ff0000000189c */
[C---:B------:R-:W-:Y:S08]  /*4470*/  HMMA.16816.F32 R152, R4.reuse, R30, R152 ;  /* 0x0000001e0498723c */ /* 0x040ff00000001898 */
[C---:B---3--:R-:W-:Y:S08]  /*4480*/  HMMA.16816.F32 R72, R4.reuse, R24, R72 ;  /* 0x000000180448723c */ /* 0x048ff00000001848 */
[C---:B------:R-:W-:Y:S08]  /*4490*/  HMMA.16816.F32 R76, R4.reuse, R26, R76 ;  /* 0x0000001a044c723c */ /* 0x040ff0000000184c */
[C---:B----4-:R-:W-:Y:S08]  /*44a0*/  HMMA.16816.F32 R88, R4.reuse, R20, R88 ;  /* 0x000000140458723c */ /* 0x050ff00000001858 */
[C---:B------:R-:W-:Y:S08]  /*44b0*/  HMMA.16816.F32 R144, R4.reuse, R22, R144 ;  /* 0x000000160490723c */ /* 0x040ff00000001890 */
[C---:B-----5:R-:W-:Y:S08]  /*44c0*/  HMMA.16816.F32 R100, R4.reuse, R16, R100 ;  /* 0x000000100464723c */ /* 0x060ff00000001864 */
        /* <DEDUP_REMOVED lines=21> */
[----:B------:R-:W-:Y:S07]  /*4620*/  @P0 BRA `(.L_x_2) ;  /* 0x0000343000000947 */ /* 0x000fee0003800000 */
[----:B------:R-:W-:Y:S01]  /*4630*/  SHF.R.S32.HI R246, RZ, 0x1f, R237 ;  /* 0x0000001ffff67819 */ /* 0x000fe200000114ed */
[----:B------:R-:W-:Y:S01]  /*4640*/  IMAD.MOV.U32 R3, RZ, RZ, R167 ;  /* 0x000000ffff037224 */ /* 0x000fe200078e00a7 */
[----:B------:R-:W-:Y:S01]  /*4650*/  SHF.R.S32.HI R248, RZ, 0x1f, R236 ;  /* 0x0000001ffff87819 */ /* 0x000fe200000114ec */
[----:B------:R-:W-:Y:S01]  /*4660*/  IMAD.MOV.U32 R164, RZ, RZ, R168 ;  /* 0x000000ffffa47224 */ /* 0x000fe200078e00a8 */
[----:B------:R-:W-:Y:S01]  /*4670*/  LEA.HI R246, R246, R237, RZ, 0x3 ;  /* 0x000000edf6f67211 */ /* 0x000fe200078f18ff */
[----:B------:R-:W-:Y:S01]  /*4680*/  IMAD.MOV.U32 R0, RZ, RZ, R165 ;  /* 0x000000ffff007224 */ /* 0x000fe200078e00a5 */
[----:B------:R-:W-:Y:S01]  /*4690*/  LEA.HI R248, R248, R236, RZ, 0x3 ;  /* 0x000000ecf8f87211 */ /* 0x000fe200078f18ff */
[----:B------:R-:W-:Y:S01]  /*46a0*/  IMAD.MOV.U32 R2, RZ, RZ, R166 ;  /* 0x000000ffff027224 */ /* 0x000fe200078e00a6 */
[----:B------:R-:W-:Y:S01]  /*46b0*/  LOP3.LUT R246, R246, 0xfffffff8, RZ, 0xc0, !PT ;  /* 0xfffffff8f6f67812 */ /* 0x000fe200078ec0ff */
[----:B------:R-:W-:Y:S01]  /*46c0*/  IMAD.WIDE R250, R37, 0x2, RZ ;  /* 0x0000000225fa7825 */ /* 0x000fe200078e02ff */
[----:B------:R-:W-:Y:S01]  /*46d0*/  LOP3.LUT R248, R248, 0xfffffff8, RZ, 0xc0, !PT ;  /* 0xfffffff8f8f87812 */ /* 0x000fe200078ec0ff */
[----:B------:R-:W-:Y:S01]  /*46e0*/  UIADD3 UR7, UR7, -0x2, URZ ;  /* 0xfffffffe07077890 */ /* 0x000fe2000fffe03f */
[----:B------:R-:W-:-:S02]  /*46f0*/  SHF.R.S32.HI R245, RZ, 0x1f, R246 ;  /* 0x0000001ffff57819 */ /* 0x000fc400000114f6 */
[----:B------:R-:W-:Y:S02]  /*4700*/  SHF.R.S32.HI R247, RZ, 0x1f, R248 ;  /* 0x0000001ffff77819 */ /* 0x000fe400000114f8 */
[----:B------:R-:W-:Y:S01]  /*4710*/  SEL R243, RZ, 0x10, P3 ;  /* 0x00000010fff37807 */ /* 0x000fe20001800000 */
[----:B------:R-:W-:Y:S01]  /*4720*/  IMAD.SHL.U32 R244, R233, 0x2, RZ ;  /* 0x00000002e9f47824 */ /* 0x000fe200078e00ff */
[----:B------:R-:W-:Y:S02]  /*4730*/  SEL R242, RZ, 0x10, P4 ;  /* 0x00000010fff27807 */ /* 0x000fe40002000000 */
[----:B------:R-:W-:Y:S02]  /*4740*/  SEL R4, RZ, 0x10, P5 ;  /* 0x00000010ff047807 */ /* 0x000fe40002800000 */
[----:B------:R-:W-:Y:S02]  /*4750*/  IADD3 R241, -R243, 0x10, RZ ;  /* 0x00000010f3f17810 */ /* 0x000fe40007ffe1ff */
[----:B------:R-:W-:Y:S02]  /*4760*/  IADD3 R240, -R242, 0x10, RZ ;  /* 0x00000010f2f07810 */ /* 0x000fe40007ffe1ff */
[----:B------:R-:W-:-:S02]  /*4770*/  IADD3 R239, -R4, 0x10, RZ ;  /* 0x0000001004ef7810 */ /* 0x000fc40007ffe1ff */
[C---:B------:R-:W-:Y:S01]  /*4780*/  SHF.L.U64.HI R245, R246.reuse, 0x1, R245 ;  /* 0x00000001f6f57819 */ /* 0x040fe200000102f5 */
[----:B------:R-:W-:Y:S01]  /*4790*/  IMAD.SHL.U32 R246, R246, 0x2, RZ ;  /* 0x00000002f6f67824 */ /* 0x000fe200078e00ff */
[C---:B------:R-:W-:Y:S01]  /*47a0*/  SHF.L.U64.HI R247, R248.reuse, 0x1, R247 ;  /* 0x00000001f8f77819 */ /* 0x040fe200000102f7 */
[----:B------:R-:W-:Y:S01]  /*47b0*/  IMAD.SHL.U32 R248, R248, 0x2, RZ ;  /* 0x00000002f8f87824 */ /* 0x000fe200078e00ff */
[----:B------:R-:W-:Y:S02]  /*47c0*/  ISETP.NE.U32.AND P1, PT, R243, RZ, PT ;  /* 0x000000fff300720c */ /* 0x000fe40003f25070 */
[----:B------:R-:W-:Y:S02]  /*47d0*/  ISETP.NE.U32.AND P0, PT, R242, RZ, PT ;  /* 0x000000fff200720c */ /* 0x000fe40003f05070 */
[----:B------:R-:W-:Y:S02]  /*47e0*/  LOP3.LUT R241, R241, 0xf, RZ, 0xc0, !PT ;  /* 0x0000000ff1f17812 */ /* 0x000fe400078ec0ff */
[----:B------:R-:W-:-:S02]  /*47f0*/  LOP3.LUT R240, R240, 0xf, RZ, 0xc0, !PT ;  /* 0x0000000ff0f07812 */ /* 0x000fc400078ec0ff */
[----:B------:R-:W-:Y:S02]  /*4800*/  LOP3.LUT R239, R239, 0xf, RZ, 0xc0, !PT ;  /* 0x0000000fefef7812 */ /* 0x000fe400078ec0ff */
[----:B------:R-:W-:Y:S01]  /*4810*/  ISETP.NE.U32.AND P6, PT, R4, RZ, PT ;  /* 0x000000ff0400720c */ /* 0x000fe20003fc5070 */
[----:B------:R-:W-:Y:S05]  /*4820*/  BRA `(.L_x_3) ;  /* 0x0000033000007947 */ /* 0x000fea0003800000 */
.L_x_5:
[----:B------:R-:W-:Y:S01]  /*4830*/  ULEA UR4, UR7, UR10, 0x6 ;  /* 0x0000000a07047291 */ /* 0x000fe2000f8e303f */
[----:B------:R-:W-:Y:S01]  /*4840*/  ISETP.NE.AND P1, PT, R229, 0x1, PT ;  /* 0x00000001e500780c */ /* 0x000fe20003f25270 */
[----:B------:R-:W-:Y:S04]  /*4850*/  IMAD.MOV.U32 R230, RZ, RZ, RZ ;  /* 0x000000ffffe67224 */ /* 0x000fe800078e00ff */
[----:B------:R-:W-:Y:S05]  /*4860*/  IMAD.U32 R231, RZ, RZ, UR4 ;  /* 0x00000004ffe77e24 */ /* 0x000fea000f8e00ff */
[----:B------:R-:W-:Y:S05]  /*4870*/  IADD3 R231, R231, -0x40, R235 ;  /* 0xffffffc0e7e77810 */ /* 0x000fea0007ffe0eb */
[----:B------:R-:W-:Y:S04]  /*4880*/  @P1 IMAD.HI.U32 R166, R231, c[0x0][0x2bc], RZ ;  /* 0x0000af00e7a61a27 */ /* 0x000fe800078e00ff */
[----:B------:R-:W-:Y:S01]  /*4890*/  IMAD.MOV.U32 R165, RZ, RZ, R231 ;  /* 0x000000ffffa57224 */ /* 0x000fe200078e00e7 */
[----:B------:R-:W-:Y:S04]  /*48a0*/  @P1 SHF.R.U32.HI R165, RZ, c[0x0][0x2c0], R166 ;  /* 0x0000b000ffa51a19 */ /* 0x000fe800000116a6 */
[C---:B------:R-:W-:Y:S04]  /*48b0*/  @!P2 IADD3 R167, P0, R165.reuse, UR14, RZ ;  /* 0x0000000ea5a7ac10 */ /* 0x040fe8000ff1e0ff */
[----:B------:R-:W-:Y:S01]  /*48c0*/  @!P2 LEA.HI.X.SX32 R166, R165, UR11, 0x1, P0 ;  /* 0x0000000ba5a6ac11 */ /* 0x000fe200080f0eff */
[----:B------:R-:W-:Y:S01]  /*48d0*/  IMAD.MOV R165, RZ, RZ, -R165 ;  /* 0x000000ffffa57224 */ /* 0x000fe200078e0aa5 */
[----:B------:R-:W-:Y:S03]  /*48e0*/  @!P2 LEA R168, P0, R167, c[0x0][0x2a0], 0x2 ;  /* 0x0000a800a7a8aa11 */ /* 0x000fe600078010ff */
[----:B------:R-:W-:Y:S01]  /*48f0*/  IMAD R231, R165, c[0x0][0x2b8], R231 ;  /* 0x0000ae00a5e77a24 */ /* 0x000fe200078e02e7 */
[----:B------:R-:W-:Y:S04]  /*4900*/  @!P2 LEA.HI.X R169, R167, c[0x0][0x2a4], R166, 0x2, P0 ;  /* 0x0000a900a7a9aa11 */ /* 0x000fe800000f14a6 */
[----:B------:R-:W-:Y:S01]  /*4910*/  SHF.R.S32.HI R165, RZ, 0x1f, R231 ;  /* 0x0000001fffa57819 */ /* 0x000fe200000114e7 */
[----:B------:R1:W2:Y:S04]  /*4920*/  @!P2 LDG.E R230, [R168.64] ;  /* 0x0000000ca8e6a981 */ /* 0x0002a8000c1e1900 */
[----:B------:R-:W-:Y:S04]  /*4930*/  IMAD R165, R165, c[0x0][0x1e0], RZ ;  /* 0x00007800a5a57a24 */ /* 0x000fe800078e02ff */
[C---:B------:R-:W-:Y:S02]  /*4940*/  IMAD R165, R231.reuse, c[0x0][0x1e4], R165 ;  /* 0x00007900e7a57a24 */ /* 0x040fe400078e02a5 */
[----:B-1----:R-:W-:Y:S04]  /*4950*/  IMAD.WIDE.U32 R168, R231, c[0x0][0x1e0], RZ ;  /* 0x00007800e7a87a25 */ /* 0x002fe800078e00ff */
[----:B------:R-:W-:Y:S01]  /*4960*/  IMAD.IADD R169, R169, 0x1, R165 ;  /* 0x00000001a9a97824 */ /* 0x000fe200078e02a5 */
[----:B--2---:R-:W-:Y:S03]  /*4970*/  SHF.R.S32.HI R165, RZ, 0x1f, R230 ;  /* 0x0000001fffa57819 */ /* 0x004fe600000114e6 */
[----:B------:R-:W-:Y:S04]  /*4980*/  IMAD.WIDE.U32 R168, R230, c[0x0][0x1f0], R168 ;  /* 0x00007c00e6a87a25 */ /* 0x000fe800078e00a8 */
[----:B------:R-:W-:Y:S01]  /*4990*/  IMAD R165, R165, c[0x0][0x1f0], RZ ;  /* 0x00007c00a5a57a24 */ /* 0x000fe200078e02ff */
[----:B------:R-:W-:Y:S03]  /*49a0*/  IADD3 R167, P0, R168, UR18, RZ ;  /* 0x00000012a8a77c10 */ /* 0x000fe6000ff1e0ff */
[----:B------:R-:W-:Y:S05]  /*49b0*/  IMAD R165, R230, c[0x0][0x1f4], R165 ;  /* 0x00007d00e6a57a24 */ /* 0x000fea00078e02a5 */
[----:B------:R-:W-:Y:S02]  /*49c0*/  IADD3.X R165, R169, UR16, R165, P0, !PT ;  /* 0x00000010a9a57c10 */ /* 0x000fe400087fe4a5 */
[C---:B------:R-:W-:Y:S04]  /*49d0*/  LEA R166, P0, R167.reuse, c[0x0][0x1c8], 0x1 ;  /* 0x00007200a7a67a11 */ /* 0x040fe800078008ff */
[----:B------:R-:W-:Y:S02]  /*49e0*/  LEA.HI.X R165, R167, c[0x0][0x1cc], R165, 0x1, P0 ;  /* 0x00007300a7a57a11 */ /* 0x000fe400000f0ca5 */
[----:B------:R-:W1:Y:S04]  /*49f0*/  SHFL.IDX PT, R167, R166, RZ, 0x1c1f ;  /* 0x001c1fffa6a77589 */ /* 0x000e6800000e0000 */
[----:B------:R-:W2:Y:S04]  /*4a00*/  SHFL.IDX PT, R168, R165, RZ, 0x1c1f ;  /* 0x001c1fffa5a87589 */ /* 0x000ea800000e0000 */
[----:B------:R-:W3:Y:S04]  /*4a10*/  SHFL.IDX PT, R166, R166, 0x1, 0x1c1f ;  /* 0x003c1f00a6a67f89 */ /* 0x000ee800000e0000 */
[----:B------:R-:W4:Y:S01]  /*4a20*/  SHFL.IDX PT, R165, R165, 0x1, 0x1c1f ;  /* 0x003c1f00a5a57f89 */ /* 0x000f2200000e0000 */
[----:B-1----:R-:W-:Y:S05]  /*4a30*/  IADD3 R172, P0, R250, R167, RZ ;  /* 0x000000a7faac7210 */ /* 0x002fea0007f1e0ff */
[----:B--2---:R-:W-:Y:S01]  /*4a40*/  IMAD.X R173, R251, 0x1, R168, P0 ;  /* 0x00000001fbad7824 */ /* 0x004fe200000e06a8 */
[C---:B------:R-:W-:Y:S04]  /*4a50*/  IADD3 R170, P0, R167.reuse, R246, RZ ;  /* 0x000000f6a7aa7210 */ /* 0x040fe80007f1e0ff */
[----:B------:R1:W-:Y:S01]  /*4a60*/  LDGSTS.E.BYPASS.LTC128B.128 [R244+0x3100], [R172.64], !P3 ;  /* 0x03100000acf47fae */ /* 0x0003e2000d901d4c */
[C---:B------:R-:W-:Y:S01]  /*4a70*/  IMAD.X R171, R168.reuse, 0x1, R245, P0 ;  /* 0x00000001a8ab7824 */ /* 0x040fe200000e06f5 */
[----:B------:R-:W-:Y:S04]  /*4a80*/  IADD3 R174, P0, R167, R248, RZ ;  /* 0x000000f8a7ae7210 */ /* 0x000fe80007f1e0ff */
[----:B------:R1:W-:Y:S01]  /*4a90*/  LDGSTS.E.BYPASS.LTC128B.128 [R244+0x4100], [R170.64], !P4 ;  /* 0x04100000aaf47fae */ /* 0x0003e2000e101d4c */
[----:B------:R-:W-:Y:S01]  /*4aa0*/  IMAD.X R175, R168, 0x1, R247, P0 ;  /* 0x00000001a8af7824 */ /* 0x000fe200000e06f7 */
[----:B---3--:R-:W-:Y:S04]  /*4ab0*/  IADD3 R176, P0, R250, R166, RZ ;  /* 0x000000a6fab07210 */ /* 0x008fe80007f1e0ff */
[----:B------:R1:W-:Y:S01]  /*4ac0*/  LDGSTS.E.BYPASS.LTC128B.128 [R244+0x5100], [R174.64], !P5 ;  /* 0x05100000aef47fae */ /* 0x0003e2000e901d4c */
[----:B----4-:R-:W-:Y:S01]  /*4ad0*/  IMAD.X R177, R251, 0x1, R165, P0 ;  /* 0x00000001fbb17824 */ /* 0x010fe200000e06a5 */
[C---:B------:R-:W-:Y:S04]  /*4ae0*/  IADD3 R168, P0, R166.reuse, R246, RZ ;  /* 0x000000f6a6a87210 */ /* 0x040fe80007f1e0ff */
[----:B------:R1:W-:Y:S01]  /*4af0*/  LDGSTS.E.BYPASS.LTC128B.128 [R244+0x3900], [R176.64], !P3 ;  /* 0x03900000b0f47fae */ /* 0x0003e2000d901d4c */
[C---:B------:R-:W-:Y:S01]  /*4b00*/  IMAD.X R169, R165.reuse, 0x1, R245, P0 ;  /* 0x00000001a5a97824 */ /* 0x040fe200000e06f5 */
[----:B------:R-:W-:Y:S04]  /*4b10*/  IADD3 R166, P0, R166, R248, RZ ;  /* 0x000000f8a6a67210 */ /* 0x000fe80007f1e0ff */
[----:B------:R1:W-:Y:S01]  /*4b20*/  LDGSTS.E.BYPASS.LTC128B.128 [R244+0x4900], [R168.64], !P4 ;  /* 0x04900000a8f47fae */ /* 0x0003e2000e101d4c */
[----:B------:R-:W-:Y:S05]  /*4b30*/  IMAD.X R167, R165, 0x1, R247, P0 ;  /* 0x00000001a5a77824 */ /* 0x000fea00000e06f7 */
[----:B------:R1:W-:Y:S01]  /*4b40*/  LDGSTS.E.BYPASS.LTC128B.128 [R244+0x5900], [R166.64], !P5 ;  /* 0x05900000a6f47fae */ /* 0x0003e2000e901d4c */
[----:B------:R-:W-:-:S05]  /*4b50*/  BRA `(.L_x_4) ;  /* 0x00000b4000007947 */ /* 0x000fca0003800000 */
.L_x_3:
[----:B------:R-:W-:Y:S01]  /*4b60*/  SHF.R.S32.HI R4, RZ, 0x1f, R231 ;  /* 0x0000001fff047819 */ /* 0x000fe200000114e7 */
[----:B------:R-:W-:Y:S01]  /*4b70*/  IMAD.WIDE.U32 R6, R231, c[0x0][0x208], RZ ;  /* 0x00008200e7067a25 */ /* 0x000fe200078e00ff */
[----:B------:R-:W-:Y:S01]  /*4b80*/  SHF.R.S32.HI R5, RZ, 0x1f, R230 ;  /* 0x0000001fff057819 */ /* 0x000fe200000114e6 */
[----:B------:R-:W-:Y:S04]  /*4b90*/  DEPBAR.LE SB0, 0x0 ;  /* 0x000080000000791a */ /* 0x000fe80000000000 */
[----:B------:R-:W-:Y:S01]  /*4ba0*/  IMAD R4, R4, c[0x0][0x208], RZ ;  /* 0x0000820004047a24 */ /* 0x000fe200078e02ff */
[----:B------:R-:W-:Y:S01]  /*4bb0*/  BAR.SYNC.DEFER_BLOCKING 0x0 ;  /* 0x0000000000007b1d */ /* 0x000fe20000010000 */
[----:B------:R-:W-:Y:S01]  /*4bc0*/  IMAD R5, R5, c[0x0][0x218], RZ ;  /* 0x0000860005057a24 */ /* 0x000fe200078e02ff */
[----:B------:R-:W-:Y:S01]  /*4bd0*/  UISETP.GE.AND UP0, UPT, UR7, 0x1, UPT ;  /* 0x000000010700788c */ /* 0x000fe2000bf06270 */
[----:B------:R-:W-:Y:S02]  /*4be0*/  IMAD R4, R231, c[0x0][0x20c], R4 ;  /* 0x00008300e7047a24 */ /* 0x000fe400078e0204 */
[C---:B------:R-:W-:Y:S02]  /*4bf0*/  IMAD R5, R230.reuse, c[0x0][0x21c], R5 ;  /* 0x00008700e6057a24 */ /* 0x040fe400078e0205 */
[----:B------:R-:W-:Y:S04]  /*4c00*/  IMAD.IADD R7, R7, 0x1, R4 ;  /* 0x0000000107077824 */ /* 0x000fe800078e0204 */
[----:B------:R-:W-:Y:S05]  /*4c10*/  IMAD.WIDE.U32 R6, R230, c[0x0][0x218], R6 ;  /* 0x00008600e6067a25 */ /* 0x000fea00078e0006 */
[----:B------:R-:W-:Y:S04]  /*4c20*/  IADD3 R4, P0, R6, UR20, RZ ;  /* 0x0000001406047c10 */ /* 0x000fe8000ff1e0ff */
[----:B------:R-:W-:Y:S02]  /*4c30*/  IADD3.X R5, R7, UR5, R5, P0, !PT ;  /* 0x0000000507057c10 */ /* 0x000fe400087fe405 */
[C---:B------:R-:W-:Y:S01]  /*4c40*/  LEA R196, P0, R4.reuse, c[0x0][0x1f8], 0x1 ;  /* 0x00007e0004c47a11 */ /* 0x040fe200078008ff */
[----:B------:R-:W-:Y:S03]  /*4c50*/  LDSM.16.M88.4 R64, [R228+0x6100] ;  /* 0x00610000e440783b */ /* 0x000fe60000000200 */
[----:B------:R-:W-:Y:S04]  /*4c60*/  LEA.HI.X R4, R4, c[0x0][0x1fc], R5, 0x1, P0 ;  /* 0x00007f0004047a11 */ /* 0x000fe800000f0c05 */
[----:B------:R-:W1:Y:S07]  /*4c70*/  SHFL.IDX PT, R166, R196, 0x1, 0x1c1f ;  /* 0x003c1f00c4a67f89 */ /* 0x000e6e00000e0000 */
[----:B------:R-:W2:Y:S07]  /*4c80*/  SHFL.IDX PT, R5, R4, 0x1, 0x1c1f ;  /* 0x003c1f0004057f89 */ /* 0x000eae00000e0000 */
[----:B------:R-:W3:Y:S07]  /*4c90*/  SHFL.IDX PT, R196, R196, RZ, 0x1c1f ;  /* 0x001c1fffc4c47589 */ /* 0x000eee00000e0000 */
[----:B------:R-:W-:Y:S07]  /*4ca0*/  LDSM.16.M88.4 R16, [R227+0x3100] ;  /* 0x00310000e310783b */ /* 0x000fee0000000200 */
[----:B------:R-:W4:Y:S07]  /*4cb0*/  SHFL.IDX PT, R4, R4, RZ, 0x1c1f ;  /* 0x001c1fff04047589 */ /* 0x000f2e00000e0000 */
[----:B------:R-:W5:Y:S07]  /*4cc0*/  LDSM.16.M88.4 R60, [R228+0x7100] ;  /* 0x00710000e43c783b */ /* 0x000f6e0000000200 */
[----:B------:R-:W1:Y:S07]  /*4cd0*/  LDSM.16.M88.4 R32, [R227+0x3500] ;  /* 0x00350000e320783b */ /* 0x000e6e0000000200 */
[----:B------:R-:W1:Y:S07]  /*4ce0*/  LDSM.16.M88.4 R48, [R227+0x3900] ;  /* 0x00390000e330783b */ /* 0x000e6e0000000200 */
[----:B------:R-:W2:Y:S07]  /*4cf0*/  LDSM.16.M88.4 R168, [R227+0x3d00] ;  /* 0x003d0000e3a8783b */ /* 0x000eae0000000200 */
[----:B------:R-:W-:Y:S07]  /*4d00*/  LDSM.16.M88.4 R172, [R224+0x6100] ;  /* 0x00610000e0ac783b */ /* 0x000fee0000000200 */
[----:B------:R-:W3:Y:S07]  /*4d10*/  LDSM.16.M88.4 R176, [R226] ;  /* 0x00000000e2b0783b */ /* 0x000eee0000000200 */
[----:B------:R-:W5:Y:S07]  /*4d20*/  LDSM.16.M88.4 R180, [R224+0x7100] ;  /* 0x00710000e0b4783b */ /* 0x000f6e0000000200 */
[----:B------:R-:W-:Y:S07]  /*4d30*/  LDSM.16.M88.4 R184, [R221] ;  /* 0x00000000ddb8783b */ /* 0x000fee0000000200 */
[----:B------:R-:W-:Y:S01]  /*4d40*/  LDSM.16.M88.4 R188, [R220] ;  /* 0x00000000dcbc783b */ /* 0x000fe20000000200 */
[-C--:B-1----:R-:W-:Y:S04]  /*4d50*/  IADD3 R194, P1, P0, R241, R166.reuse, R250 ;  /* 0x000000a6f1c27210 */ /* 0x082fe8000783e0fa */
[-C--:B--2---:R-:W-:Y:S02]  /*4d60*/  IADD3.X R195, RZ, R5.reuse, R251, P1, P0 ;  /* 0x00000005ffc37210 */ /* 0x084fe40000fe04fb */
[-C--:B------:R-:W-:Y:S04]  /*4d70*/  IADD3 R192, P1, P0, R240, R166.reuse, R246 ;  /* 0x000000a6f0c07210 */ /* 0x080fe8000783e0f6 */
[-C--:B------:R-:W-:Y:S02]  /*4d80*/  IADD3.X R193, RZ, R5.reuse, R245, P1, P0 ;  /* 0x00000005ffc17210 */ /* 0x080fe40000fe04f5 */
[----:B------:R-:W-:Y:S04]  /*4d90*/  IADD3 R166, P1, P0, R239, R166, R248 ;  /* 0x000000a6efa67210 */ /* 0x000fe8000783e0f8 */
[----:B------:R-:W-:Y:S02]  /*4da0*/  IADD3.X R167, RZ, R5, R247, P1, P0 ;  /* 0x00000005ffa77210 */ /* 0x000fe40000fe04f7 */
[----:B---3--:R-:W-:Y:S02]  /*4db0*/  IADD3 R200, P0, R250, R196, RZ ;  /* 0x000000c4fac87210 */ /* 0x008fe40007f1e0ff */
[----:B------:R-:W-:Y:S03]  /*4dc0*/  ISETP.NE.U32.AND P1, PT, R242, RZ, PT ;  /* 0x000000fff200720c */ /* 0x000fe60003f25070 */
[----:B----4-:R-:W-:Y:S01]  /*4dd0*/  IMAD.X R201, R251, 0x1, R4, P0 ;  /* 0x00000001fbc97824 */ /* 0x010fe200000e0604 */
[----:B------:R-:W-:Y:S05]  /*4de0*/  IADD3 R198, P0, R196, R246, RZ ;  /* 0x000000f6c4c67210 */ /* 0x000fea0007f1e0ff */
[----:B------:R-:W-:Y:S01]  /*4df0*/  IMAD.X R199, R4, 0x1, R245, P0 ;  /* 0x0000000104c77824 */ /* 0x000fe200000e06f5 */
[----:B------:R-:W-:Y:S05]  /*4e00*/  IADD3 R196, P0, R196, R248, RZ ;  /* 0x000000f8c4c47210 */ /* 0x000fea0007f1e0ff */
[----:B------:R-:W-:Y:S01]  /*4e10*/  IMAD.X R197, R4, 0x1, R247, P0 ;  /* 0x0000000104c57824 */ /* 0x000fe200000e06f7 */
[----:B------:R-:W-:Y:S01]  /*4e20*/  ISETP.NE.U32.AND P0, PT, R243, RZ, PT ;  /* 0x000000fff300720c */ /* 0x000fe20003f05070 */
[-C--:B------:R-:W-:Y:S08]  /*4e30*/  HMMA.16816.F32 R4, R64, R16.reuse, RZ ;  /* 0x000000104004723c */ /* 0x080ff000000018ff */
[C---:B-----5:R-:W-:Y:S08]  /*4e40*/  HMMA.16816.F32 R8, R60.reuse, R16, RZ ;  /* 0x000000103c08723c */ /* 0x060ff000000018ff */
[-C--:B------:R-:W-:Y:S08]  /*4e50*/  HMMA.16816.F32 R12, R60, R18.reuse, RZ ;  /* 0x000000123c0c723c */ /* 0x080ff000000018ff */
[C---:B------:R-:W-:Y:S08]  /*4e60*/  HMMA.16816.F32 R16, R64.reuse, R18, RZ ;  /* 0x000000124010723c */ /* 0x040ff000000018ff */
        /* <DEDUP_REMOVED lines=11> */
[----:B------:R-:W-:Y:S01]  /*4f20*/  HMMA.16816.F32 R64, R64, R170, RZ ;  /* 0x000000aa4040723c */ /* 0x000fe200000018ff */
[----:B------:R-:W1:Y:S07]  /*4f30*/  LDSM.16.M88.4 R168, [R222] ;  /* 0x00000000dea8783b */ /* 0x000e6e0000000200 */
[-C--:B------:R-:W-:Y:S01]  /*4f40*/  HMMA.16816.F32 R4, R172, R176.reuse, R4 ;  /* 0x000000b0ac04723c */ /* 0x080fe20000001804 */
[----:B------:R-:W-:Y:S01]  /*4f50*/  @!PT LDS RZ, [RZ] ;  /* 0x00000000fffff984 */ /* 0x000fe20000000800 */
[----:B------:R-:W-:Y:S01]  /*4f60*/  @!PT LDS RZ, [RZ] ;  /* 0x00000000fffff984 */ /* 0x000fe20000000800 */
[----:B------:R-:W-:Y:S01]  /*4f70*/  @!PT LDS RZ, [RZ] ;  /* 0x00000000fffff984 */ /* 0x000fe20000000800 */
[----:B------:R2:W-:Y:S07]  /*4f80*/  LDGSTS.E.BYPASS.LTC128B.128 [R244+0x100], [R200.64], !P3 ;  /* 0x00100000c8f47fae */ /* 0x0005ee000d901d4c */
[C---:B------:R-:W-:Y:S01]  /*4f90*/  HMMA.16816.F32 R8, R180.reuse, R176, R8 ;  /* 0x000000b0b408723c */ /* 0x040fe20000001808 */
[----:B------:R3:W-:Y:S07]  /*4fa0*/  LDGSTS.E.BYPASS.LTC128B.128 [R244+0x1100], [R198.64], !P4 ;  /* 0x01100000c6f47fae */ /* 0x0007ee000e101d4c */
[-C--:B------:R-:W-:Y:S01]  /*4fb0*/  HMMA.16816.F32 R12, R180, R178.reuse, R12 ;  /* 0x000000b2b40c723c */ /* 0x080fe2000000180c */
[----:B------:R3:W-:Y:S07]  /*4fc0*/  LDGSTS.E.BYPASS.LTC128B.128 [R244+0x2100], [R196.64], !P5 ;  /* 0x02100000c4f47fae */ /* 0x0007ee000e901d4c */
[C---:B------:R-:W-:Y:S01]  /*4fd0*/  HMMA.16816.F32 R16, R172.reuse, R178, R16 ;  /* 0x000000b2ac10723c */ /* 0x040fe20000001810 */
[----:B------:R4:W-:Y:S01]  /*4fe0*/  LDGSTS.E.BYPASS.LTC128B.128.ZFILL [R244+0x900], [R194.64], P0 ;  /* 0x00900000c2f47fae */ /* 0x0009e20008141d4c */
[----:B------:R-:W-:Y:S06]  /*4ff0*/  PLOP3.LUT P0, PT, PT, PT, UP0, 0x80, 0x0 ;  /* 0x000000000000781c */ /* 0x000fec0003f0f008 */
[----:B------:R4:W-:Y:S01]  /*5000*/  LDGSTS.E.BYPASS.LTC128B.128.ZFILL [R244+0x1900], [R192.64], P1 ;  /* 0x01900000c0f47fae */ /* 0x0009e20008941d4c */
[-C--:B-1----:R-:W-:Y:S06]  /*5010*/  HMMA.16816.F32 R20, R172, R168.reuse, R20 ;  /* 0x000000a8ac14723c */ /* 0x082fec0000001814 */
[----:B------:R1:W-:Y:S02]  /*5020*/  LDGSTS.E.BYPASS.LTC128B.128.ZFILL [R244+0x2900], [R166.64], P6 ;  /* 0x02900000a6f47fae */ /* 0x0003e4000b141d4c */
[C---:B------:R-:W-:Y:S05]  /*5030*/  HMMA.16816.F32 R24, R180.reuse, R168, R24 ;  /* 0x000000a8b418723c */ /* 0x040fea0000001818 */
[----:B---3--:R-:W-:Y:S03]  /*5040*/  LDSM.16.M88.4 R196, [R227+0x4100] ;  /* 0x00410000e3c4783b */ /* 0x008fe60000000200 */
[-C--:B------:R-:W-:Y:S04]  /*5050*/  HMMA.16816.F32 R28, R180, R170.reuse, R28 ;  /* 0x000000aab41c723c */ /* 0x080fe8000000181c */
[----:B------:R-:W0:Y:S04]  /*5060*/  LDGDEPBAR ;  /* 0x00000000000079af */ /* 0x000e280000000000 */
[C---:B------:R-:W-:Y:S03]  /*5070*/  HMMA.16816.F32 R32, R172.reuse, R170, R32 ;  /* 0x000000aaac20723c */ /* 0x040fe60000001820 */
[----:B----4-:R-:W3:Y:S05]  /*5080*/  LDSM.16.M88.4 R192, [R228+0x8100] ;  /* 0x00810000e4c0783b */ /* 0x010eea0000000200 */
[-C--:B------:R-:W-:Y:S02]  /*5090*/  HMMA.16816.F32 R36, R172, R184.reuse, R36 ;  /* 0x000000b8ac24723c */ /* 0x080fe40000001824 */
[----:B--2---:R-:W2:Y:S06]  /*50a0*/  LDSM.16.M88.4 R200, [R228+0x9100] ;  /* 0x00910000e4c8783b */ /* 0x004eac0000000200 */
[C---:B------:R-:W-:Y:S01]  /*50b0*/  HMMA.16816.F32 R40, R180.reuse, R184, R40 ;  /* 0x000000b8b428723c */ /* 0x040fe20000001828 */
[----:B------:R-:W4:Y:S07]  /*50c0*/  LDSM.16.M88.4 R176, [R227+0x4500] ;  /* 0x00450000e3b0783b */ /* 0x000f2e0000000200 */
[-C--:B------:R-:W-:Y:S01]  /*50d0*/  HMMA.16816.F32 R44, R180, R186.reuse, R44 ;  /* 0x000000bab42c723c */ /* 0x080fe2000000182c */
[----:B------:R-:W5:Y:S07]  /*50e0*/  LDSM.16.M88.4 R168, [R227+0x4900] ;  /* 0x00490000e3a8783b */ /* 0x000f6e0000000200 */
[C---:B------:R-:W-:Y:S01]  /*50f0*/  HMMA.16816.F32 R48, R172.reuse, R186, R48 ;  /* 0x000000baac30723c */ /* 0x040fe20000001830 */
[----:B------:R-:W-:Y:S07]  /*5100*/  LDSM.16.M88.4 R184, [R219] ;  /* 0x00000000dbb8783b */ /* 0x000fee0000000200 */
[-C--:B------:R-:W-:Y:S01]  /*5110*/  HMMA.16816.F32 R52, R172, R188.reuse, R52 ;  /* 0x000000bcac34723c */ /* 0x080fe20000001834 */
[----:B------:R-:W-:Y:S07]  /*5120*/  LDSM.16.M88.4 R204, [R217] ;  /* 0x00000000d9cc783b */ /* 0x000fee0000000200 */
[C---:B------:R-:W-:Y:S01]  /*5130*/  HMMA.16816.F32 R56, R180.reuse, R188, R56 ;  /* 0x000000bcb438723c */ /* 0x040fe20000001838 */
[----:B------:R-:W-:Y:S07]  /*5140*/  LDSM.16.M88.4 R208, [R216] ;  /* 0x00000000d8d0783b */ /* 0x000fee0000000200 */
[-C--:B------:R-:W-:Y:S01]  /*5150*/  HMMA.16816.F32 R60, R180, R190.reuse, R60 ;  /* 0x000000beb43c723c */ /* 0x080fe2000000183c */
[----:B------:R-:W1:Y:S07]  /*5160*/  LDSM.16.M88.4 R180, [R227+0x4d00] ;  /* 0x004d0000e3b4783b */ /* 0x000e6e0000000200 */
[----:B------:R-:W-:Y:S01]  /*5170*/  HMMA.16816.F32 R64, R172, R190, R64 ;  /* 0x000000beac40723c */ /* 0x000fe20000001840 */
[----:B------:R-:W1:Y:S07]  /*5180*/  LDSM.16.M88.4 R172, [R224+0x8100] ;  /* 0x00810000e0ac783b */ /* 0x000e6e0000000200 */
[-C--:B---3--:R-:W-:Y:S01]  /*5190*/  HMMA.16816.F32 R4, R192, R196.reuse, R4 ;  /* 0x000000c4c004723c */ /* 0x088fe20000001804 */
[----:B------:R-:W3:Y:S07]  /*51a0*/  LDSM.16.M88.4 R188, [R224+0x9100] ;  /* 0x00910000e0bc783b */ /* 0x000eee0000000200 */
[C---:B--2---:R-:W-:Y:S08]  /*51b0*/  HMMA.16816.F32 R8, R200.reuse, R196, R8 ;  /* 0x000000c4c808723c */ /* 0x044ff00000001808 */
[-C--:B------:R-:W-:Y:S08]  /*51c0*/  HMMA.16816.F32 R12, R200, R198.reuse, R12 ;  /* 0x000000c6c80c723c */ /* 0x080ff0000000180c */
[C---:B------:R-:W-:Y:S01]  /*51d0*/  HMMA.16816.F32 R16, R192.reuse, R198, R16 ;  /* 0x000000c6c010723c */ /* 0x040fe20000001810 */
[----:B------:R-:W2:Y:S07]  /*51e0*/  LDSM.16.M88.4 R196, [R218] ;  /* 0x00000000dac4783b */ /* 0x000eae0000000200 */
[-C--:B----4-:R-:W-:Y:S08]  /*51f0*/  HMMA.16816.F32 R20, R192, R176.reuse, R20 ;  /* 0x000000b0c014723c */ /* 0x090ff00000001814 */
[C---:B------:R-:W-:Y:S08]  /*5200*/  HMMA.16816.F32 R24, R200.reuse, R176, R24 ;  /* 0x000000b0c818723c */ /* 0x040ff00000001818 */
[-C--:B------:R-:W-:Y:S08]  /*5210*/  HMMA.16816.F32 R28, R200, R178.reuse, R28 ;  /* 0x000000b2c81c723c */ /* 0x080ff0000000181c */
[C---:B------:R-:W-:Y:S01]  /*5220*/  HMMA.16816.F32 R32, R192.reuse, R178, R32 ;  /* 0x000000b2c020723c */ /* 0x040fe20000001820 */
[----:B------:R-:W-:Y:S07]  /*5230*/  LDSM.16.M88.4 R176, [R227+0x5100] ;  /* 0x00510000e3b0783b */ /* 0x000fee0000000200 */
[-C--:B-----5:R-:W-:Y:S08]  /*5240*/  HMMA.16816.F32 R36, R192, R168.reuse, R36 ;  /* 0x000000a8c024723c */ /* 0x0a0ff00000001824 */
[C---:B------:R-:W-:Y:S08]  /*5250*/  HMMA.16816.F32 R40, R200.reuse, R168, R40 ;  /* 0x000000a8c828723c */ /* 0x040ff00000001828 */
[-C--:B------:R-:W-:Y:S08]  /*5260*/  HMMA.16816.F32 R44, R200, R170.reuse, R44 ;  /* 0x000000aac82c723c */ /* 0x080ff0000000182c */
[C---:B------:R-:W-:Y:S01]  /*5270*/  HMMA.16816.F32 R48, R192.reuse, R170, R48 ;  /* 0x000000aac030723c */ /* 0x040fe20000001830 */
[----:B------:R-:W4:Y:S07]  /*5280*/  LDSM.16.M88.4 R168, [R228+0xa100] ;  /* 0x00a10000e4a8783b */ /* 0x000f2e0000000200 */
[-C--:B-1----:R-:W-:Y:S08]  /*5290*/  HMMA.16816.F32 R52, R192, R180.reuse, R52 ;  /* 0x000000b4c034723c */ /* 0x082ff00000001834 */
[C---:B------:R-:W-:Y:S08]  /*52a0*/  HMMA.16816.F32 R56, R200.reuse, R180, R56 ;  /* 0x000000b4c838723c */ /* 0x040ff00000001838 */
[-C--:B------:R-:W-:Y:S01]  /*52b0*/  HMMA.16816.F32 R60, R200, R182.reuse, R60 ;  /* 0x000000b6c83c723c */ /* 0x080fe2000000183c */
[----:B------:R-:W-:Y:S07]  /*52c0*/  LDSM.16.M88.4 R200, [R224+0xb100] ;  /* 0x00b10000e0c8783b */ /* 0x000fee0000000200 */
[----:B------:R-:W-:Y:S01]  /*52d0*/  HMMA.16816.F32 R64, R192, R182, R64 ;  /* 0x000000b6c040723c */ /* 0x000fe20000001840 */
[----:B------:R-:W1:Y:S07]  /*52e0*/  LDSM.16.M88.4 R180, [R228+0xb100] ;  /* 0x00b10000e4b4783b */ /* 0x000e6e0000000200 */
[-C--:B------:R-:W-:Y:S01]  /*52f0*/  HMMA.16816.F32 R4, R172, R184.reuse, R4 ;  /* 0x000000b8ac04723c */ /* 0x080fe20000001804 */
[----:B------:R-:W-:Y:S07]  /*5300*/  LDSM.16.M88.4 R192, [R227+0x5d00] ;  /* 0x005d0000e3c0783b */ /* 0x000fee0000000200 */
[C---:B---3--:R-:W-:Y:S08]  /*5310*/  HMMA.16816.F32 R8, R188.reuse, R184, R8 ;  /* 0x000000b8bc08723c */ /* 0x048ff00000001808 */
[-C--:B------:R-:W-:Y:S08]  /*5320*/  HMMA.16816.F32 R12, R188, R186.reuse, R12 ;  /* 0x000000babc0c723c */ /* 0x080ff0000000180c */
[C---:B------:R-:W-:Y:S01]  /*5330*/  HMMA.16816.F32 R16, R172.reuse, R186, R16 ;  /* 0x000000baac10723c */ /* 0x040fe20000001810 */
[----:B------:R-:W3:Y:S07]  /*5340*/  LDSM.16.M88.4 R184, [R227+0x5500] ;  /* 0x00550000e3b8783b */ /* 0x000eee0000000200 */
[-C--:B--2---:R-:W-:Y:S08]  /*5350*/  HMMA.16816.F32 R20, R172, R196.reuse, R20 ;  /* 0x000000c4ac14723c */ /* 0x084ff00000001814 */
[C---:B------:R-:W-:Y:S08]  /*5360*/  HMMA.16816.F32 R24, R188.reuse, R196, R24 ;  /* 0x000000c4bc18723c */ /* 0x040ff00000001818 */
[-C--:B------:R-:W-:Y:S08]  /*5370*/  HMMA.16816.F32 R28, R188, R198.reuse, R28 ;  /* 0x000000c6bc1c723c */ /* 0x080ff0000000181c */
[C---:B------:R-:W-:Y:S01]  /*5380*/  HMMA.16816.F32 R32, R172.reuse, R198, R32 ;  /* 0x000000c6ac20723c */ /* 0x040fe20000001820 */
[----:B------:R-:W-:Y:S07]  /*5390*/  LDSM.16.M88.4 R196, [R215] ;  /* 0x00000000d7c4783b */ /* 0x000fee0000000200 */
[-C--:B------:R-:W-:Y:S08]  /*53a0*/  HMMA.16816.F32 R36, R172, R204.reuse, R36 ;  /* 0x000000ccac24723c */ /* 0x080ff00000001824 */
[C---:B------:R-:W-:Y:S08]  /*53b0*/  HMMA.16816.F32 R40, R188.reuse, R204, R40 ;  /* 0x000000ccbc28723c */ /* 0x040ff00000001828 */
[-C--:B------:R-:W-:Y:S08]  /*53c0*/  HMMA.16816.F32 R44, R188, R206.reuse, R44 ;  /* 0x000000cebc2c723c */ /* 0x080ff0000000182c */
[C---:B------:R-:W-:Y:S01]  /*53d0*/  HMMA.16816.F32 R48, R172.reuse, R206, R48 ;  /* 0x000000ceac30723c */ /* 0x040fe20000001830 */
[----:B------:R-:W-:Y:S07]  /*53e0*/  LDSM.16.M88.4 R204, [R214] ;  /* 0x00000000d6cc783b */ /* 0x000fee0000000200 */
[-C--:B------:R-:W-:Y:S08]  /*53f0*/  HMMA.16816.F32 R52, R172, R208.reuse, R52 ;  /* 0x000000d0ac34723c */ /* 0x080ff00000001834 */
[C---:B------:R-:W-:Y:S08]  /*5400*/  HMMA.16816.F32 R56, R188.reuse, R208, R56 ;  /* 0x000000d0bc38723c */ /* 0x040ff00000001838 */
[-C--:B------:R-:W-:Y:S01]  /*5410*/  HMMA.16816.F32 R60, R188, R210.reuse, R60 ;  /* 0x000000d2bc3c723c */ /* 0x080fe2000000183c */
[----:B------:R-:W2:Y:S07]  /*5420*/  LDSM.16.M88.4 R188, [R227+0x5900] ;  /* 0x00590000e3bc783b */ /* 0x000eae0000000200 */
[----:B------:R-:W-:Y:S01]  /*5430*/  HMMA.16816.F32 R64, R172, R210, R64 ;  /* 0x000000d2ac40723c */ /* 0x000fe20000001840 */
[----:B------:R-:W5:Y:S07]  /*5440*/  LDSM.16.M88.4 R172, [R224+0xa100] ;  /* 0x00a10000e0ac783b */ /* 0x000f6e0000000200 */
[-C--:B----4-:R-:W-:Y:S01]  /*5450*/  HMMA.16816.F32 R4, R168, R176.reuse, R4 ;  /* 0x000000b0a804723c */ /* 0x090fe20000001804 */
[----:B------:R-:W4:Y:S07]  /*5460*/  LDSM.16.M88.4 R208, [R213] ;  /* 0x00000000d5d0783b */ /* 0x000f2e0000000200 */
[C---:B-1----:R-:W-:Y:S08]  /*5470*/  HMMA.16816.F32 R8, R180.reuse, R176, R8 ;  /* 0x000000b0b408723c */ /* 0x042ff00000001808 */
[-C--:B------:R-:W-:Y:S08]  /*5480*/  HMMA.16816.F32 R12, R180, R178.reuse, R12 ;  /* 0x000000b2b40c723c */ /* 0x080ff0000000180c */
[C---:B------:R-:W-:Y:S01]  /*5490*/  HMMA.16816.F32 R16, R168.reuse, R178, R16 ;  /* 0x000000b2a810723c */ /* 0x040fe20000001810 */
[----:B------:R-:W1:Y:S01]  /*54a0*/  LDSM.16.M88.4 R176, [R212] ;  /* 0x00000000d4b0783b */ /* 0x000e620000000200 */
[----:B------:R-:W-:Y:S06]  /*54b0*/  DEPBAR.LE SB0, 0x0 ;  /* 0x000080000000791a */ /* 0x000fec0000000000 */
[-C--:B---3--:R-:W-:Y:S01]  /*54c0*/  HMMA.16816.F32 R20, R168, R184.reuse, R20 ;  /* 0x000000b8a814723c */ /* 0x088fe20000001814 */
[----:B------:R-:W-:Y:S07]  /*54d0*/  BAR.SYNC.DEFER_BLOCKING 0x0 ;  /* 0x0000000000007b1d */ /* 0x000fee0000010000 */
[C---:B------:R-:W-:Y:S08]  /*54e0*/  HMMA.16816.F32 R24, R180.reuse, R184, R24 ;  /* 0x000000b8b418723c */ /* 0x040ff00000001818 */
[-C--:B------:R-:W-:Y:S08]  /*54f0*/  HMMA.16816.F32 R28, R180, R186.reuse, R28 ;  /* 0x000000bab41c723c */ /* 0x080ff0000000181c */
[C---:B------:R-:W-:Y:S08]  /*5500*/  HMMA.16816.F32 R32, R168.reuse, R186, R32 ;  /* 0x000000baa820723c */ /* 0x040ff00000001820 */
[-C--:B--2---:R-:W-:Y:S08]  /*5510*/  HMMA.16816.F32 R36, R168, R188.reuse, R36 ;  /* 0x000000bca824723c */ /* 0x084ff00000001824 */
[C---:B------:R-:W-:Y:S08]  /*5520*/  HMMA.16816.F32 R40, R180.reuse, R188, R40 ;  /* 0x000000bcb428723c */ /* 0x040ff00000001828 */
[-C--:B------:R-:W-:Y:S08]  /*5530*/  HMMA.16816.F32 R44, R180, R190.reuse, R44 ;  /* 0x000000beb42c723c */ /* 0x080ff0000000182c */
[C---:B------:R-:W-:Y:S08]  /*5540*/  HMMA.16816.F32 R48, R168.reuse, R190, R48 ;  /* 0x000000bea830723c */ /* 0x040ff00000001830 */
[-C--:B------:R-:W-:Y:S08]  /*5550*/  HMMA.16816.F32 R52, R168, R192.reuse, R52 ;  /* 0x000000c0a834723c */ /* 0x080ff00000001834 */
[C---:B------:R-:W-:Y:S08]  /*5560*/  HMMA.16816.F32 R56, R180.reuse, R192, R56 ;  /* 0x000000c0b438723c */ /* 0x040ff00000001838 */
[-C--:B------:R-:W-:Y:S08]  /*5570*/  HMMA.16816.F32 R60, R180, R194.reuse, R60 ;  /* 0x000000c2b43c723c */ /* 0x080ff0000000183c */
[----:B------:R-:W-:Y:S08]  /*5580*/  HMMA.16816.F32 R64, R168, R194, R64 ;  /* 0x000000c2a840723c */ /* 0x000ff00000001840 */
[-C--:B-----5:R-:W-:Y:S08]  /*5590*/  HMMA.16816.F32 R4, R172, R196.reuse, R4 ;  /* 0x000000c4ac04723c */ /* 0x0a0ff00000001804 */
[C---:B------:R-:W-:Y:S08]  /*55a0*/  HMMA.16816.F32 R8, R200.reuse, R196, R8 ;  /* 0x000000c4c808723c */ /* 0x040ff00000001808 */
[-C--:B------:R-:W-:Y:S08]  /*55b0*/  HMMA.16816.F32 R12, R200, R198.reuse, R12 ;  /* 0x000000c6c80c723c */ /* 0x080ff0000000180c */
[C---:B------:R-:W-:Y:S08]  /*55c0*/  HMMA.16816.F32 R16, R172.reuse, R198, R16 ;  /* 0x000000c6ac10723c */ /* 0x040ff00000001810 */
[-C--:B------:R-:W-:Y:S08]  /*55d0*/  HMMA.16816.F32 R20, R172, R204.reuse, R20 ;  /* 0x000000ccac14723c */ /* 0x080ff00000001814 */
[C---:B------:R-:W-:Y:S08]  /*55e0*/  HMMA.16816.F32 R24, R200.reuse, R204, R24 ;  /* 0x000000ccc818723c */ /* 0x040ff00000001818 */
[-C--:B------:R-:W-:Y:S08]  /*55f0*/  HMMA.16816.F32 R28, R200, R206.reuse, R28 ;  /* 0x000000cec81c723c */ /* 0x080ff0000000181c */
[C---:B------:R-:W-:Y:S08]  /*5600*/  HMMA.16816.F32 R32, R172.reuse, R206, R32 ;  /* 0x000000ceac20723c */ /* 0x040ff00000001820 */
[-C--:B----4-:R-:W-:Y:S08]  /*5610*/  HMMA.16816.F32 R36, R172, R208.reuse, R36 ;  /* 0x000000d0ac24723c */ /* 0x090ff00000001824 */
[C---:B------:R-:W-:Y:S08]  /*5620*/  HMMA.16816.F32 R40, R200.reuse, R208, R40 ;  /* 0x000000d0c828723c */ /* 0x040ff00000001828 */
[-C--:B------:R-:W-:Y:S08]  /*5630*/  HMMA.16816.F32 R44, R200, R210.reuse, R44 ;  /* 0x000000d2c82c723c */ /* 0x080ff0000000182c */
[C---:B------:R-:W-:Y:S08]  /*5640*/  HMMA.16816.F32 R48, R172.reuse, R210, R48 ;  /* 0x000000d2ac30723c */ /* 0x040ff00000001830 */
[-C--:B-1----:R-:W-:Y:S08]  /*5650*/  HMMA.16816.F32 R52, R172, R176.reuse, R52 ;  /* 0x000000b0ac34723c */ /* 0x082ff00000001834 */
[C---:B------:R-:W-:Y:S08]  /*5660*/  HMMA.16816.F32 R56, R200.reuse, R176, R56 ;  /* 0x000000b0c838723c */ /* 0x040ff00000001838 */
[-C--:B------:R-:W-:Y:S08]  /*5670*/  HMMA.16816.F32 R60, R200, R178.reuse, R60 ;  /* 0x000000b2c83c723c */ /* 0x080ff0000000183c */
[----:B------:R-:W-:Y:S01]  /*5680*/  HMMA.16816.F32 R64, R172, R178, R64 ;  /* 0x000000b2ac40723c */ /* 0x000fe20000001840 */
[----:B------:R-:W-:-:S07]  /*5690*/  @P0 BRA `(.L_x_5) ;  /* 0xfffff19000000947 */ /* 0x000fce000383ffff */
.L_x_4:
[----:B-1----:R-:W-:Y:S01]  /*56a0*/  FMNMX.FTZ R169, R8, R2, !PT ;  /* 0x0000000208a97209 */ /* 0x002fe20007810000 */
[----:B------:R-:W-:Y:S01]  /*56b0*/  LDSM.16.MT88.4 R172, [R225+0x100] ;  /* 0x00010000e1ac783b */ /* 0x000fe20000004200 */
[----:B------:R-:W-:Y:S01]  /*56c0*/  FMNMX.FTZ R168, R4, R164, !PT ;  /* 0x000000a404a87209 */ /* 0x000fe20007810000 */
[----:B------:R-:W-:Y:S01]  /*56d0*/  UIADD3 UR4, UR7, -0x1, URZ ;  /* 0xffffffff07047890 */ /* 0x000fe2000fffe03f */
[----:B------:R-:W-:Y:S02]  /*56e0*/  FMNMX.FTZ R169, R9, R169, !PT ;  /* 0x000000a909a97209 */ /* 0x000fe40007810000 */
[----:B------:R-:W-:Y:S02]  /*56f0*/  FMNMX.FTZ R167, R6, R3, !PT ;  /* 0x0000000306a77209 */ /* 0x000fe40007810000 */
[----:B------:R-:W-:Y:S01]  /*5700*/  FMNMX.FTZ R169, R12, R169, !PT ;  /* 0x000000a90ca97209 */ /* 0x000fe20007810000 */
[----:B------:R-:W-:Y:S01]  /*5710*/  LDSM.16.MT88.4 R176, [R223+0x100] ;  /* 0x00010000dfb0783b */ /* 0x000fe20000004200 */
[----:B------:R-:W-:Y:S02]  /*5720*/  FMNMX.FTZ R168, R5, R168, !PT ;  /* 0x000000a805a87209 */ /* 0x000fe40007810000 */
[----:B------:R-:W-:Y:S02]  /*5730*/  FMNMX.FTZ R169, R13, R169, !PT ;  /* 0x000000a90da97209 */ /* 0x000fe40007810000 */
[----:B------:R-:W-:Y:S02]  /*5740*/  FMNMX.FTZ R167, R7, R167, !PT ;  /* 0x000000a707a77209 */ /* 0x000fe40007810000 */
[----:B------:R-:W-:Y:S01]  /*5750*/  FMNMX.FTZ R169, R24, R169, !PT ;  /* 0x000000a918a97209 */ /* 0x000fe20007810000 */
[----:B------:R-:W0:Y:S01]  /*5760*/  LDGDEPBAR ;  /* 0x00000000000079af */ /* 0x000e220000000000 */
[----:B------:R-:W-:Y:S02]  /*5770*/  FMNMX.FTZ R168, R16, R168, !PT ;  /* 0x000000a810a87209 */ /* 0x000fe40007810000 */
        /* <DEDUP_REMOVED lines=22> */
[----:B------:R-:W-:Y:S01]  /*58e0*/  FMNMX.FTZ R168, R32, R168, !PT ;  /* 0x000000a820a87209 */ /* 0x000fe20007810000 */
[----:B------:R-:W1:Y:S01]  /*58f0*/  SHFL.BFLY PT, R165, R169, 0x2, 0x1f ;  /* 0x0c401f00a9a57f89 */ /* 0x000e6200000e0000 */
        /* <DEDUP_REMOVED lines=14> */
[----:B-1----:R-:W-:Y:S02]  /*59e0*/  FMNMX.FTZ R165, R169, R165, !PT ;  /* 0x000000a5a9a57209 */ /* 0x002fe40007810000 */
[----:B------:R-:W-:Y:S02]  /*59f0*/  FMNMX.FTZ R168, R49, R168, !PT ;  /* 0x000000a831a87209 */ /* 0x000fe40007810000 */
[----:B------:R-:W-:Y:S02]  /*5a00*/  FMNMX.FTZ R167, R51, R167, !PT ;  /* 0x000000a733a77209 */ /* 0x000fe40007810000 */
[----:B------:R-:W-:Y:S02]  /*5a10*/  FMNMX.FTZ R169, R43, R166, !PT ;  /* 0x000000a62ba97209 */ /* 0x000fe40007810000 */
        /* <DEDUP_REMOVED lines=13> */
[----:B------:R-:W2:Y:S01]  /*5af0*/  SHFL.BFLY PT, R170, R167, 0x2, 0x1f ;  /* 0x0c401f00a7aa7f89 */ /* 0x000ea200000e0000 */
[----:B------:R-:W-:Y:S02]  /*5b00*/  FMNMX.FTZ R169, R62, R169, !PT ;  /* 0x000000a93ea97209 */ /* 0x000fe40007810000 */
[----:B-1----:R-:W-:Y:S02]  /*5b10*/  FMNMX.FTZ R166, R165, R166, !PT ;  /* 0x000000a6a5a67209 */ /* 0x002fe40007810000 */
[----:B------:R-:W-:Y:S02]  /*5b20*/  FMNMX.FTZ R169, R63, R169, !PT ;  /* 0x000000a93fa97209 */ /* 0x000fe40007810000 */
[----:B------:R-:W-:Y:S01]  /*5b30*/  ISETP.LT.AND P0, PT, RZ, UR7, PT ;  /* 0x00000007ff007c0c */ /* 0x000fe2000bf01270 */
[----:B------:R-:W1:Y:S01]  /*5b40*/  SHFL.BFLY PT, R171, R168, 0x2, 0x1f ;  /* 0x0c401f00a8ab7f89 */ /* 0x000e6200000e0000 */
[C---:B------:R-:W-:Y:S01]  /*5b50*/  FMUL.FTZ R194, R166.reuse, c[0x0][0x2d0] ;  /* 0x0000b400a6c27a20 */ /* 0x040fe20000410000 */
[----:B------:R-:W-:Y:S01]  /*5b60*/  UMOV UR7, UR4 ;  /* 0x0000000400077c82 */ /* 0x000fe20008000000 */
[----:B------:R-:W-:Y:S02]  /*5b70*/  FADD.FTZ R2, -R166, R2 ;  /* 0x00000002a6027221 */ /* 0x000fe40000010100 */
[--C-:B------:R-:W-:Y:S02]  /*5b80*/  FFMA.FTZ R186, R12, c[0x0][0x2d0], -R194.reuse ;  /* 0x0000b4000cba7a23 */ /* 0x100fe400000108c2 */
[--C-:B------:R-:W-:Y:S01]  /*5b90*/  FFMA.FTZ R187, R13, c[0x0][0x2d0], -R194.reuse ;  /* 0x0000b4000dbb7a23 */ /* 0x100fe200000108c2 */
[----:B------:R-:W3:Y:S01]  /*5ba0*/  SHFL.BFLY PT, R165, R169, 0x2, 0x1f ;  /* 0x0c401f00a9a57f89 */ /* 0x000ee200000e0000 */
[----:B------:R-:W-:Y:S02]  /*5bb0*/  FMUL.FTZ R2, R2, c[0x0][0x2d0] ;  /* 0x0000b40002027a20 */ /* 0x000fe40000410000 */
[--C-:B------:R-:W-:Y:S01]  /*5bc0*/  FFMA.FTZ R188, R8, c[0x0][0x2d0], -R194.reuse ;  /* 0x0000b40008bc7a23 */ /* 0x100fe200000108c2 */
[----:B------:R-:W-:Y:S01]  /*5bd0*/  MUFU.EX2 R186, R186 ;  /* 0x000000ba00ba7308 */ /* 0x000fe20000000800 */
[--C-:B------:R-:W-:Y:S02]  /*5be0*/  FFMA.FTZ R185, R9, c[0x0][0x2d0], -R194.reuse ;  /* 0x0000b40009b97a23 */ /* 0x100fe400000108c2 */
[--C-:B------:R-:W-:Y:S01]  /*5bf0*/  FFMA.FTZ R195, R24, c[0x0][0x2d0], -R194.reuse ;  /* 0x0000b40018c37a23 */ /* 0x100fe200000108c2 */
[----:B--2---:R-:W-:Y:S01]  /*5c00*/  FMNMX.FTZ R170, R167, R170, !PT ;  /* 0x000000aaa7aa7209 */ /* 0x004fe20007810000 */
[--C-:B------:R-:W-:Y:S02]  /*5c10*/  FFMA.FTZ R198, R25, c[0x0][0x2d0], -R194.reuse ;  /* 0x0000b40019c67a23 */ /* 0x100fe400000108c2 */
[--C-:B------:R-:W-:Y:S02]  /*5c20*/  FFMA.FTZ R201, R28, c[0x0][0x2d0], -R194.reuse ;  /* 0x0000b4001cc97a23 */ /* 0x100fe400000108c2 */
[----:B------:R-:W2:Y:S01]  /*5c30*/  SHFL.BFLY PT, R167, R170, 0x1, 0x1f ;  /* 0x0c201f00aaa77f89 */ /* 0x000ea200000e0000 */
[----:B------:R-:W4:Y:S01]  /*5c40*/  MUFU.EX2 R2, R2 ;  /* 0x0000000200027308 */ /* 0x000f220000000800 */
[--C-:B------:R-:W-:Y:S01]  /*5c50*/  FFMA.FTZ R202, R29, c[0x0][0x2d0], -R194.reuse ;  /* 0x0000b4001dca7a23 */ /* 0x100fe200000108c2 */
[----:B-1----:R-:W-:Y:S01]  /*5c60*/  FMNMX.FTZ R171, R168, R171, !PT ;  /* 0x000000aba8ab7209 */ /* 0x002fe20007810000 */
[--C-:B------:R-:W-:Y:S02]  /*5c70*/  FFMA.FTZ R40, R40, c[0x0][0x2d0], -R194.reuse ;  /* 0x0000b40028287a23 */ /* 0x100fe400000108c2 */
[--C-:B------:R-:W-:Y:S02]  /*5c80*/  FFMA.FTZ R41, R41, c[0x0][0x2d0], -R194.reuse ;  /* 0x0000b40029297a23 */ /* 0x100fe400000108c2 */
[----:B------:R-:W1:Y:S01]  /*5c90*/  SHFL.BFLY PT, R168, R171, 0x1, 0x1f ;  /* 0x0c201f00aba87f89 */ /* 0x000e6200000e0000 */
[--C-:B------:R-:W-:Y:S01]  /*5ca0*/  FFMA.FTZ R44, R44, c[0x0][0x2d0], -R194.reuse ;  /* 0x0000b4002c2c7a23 */ /* 0x100fe200000108c2 */
[----:B---3--:R-:W-:Y:S01]  /*5cb0*/  FMNMX.FTZ R169, R169, R165, !PT ;  /* 0x000000a5a9a97209 */ /* 0x008fe20007810000 */
[----:B------:R-:W-:Y:S01]  /*5cc0*/  MUFU.EX2 R188, R188 ;  /* 0x000000bc00bc7308 */ /* 0x000fe20000000800 */
[--C-:B------:R-:W-:Y:S02]  /*5cd0*/  FFMA.FTZ R45, R45, c[0x0][0x2d0], -R194.reuse ;  /* 0x0000b4002d2d7a23 */ /* 0x100fe400000108c2 */
[----:B------:R-:W-:Y:S02]  /*5ce0*/  FFMA.FTZ R60, R60, c[0x0][0x2d0], -R194 ;  /* 0x0000b4003c3c7a23 */ /* 0x000fe400000108c2 */
[----:B------:R-:W3:Y:S05]  /*5cf0*/  SHFL.BFLY PT, R165, R169, 0x1, 0x1f ;  /* 0x0c201f00a9a57f89 */ /* 0x000eea00000e0000 */
[----:B------:R-:W5:Y:S01]  /*5d00*/  MUFU.EX2 R185, R185 ;  /* 0x000000b900b97308 */ /* 0x000f620000000800 */
[----:B--2---:R-:W-:Y:S01]  /*5d10*/  FMNMX.FTZ R167, R170, R167, !PT ;  /* 0x000000a7aaa77209 */ /* 0x004fe20007810000 */
[C---:B----4-:R-:W-:Y:S02]  /*5d20*/  FMUL.FTZ R8, R2.reuse, R156 ;  /* 0x0000009c02087220 */ /* 0x050fe40000410000 */
[----:B------:R-:W-:Y:S02]  /*5d30*/  FMUL.FTZ R9, R2, R157 ;  /* 0x0000009d02097220 */ /* 0x000fe40000410000 */
[C---:B------:R-:W-:Y:S02]  /*5d40*/  FMUL.FTZ R196, R167.reuse, c[0x0][0x2d0] ;  /* 0x0000b400a7c47a20 */ /* 0x040fe40000410000 */
[----:B------:R-:W-:Y:S01]  /*5d50*/  FADD.FTZ R3, -R167, R3 ;  /* 0x00000003a7037221 */ /* 0x000fe20000010100 */
[----:B-1----:R-:W-:Y:S01]  /*5d60*/  FMNMX.FTZ R168, R171, R168, !PT ;  /* 0x000000a8aba87209 */ /* 0x002fe20007810000 */
[----:B------:R-:W-:Y:S01]  /*5d70*/  FFMA.FTZ R183, R18, c[0x0][0x2d0], -R196 ;  /* 0x0000b40012b77a23 */ /* 0x000fe200000108c4 */
[----:B------:R-:W-:Y:S01]  /*5d80*/  MUFU.EX2 R187, R187 ;  /* 0x000000bb00bb7308 */ /* 0x000fe20000000800 */
[----:B------:R-:W-:Y:S02]  /*5d90*/  FMUL.FTZ R3, R3, c[0x0][0x2d0] ;  /* 0x0000b40003037a20 */ /* 0x000fe40000410000 */
[C---:B------:R-:W-:Y:S02]  /*5da0*/  FMUL.FTZ R197, R168.reuse, c[0x0][0x2d0] ;  /* 0x0000b400a8c57a20 */ /* 0x040fe40000410000 */
[----:B------:R-:W-:Y:S01]  /*5db0*/  FADD.FTZ R164, -R168, R164 ;  /* 0x000000a4a8a47221 */ /* 0x000fe20000010100 */
[----:B---3--:R-:W-:Y:S01]  /*5dc0*/  FMNMX.FTZ R165, R169, R165, !PT ;  /* 0x000000a5a9a57209 */ /* 0x008fe20007810000 */
[--C-:B------:R-:W-:Y:S02]  /*5dd0*/  FFMA.FTZ R171, R16, c[0x0][0x2d0], -R197.reuse ;  /* 0x0000b40010ab7a23 */ /* 0x100fe400000108c5 */
[--C-:B------:R-:W-:Y:S01]  /*5de0*/  FFMA.FTZ R181, R17, c[0x0][0x2d0], -R197.reuse ;  /* 0x0000b40011b57a23 */ /* 0x100fe200000108c5 */
[----:B------:R-:W1:Y:S01]  /*5df0*/  MUFU.EX2 R3, R3 ;  /* 0x0000000300037308 */ /* 0x000e620000000800 */
[--C-:B------:R-:W-:Y:S01]  /*5e00*/  FFMA.FTZ R169, R19, c[0x0][0x2d0], -R196.reuse ;  /* 0x0000b40013a97a23 */ /* 0x100fe200000108c4 */
[----:B-----5:R-:W-:Y:S01]  /*5e10*/  F2FP.PACK_AB R156, R185, R188 ;  /* 0x000000bcb99c723e */ /* 0x020fe200000000ff */
[----:B------:R-:W-:Y:S02]  /*5e20*/  FMUL.FTZ R164, R164, c[0x0][0x2d0] ;  /* 0x0000b400a4a47a20 */ /* 0x000fe40000410000 */
[--C-:B------:R-:W-:Y:S02]  /*5e30*/  FFMA.FTZ R184, R6, c[0x0][0x2d0], -R196.reuse ;  /* 0x0000b40006b87a23 */ /* 0x100fe400000108c4 */
[----:B------:R-:W-:Y:S02]  /*5e40*/  FFMA.FTZ R182, R7, c[0x0][0x2d0], -R196 ;  /* 0x0000b40007b67a23 */ /* 0x000fe400000108c4 */
[--C-:B------:R-:W-:Y:S01]  /*5e50*/  FFMA.FTZ R180, R4, c[0x0][0x2d0], -R197.reuse ;  /* 0x0000b40004b47a23 */ /* 0x100fe200000108c5 */
[----:B------:R-:W2:Y:S01]  /*5e60*/  MUFU.EX2 R164, R164 ;  /* 0x000000a400a47308 */ /* 0x000ea20000000800 */
[----:B------:R-:W-:Y:S02]  /*5e70*/  FFMA.FTZ R170, R5, c[0x0][0x2d0], -R197 ;  /* 0x0000b40005aa7a23 */ /* 0x000fe400000108c5 */
[C---:B------:R-:W-:Y:S02]  /*5e80*/  FMUL.FTZ R193, R165.reuse, c[0x0][0x2d0] ;  /* 0x0000b400a5c17a20 */ /* 0x040fe40000410000 */
[----:B------:R-:W-:Y:S02]  /*5e90*/  FADD.FTZ R0, -R165, R0 ;  /* 0x00000000a5007221 */ /* 0x000fe40000010100 */
[--C-:B------:R-:W-:Y:S02]  /*5ea0*/  FFMA.FTZ R190, R14, c[0x0][0x2d0], -R193.reuse ;  /* 0x0000b4000ebe7a23 */ /* 0x100fe400000108c1 */
[--C-:B------:R-:W-:Y:S01]  /*5eb0*/  FFMA.FTZ R191, R15, c[0x0][0x2d0], -R193.reuse ;  /* 0x0000b4000fbf7a23 */ /* 0x100fe200000108c1 */
[----:B------:R-:W-:Y:S01]  /*5ec0*/  MUFU.EX2 R180, R180 ;  /* 0x000000b400b47308 */ /* 0x000fe20000000800 */
[----:B------:R-:W-:Y:S02]  /*5ed0*/  FMUL.FTZ R0, R0, c[0x0][0x2d0] ;  /* 0x0000b40000007a20 */ /* 0x000fe40000410000 */
[--C-:B------:R-:W-:Y:S02]  /*5ee0*/  FFMA.FTZ R192, R10, c[0x0][0x2d0], -R193.reuse ;  /* 0x0000b4000ac07a23 */ /* 0x100fe400000108c1 */
[----:B------:R-:W-:Y:S02]  /*5ef0*/  FFMA.FTZ R189, R11, c[0x0][0x2d0], -R193 ;  /* 0x0000b4000bbd7a23 */ /* 0x000fe400000108c1 */
[C---:B-1----:R-:W-:Y:S02]  /*5f00*/  FMUL.FTZ R6, R3.reuse, R162 ;  /* 0x000000a203067220 */ /* 0x042fe40000410000 */
[C---:B------:R-:W-:Y:S01]  /*5f10*/  FMUL.FTZ R7, R3.reuse, R163 ;  /* 0x000000a303077220 */ /* 0x040fe20000410000 */
[----:B------:R-:W1:Y:S01]  /*5f20*/  MUFU.EX2 R170, R170 ;  /* 0x000000aa00aa7308 */ /* 0x000e620000000800 */
[C---:B------:R-:W-:Y:S02]  /*5f30*/  FMUL.FTZ R12, R2.reuse, R152 ;  /* 0x00000098020c7220 */ /* 0x040fe40000410000 */
[----:B------:R-:W-:Y:S02]  /*5f40*/  FMUL.FTZ R13, R2, R153 ;  /* 0x00000099020d7220 */ /* 0x000fe40000410000 */
[C---:B--2---:R-:W-:Y:S02]  /*5f50*/  FMUL.FTZ R4, R164.reuse, R160 ;  /* 0x000000a0a4047220 */ /* 0x044fe40000410000 */
[C---:B------:R-:W-:Y:S02]  /*5f60*/  FMUL.FTZ R5, R164.reuse, R161 ;  /* 0x000000a1a4057220 */ /* 0x040fe40000410000 */
[C---:B------:R-:W-:Y:S01]  /*5f70*/  FMUL.FTZ R16, R164.reuse, R148 ;  /* 0x00000094a4107220 */ /* 0x040fe20000410000 */
[----:B------:R-:W-:Y:S01]  /*5f80*/  MUFU.EX2 R171, R171 ;  /* 0x000000ab00ab7308 */ /* 0x000fe20000000800 */
[C---:B------:R-:W-:Y:S02]  /*5f90*/  FMUL.FTZ R17, R164.reuse, R149 ;  /* 0x00000095a4117220 */ /* 0x040fe40000410000 */
[C---:B------:R-:W-:Y:S02]  /*5fa0*/  FMUL.FTZ R18, R3.reuse, R150 ;  /* 0x0000009603127220 */ /* 0x040fe40000410000 */
[C---:B------:R-:W-:Y:S02]  /*5fb0*/  FMUL.FTZ R19, R3.reuse, R151 ;  /* 0x0000009703137220 */ /* 0x040fe40000410000 */
[----:B------:R-:W2:Y:S01]  /*5fc0*/  LDSM.16.MT88.4 R148, [R225+0x1100] ;  /* 0x00110000e194783b */ /* 0x000ea20000004200 */
[C---:B------:R-:W-:Y:S02]  /*5fd0*/  FMUL.FTZ R68, R164.reuse, R68 ;  /* 0x00000044a4447220 */ /* 0x040fe40000410000 */
[----:B------:R-:W3:Y:S01]  /*5fe0*/  MUFU.EX2 R181, R181 ;  /* 0x000000b500b57308 */ /* 0x000ee20000000800 */
[----:B------:R-:W-:Y:S02]  /*5ff0*/  FMUL.FTZ R69, R164, R69 ;  /* 0x00000045a4457220 */ /* 0x000fe40000410000 */
[C---:B------:R-:W-:Y:S01]  /*6000*/  FMUL.FTZ R70, R3.reuse, R70 ;  /* 0x0000004603467220 */ /* 0x040fe20000410000 */
[----:B-1----:R-:W-:Y:S01]  /*6010*/  F2FP.PACK_AB R160, R170, R180 ;  /* 0x000000b4aaa0723e */ /* 0x002fe200000000ff */
[C---:B------:R-:W-:Y:S02]  /*6020*/  FMUL.FTZ R71, R3.reuse, R71 ;  /* 0x0000004703477220 */ /* 0x040fe40000410000 */
[C---:B------:R-:W-:Y:S02]  /*6030*/  FMUL.FTZ R72, R2.reuse, R72 ;  /* 0x0000004802487220 */ /* 0x040fe40000410000 */
[C---:B------:R-:W-:Y:S01]  /*6040*/  FMUL.FTZ R73, R2.reuse, R73 ;  /* 0x0000004902497220 */ /* 0x040fe20000410000 */
[----:B------:R-:W-:Y:S01]  /*6050*/  MUFU.EX2 R184, R184 ;  /* 0x000000b800b87308 */ /* 0x000fe20000000800 */
[C---:B------:R-:W-:Y:S02]  /*6060*/  FMUL.FTZ R76, R2.reuse, R76 ;  /* 0x0000004c024c7220 */ /* 0x040fe40000410000 */
[----:B------:R-:W-:Y:S02]  /*6070*/  FMUL.FTZ R77, R2, R77 ;  /* 0x0000004d024d7220 */ /* 0x000fe40000410000 */
[C---:B------:R-:W-:Y:S02]  /*6080*/  FMUL.FTZ R80, R164.reuse, R80 ;  /* 0x00000050a4507220 */ /* 0x040fe40000410000 */
[C---:B------:R-:W-:Y:S02]  /*6090*/  FMUL.FTZ R81, R164.reuse, R81 ;  /* 0x00000051a4517220 */ /* 0x040fe40000410000 */
[C---:B------:R-:W-:Y:S01]  /*60a0*/  FMUL.FTZ R82, R3.reuse, R82 ;  /* 0x0000005203527220 */ /* 0x040fe20000410000 */
[----:B------:R-:W1:Y:S01]  /*60b0*/  MUFU.EX2 R182, R182 ;  /* 0x000000b600b67308 */ /* 0x000e620000000800 */
[----:B------:R-:W-:Y:S02]  /*60c0*/  FMUL.FTZ R83, R3, R83 ;  /* 0x0000005303537220 */ /* 0x000fe40000410000 */
[C---:B------:R-:W-:Y:S01]  /*60d0*/  FMUL.FTZ R84, R164.reuse, R84 ;  /* 0x00000054a4547220 */ /* 0x040fe20000410000 */
[----:B---3--:R-:W-:Y:S01]  /*60e0*/  F2FP.PACK_AB R162, R181, R171 ;  /* 0x000000abb5a2723e */ /* 0x008fe200000000ff */
[----:B------:R-:W-:Y:S02]  /*60f0*/  FMUL.FTZ R85, R164, R85 ;  /* 0x00000055a4557220 */ /* 0x000fe40000410000 */
        /* <DEDUP_REMOVED lines=8> */
[----:B------:R-:W3:Y:S01]  /*6180*/  MUFU.EX2 R169, R169 ;  /* 0x000000a900a97308 */ /* 0x000ee20000000800 */
[C---:B------:R-:W-:Y:S02]  /*6190*/  FMUL.FTZ R95, R3.reuse, R95 ;  /* 0x0000005f035f7220 */ /* 0x040fe40000410000 */
[----:B------:R-:W-:Y:S01]  /*61a0*/  FMUL.FTZ R96, R164, R96 ;  /* 0x00000060a4607220 */ /* 0x000fe20000410000 */
[----:B-1----:R-:W-:Y:S01]  /*61b0*/  F2FP.PACK_AB R161, R182, R184 ;  /* 0x000000b8b6a1723e */ /* 0x002fe200000000ff */
[----:B------:R-:W-:Y:S02]  /*61c0*/  FMUL.FTZ R97, R164, R97 ;  /* 0x00000061a4617220 */ /* 0x000fe40000410000 */
[C---:B------:R-:W-:Y:S02]  /*61d0*/  FMUL.FTZ R98, R3.reuse, R98 ;  /* 0x0000006203627220 */ /* 0x040fe40000410000 */
[C---:B------:R-:W-:Y:S01]  /*61e0*/  FMUL.FTZ R99, R3.reuse, R99 ;  /* 0x0000006303637220 */ /* 0x040fe20000410000 */
[----:B------:R-:W1:Y:S01]  /*61f0*/  MUFU.EX2 R0, R0 ;  /* 0x0000000000007308 */ /* 0x000e620000000800 */
[C---:B------:R-:W-:Y:S02]  /*6200*/  FMUL.FTZ R100, R2.reuse, R100 ;  /* 0x0000006402647220 */ /* 0x040fe40000410000 */
[----:B------:R-:W-:Y:S02]  /*6210*/  FMUL.FTZ R101, R2, R101 ;  /* 0x0000006502657220 */ /* 0x000fe40000410000 */
[C---:B------:R-:W-:Y:S02]  /*6220*/  FMUL.FTZ R104, R164.reuse, R104 ;  /* 0x00000068a4687220 */ /* 0x040fe40000410000 */
[C---:B------:R-:W-:Y:S02]  /*6230*/  FMUL.FTZ R105, R164.reuse, R105 ;  /* 0x00000069a4697220 */ /* 0x040fe40000410000 */
[C---:B------:R-:W-:Y:S01]  /*6240*/  FMUL.FTZ R106, R3.reuse, R106 ;  /* 0x0000006a036a7220 */ /* 0x040fe20000410000 */
[----:B------:R-:W-:Y:S01]  /*6250*/  MUFU.EX2 R192, R192 ;  /* 0x000000c000c07308 */ /* 0x000fe20000000800 */
[----:B------:R-:W-:Y:S02]  /*6260*/  FMUL.FTZ R107, R3, R107 ;  /* 0x0000006b036b7220 */ /* 0x000fe40000410000 */
[----:B------:R-:W-:Y:S01]  /*6270*/  FMUL.FTZ R108, R164, R108 ;  /* 0x0000006ca46c7220 */ /* 0x000fe20000410000 */
[----:B---3--:R-:W-:Y:S01]  /*6280*/  F2FP.PACK_AB R163, R169, R183 ;  /* 0x000000b7a9a3723e */ /* 0x008fe200000000ff */
[C---:B------:R-:W-:Y:S02]  /*6290*/  FMUL.FTZ R24, R2.reuse, R136 ;  /* 0x0000008802187220 */ /* 0x040fe40000410000 */
[----:B------:R-:W-:Y:S02]  /*62a0*/  FMUL.FTZ R25, R2, R137 ;  /* 0x0000008902197220 */ /* 0x000fe40000410000 */
[--C-:B------:R-:W-:Y:S01]  /*62b0*/  FFMA.FTZ R205, R36, c[0x0][0x2d0], -R197.reuse ;  /* 0x0000b40024cd7a23 */ /* 0x100fe200000108c5 */
[----:B------:R-:W3:Y:S01]  /*62c0*/  MUFU.EX2 R189, R189 ;  /* 0x000000bd00bd7308 */ /* 0x000ee20000000800 */
[-C--:B------:R-:W-:Y:S05]  /*62d0*/  HMMA.16816.F32 R4, R160, R172.reuse, R4 ;  /* 0x000000aca004723c */ /* 0x080fea0000001804 */
[C---:B-1----:R-:W-:Y:S01]  /*62e0*/  FMUL.FTZ R10, R0.reuse, R158 ;  /* 0x0000009e000a7220 */ /* 0x042fe20000410000 */
[----:B------:R-:W-:Y:S01]  /*62f0*/  F2FP.PACK_AB R158, R187, R186 ;  /* 0x000000babb9e723e */ /* 0x000fe200000000ff */
[C---:B------:R-:W-:Y:S02]  /*6300*/  FMUL.FTZ R11, R0.reuse, R159 ;  /* 0x0000009f000b7220 */ /* 0x040fe40000410000 */
[----:B------:R-:W-:Y:S03]  /*6310*/  MUFU.EX2 R190, R190 ;  /* 0x000000be00be7308 */ /* 0x000fe60000000800 */
[C---:B------:R-:W-:Y:S02]  /*6320*/  FMUL.FTZ R14, R0.reuse, R154 ;  /* 0x0000009a000e7220 */ /* 0x040fe40000410000 */
[C---:B------:R-:W-:Y:S02]  /*6330*/  FMUL.FTZ R15, R0.reuse, R155 ;  /* 0x0000009b000f7220 */ /* 0x040fe40000410000 */
[C---:B------:R-:W-:Y:S01]  /*6340*/  FMUL.FTZ R74, R0.reuse, R74 ;  /* 0x0000004a004a7220 */ /* 0x040fe20000410000 */
[----:B------:R-:W1:Y:S01]  /*6350*/  LDSM.16.MT88.4 R152, [R223+0x1100] ;  /* 0x00110000df98783b */ /* 0x000e620000004200 */
[C---:B------:R-:W-:Y:S01]  /*6360*/  FMUL.FTZ R75, R0.reuse, R75 ;  /* 0x0000004b004b7220 */ /* 0x040fe20000410000 */
[----:B------:R-:W4:Y:S01]  /*6370*/  MUFU.EX2 R191, R191 ;  /* 0x000000bf00bf7308 */ /* 0x000f220000000800 */
[C---:B------:R-:W-:Y:S02]  /*6380*/  FMUL.FTZ R78, R0.reuse, R78 ;  /* 0x0000004e004e7220 */ /* 0x040fe40000410000 */
[C---:B------:R-:W-:Y:S01]  /*6390*/  FMUL.FTZ R79, R0.reuse, R79 ;  /* 0x0000004f004f7220 */ /* 0x040fe20000410000 */
[----:B---3--:R-:W-:Y:S01]  /*63a0*/  F2FP.PACK_AB R157, R189, R192 ;  /* 0x000000c0bd9d723e */ /* 0x008fe200000000ff */
[C---:B------:R-:W-:Y:S02]  /*63b0*/  FMUL.FTZ R90, R0.reuse, R90 ;  /* 0x0000005a005a7220 */ /* 0x040fe40000410000 */
[C---:B------:R-:W-:Y:S02]  /*63c0*/  FMUL.FTZ R91, R0.reuse, R91 ;  /* 0x0000005b005b7220 */ /* 0x040fe40000410000 */
[C---:B------:R-:W-:Y:S01]  /*63d0*/  FMUL.FTZ R102, R0.reuse, R102 ;  /* 0x0000006600667220 */ /* 0x040fe20000410000 */
[----:B------:R-:W-:Y:S01]  /*63e0*/  MUFU.EX2 R195, R195 ;  /* 0x000000c300c37308 */ /* 0x000fe20000000800 */
[----:B------:R-:W-:Y:S02]  /*63f0*/  FMUL.FTZ R103, R0, R103 ;  /* 0x0000006700677220 */ /* 0x000fe40000410000 */
[----:B------:R-:W-:Y:S02]  /*6400*/  FMUL.FTZ R109, R164, R109 ;  /* 0x0000006da46d7220 */ /* 0x000fe40000410000 */
[C---:B------:R-:W-:Y:S02]  /*6410*/  FMUL.FTZ R110, R3.reuse, R110 ;  /* 0x0000006e036e7220 */ /* 0x040fe40000410000 */
[----:B------:R-:W-:Y:S02]  /*6420*/  FMUL.FTZ R111, R3, R111 ;  /* 0x0000006f036f7220 */ /* 0x000fe40000410000 */
[C---:B------:R-:W-:Y:S01]  /*6430*/  FMUL.FTZ R112, R2.reuse, R112 ;  /* 0x0000007002707220 */ /* 0x040fe20000410000 */
[----:B------:R-:W3:Y:S01]  /*6440*/  MUFU.EX2 R198, R198 ;  /* 0x000000c600c67308 */ /* 0x000ee20000000800 */
[----:B------:R-:W-:Y:S02]  /*6450*/  FMUL.FTZ R113, R2, R113 ;  /* 0x0000007102717220 */ /* 0x000fe40000410000 */
[----:B------:R-:W-:Y:S01]  /*6460*/  FMUL.FTZ R114, R0, R114 ;  /* 0x0000007200727220 */ /* 0x000fe20000410000 */
[----:B----4-:R-:W-:Y:S01]  /*6470*/  F2FP.PACK_AB R159, R191, R190 ;  /* 0x000000bebf9f723e */ /* 0x010fe200000000ff */
[--C-:B------:R-:W-:Y:S02]  /*6480*/  FFMA.FTZ R206, R37, c[0x0][0x2d0], -R197.reuse ;  /* 0x0000b40025ce7a23 */ /* 0x100fe400000108c5 */
[--C-:B------:R-:W-:Y:S02]  /*6490*/  FFMA.FTZ R207, R38, c[0x0][0x2d0], -R196.reuse ;  /* 0x0000b40026cf7a23 */ /* 0x100fe400000108c4 */
[--C-:B------:R-:W-:Y:S01]  /*64a0*/  FFMA.FTZ R208, R39, c[0x0][0x2d0], -R196.reuse ;  /* 0x0000b40027d07a23 */ /* 0x100fe200000108c4 */
[----:B------:R-:W-:Y:S01]  /*64b0*/  MUFU.EX2 R201, R201 ;  /* 0x000000c900c97308 */ /* 0x000fe20000000800 */
[C---:B------:R-:W-:Y:S01]  /*64c0*/  HMMA.16816.F32 R8, R156.reuse, R172, R8 ;  /* 0x000000ac9c08723c */ /* 0x040fe20000001808 */
[----:B------:R-:W-:Y:S03]  /*64d0*/  LDSM.16.MT88.4 R36, [R225+0x2500] ;  /* 0x00250000e124783b */ /* 0x000fe60000004200 */
[--C-:B------:R-:W-:Y:S02]  /*64e0*/  FFMA.FTZ R51, R51, c[0x0][0x2d0], -R196.reuse ;  /* 0x0000b40033337a23 */ /* 0x100fe400000108c4 */
[--C-:B------:R-:W-:Y:S02]  /*64f0*/  FFMA.FTZ R209, R48, c[0x0][0x2d0], -R197.reuse ;  /* 0x0000b40030d17a23 */ /* 0x100fe400000108c5 */
[-C--:B------:R-:W-:Y:S01]  /*6500*/  HMMA.16816.F32 R12, R156, R174.reuse, R12 ;  /* 0x000000ae9c0c723c */ /* 0x080fe2000000180c */
[----:B------:R-:W-:Y:S03]  /*6510*/  MUFU.EX2 R202, R202 ;  /* 0x000000ca00ca7308 */ /* 0x000fe60000000800 */
[----:B------:R-:W-:Y:S02]  /*6520*/  FFMA.FTZ R210, R49, c[0x0][0x2d0], -R197 ;  /* 0x0000b40031d27a23 */ /* 0x000fe400000108c5 */
[--C-:B------:R-:W-:Y:S02]  /*6530*/  FFMA.FTZ R211, R50, c[0x0][0x2d0], -R196.reuse ;  /* 0x0000b40032d37a23 */ /* 0x100fe400000108c4 */
[C---:B------:R-:W-:Y:S03]  /*6540*/  HMMA.16816.F32 R16, R160.reuse, R174, R16 ;  /* 0x000000aea010723c */ /* 0x040fe60000001810 */
[----:B------:R-:W-:Y:S01]  /*6550*/  MUFU.EX2 R205, R205 ;  /* 0x000000cd00cd7308 */ /* 0x000fe20000000800 */
[--C-:B------:R-:W-:Y:S02]  /*6560*/  FFMA.FTZ R42, R42, c[0x0][0x2d0], -R193.reuse ;  /* 0x0000b4002a2a7a23 */ /* 0x100fe400000108c1 */
[----:B------:R-:W-:Y:S02]  /*6570*/  FFMA.FTZ R43, R43, c[0x0][0x2d0], -R193 ;  /* 0x0000b4002b2b7a23 */ /* 0x000fe400000108c1 */
[-C--:B------:R-:W-:Y:S04]  /*6580*/  HMMA.16816.F32 R68, R160, R176.reuse, R68 ;  /* 0x000000b0a044723c */ /* 0x080fe80000001844 */
[--C-:B------:R-:W-:Y:S01]  /*6590*/  FFMA.FTZ R52, R52, c[0x0][0x2d0], -R197.reuse ;  /* 0x0000b40034347a23 */ /* 0x100fe200000108c5 */
[----:B------:R-:W-:Y:S01]  /*65a0*/  MUFU.EX2 R206, R206 ;  /* 0x000000ce00ce7308 */ /* 0x000fe20000000800 */
[----:B------:R-:W-:Y:S02]  /*65b0*/  FFMA.FTZ R53, R53, c[0x0][0x2d0], -R197 ;  /* 0x0000b40035357a23 */ /* 0x000fe400000108c5 */
[C---:B------:R-:W-:Y:S04]  /*65c0*/  HMMA.16816.F32 R72, R156.reuse, R176, R72 ;  /* 0x000000b09c48723c */ /* 0x040fe80000001848 */
[--C-:B------:R-:W-:Y:S02]  /*65d0*/  FFMA.FTZ R54, R54, c[0x0][0x2d0], -R196.reuse ;  /* 0x0000b40036367a23 */ /* 0x100fe400000108c4 */
[--C-:B------:R-:W-:Y:S01]  /*65e0*/  FFMA.FTZ R55, R55, c[0x0][0x2d0], -R196.reuse ;  /* 0x0000b40037377a23 */ /* 0x100fe200000108c4 */
[----:B------:R-:W-:Y:S01]  /*65f0*/  MUFU.EX2 R207, R207 ;  /* 0x000000cf00cf7308 */ /* 0x000fe20000000800 */
[-C--:B------:R-:W-:Y:S04]  /*6600*/  HMMA.16816.F32 R76, R156, R178.reuse, R76 ;  /* 0x000000b29c4c723c */ /* 0x080fe8000000184c */
[--C-:B------:R-:W-:Y:S02]  /*6610*/  FFMA.FTZ R58, R58, c[0x0][0x2d0], -R193.reuse ;  /* 0x0000b4003a3a7a23 */ /* 0x100fe400000108c1 */
[----:B------:R-:W-:Y:S02]  /*6620*/  FFMA.FTZ R59, R59, c[0x0][0x2d0], -R193 ;  /* 0x0000b4003b3b7a23 */ /* 0x000fe400000108c1 */
[C---:B------:R-:W-:Y:S01]  /*6630*/  HMMA.16816.F32 R80, R160.reuse, R178, R80 ;  /* 0x000000b2a050723c */ /* 0x040fe20000001850 */
[----:B------:R-:W-:Y:S03]  /*6640*/  MUFU.EX2 R208, R208 ;  /* 0x000000d000d07308 */ /* 0x000fe60000000800 */
[--C-:B------:R-:W-:Y:S02]  /*6650*/  FFMA.FTZ R172, R20, c[0x0][0x2d0], -R197.reuse ;  /* 0x0000b40014ac7a23 */ /* 0x100fe400000108c5 */
[C---:B------:R-:W-:Y:S02]  /*6660*/  FMUL.FTZ R20, R2.reuse, R144 ;  /* 0x0000009002147220 */ /* 0x040fe40000410000 */
[-C--:B--2---:R-:W-:Y:S03]  /*6670*/  HMMA.16816.F32 R84, R160, R148.reuse, R84 ;  /* 0x00000094a054723c */ /* 0x084fe60000001854 */
[----:B------:R-:W-:Y:S01]  /*6680*/  MUFU.EX2 R172, R172 ;  /* 0x000000ac00ac7308 */ /* 0x000fe20000000800 */
[--C-:B------:R-:W-:Y:S02]  /*6690*/  FFMA.FTZ R173, R21, c[0x0][0x2d0], -R197.reuse ;  /* 0x0000b40015ad7a23 */ /* 0x100fe400000108c5 */
[----:B------:R-:W-:Y:S02]  /*66a0*/  FMUL.FTZ R21, R2, R145 ;  /* 0x0000009102157220 */ /* 0x000fe40000410000 */
[C---:B------:R-:W-:Y:S04]  /*66b0*/  HMMA.16816.F32 R88, R156.reuse, R148, R88 ;  /* 0x000000949c58723c */ /* 0x040fe80000001858 */
[--C-:B------:R-:W-:Y:S01]  /*66c0*/  FFMA.FTZ R174, R22, c[0x0][0x2d0], -R196.reuse ;  /* 0x0000b40016ae7a23 */ /* 0x100fe200000108c4 */
[----:B------:R-:W2:Y:S01]  /*66d0*/  MUFU.EX2 R173, R173 ;  /* 0x000000ad00ad7308 */ /* 0x000ea20000000800 */
[C---:B------:R-:W-:Y:S02]  /*66e0*/  FMUL.FTZ R22, R0.reuse, R146 ;  /* 0x0000009200167220 */ /* 0x040fe40000410000 */
[--C-:B------:R-:W-:Y:S04]  /*66f0*/  FFMA.FTZ R175, R23, c[0x0][0x2d0], -R196.reuse ;  /* 0x0000b40017af7a23 */ /* 0x100fe800000108c4 */
[----:B------:R-:W-:Y:S02]  /*6700*/  FMUL.FTZ R23, R0, R147 ;  /* 0x0000009300177220 */ /* 0x000fe40000410000 */
[----:B------:R-:W4:Y:S01]  /*6710*/  LDSM.16.MT88.4 R144, [R225+0x2100] ;  /* 0x00210000e190783b */ /* 0x000f220000004200 */
[--C-:B------:R-:W-:Y:S01]  /*6720*/  FFMA.FTZ R176, R32, c[0x0][0x2d0], -R197.reuse ;  /* 0x0000b40020b07a23 */ /* 0x100fe200000108c5 */
[----:B------:R-:W-:Y:S01]  /*6730*/  MUFU.EX2 R174, R174 ;  /* 0x000000ae00ae7308 */ /* 0x000fe20000000800 */
[C---:B------:R-:W-:Y:S02]  /*6740*/  FMUL.FTZ R32, R2.reuse, R140 ;  /* 0x0000008c02207220 */ /* 0x040fe40000410000 */
[-C--:B------:R-:W-:Y:S03]  /*6750*/  HMMA.16816.F32 R20, R156, R150.reuse, R20 ;  /* 0x000000969c14723c */ /* 0x080fe60000001814 */
[----:B------:R-:W-:Y:S02]  /*6760*/  FFMA.FTZ R177, R33, c[0x0][0x2d0], -R197 ;  /* 0x0000b40021b17a23 */ /* 0x000fe400000108c5 */
[----:B------:R-:W-:Y:S02]  /*6770*/  FMUL.FTZ R33, R2, R141 ;  /* 0x0000008d02217220 */ /* 0x000fe40000410000 */
[--C-:B------:R-:W-:Y:S01]  /*6780*/  FFMA.FTZ R178, R34, c[0x0][0x2d0], -R196.reuse ;  /* 0x0000b40022b27a23 */ /* 0x100fe200000108c4 */
[C---:B------:R-:W-:Y:S01]  /*6790*/  HMMA.16816.F32 R92, R160.reuse, R150, R92 ;  /* 0x00000096a05c723c */ /* 0x040fe2000000185c */
[----:B------:R-:W-:Y:S01]  /*67a0*/  LDSM.16.MT88.4 R148, [R225+0x1500] ;  /* 0x00150000e194783b */ /* 0x000fe20000004200 */
[----:B------:R-:W5:Y:S02]  /*67b0*/  MUFU.EX2 R175, R175 ;  /* 0x000000af00af7308 */ /* 0x000f640000000800 */
[C---:B------:R-:W-:Y:S02]  /*67c0*/  FMUL.FTZ R34, R0.reuse, R142 ;  /* 0x0000008e00227220 */ /* 0x040fe40000410000 */
[----:B------:R-:W-:Y:S02]  /*67d0*/  FFMA.FTZ R179, R35, c[0x0][0x2d0], -R196 ;  /* 0x0000b40023b37a23 */ /* 0x000fe400000108c4 */
[-C--:B-1----:R-:W-:Y:S04]  /*67e0*/  HMMA.16816.F32 R96, R160, R152.reuse, R96 ;  /* 0x00000098a060723c */ /* 0x082fe80000001860 */
[C---:B------:R-:W-:Y:S01]  /*67f0*/  FMUL.FTZ R35, R0.reuse, R143 ;  /* 0x0000008f00237220 */ /* 0x040fe20000410000 */
[----:B------:R-:W-:Y:S01]  /*6800*/  MUFU.EX2 R176, R176 ;  /* 0x000000b000b07308 */ /* 0x000fe20000000800 */
[----:B------:R-:W1:Y:S01]  /*6810*/  LDSM.16.MT88.4 R140, [R223+0x2100] ;  /* 0x00210000df8c783b */ /* 0x000e620000004200 */
[----:B------:R-:W-:Y:S01]  /*6820*/  FMUL.FTZ R115, R0, R115 ;  /* 0x0000007300737220 */ /* 0x000fe20000410000 */
[C---:B------:R-:W-:Y:S04]  /*6830*/  HMMA.16816.F32 R100, R156.reuse, R152, R100 ;  /* 0x000000989c64723c */ /* 0x040fe80000001864 */
[--C-:B------:R-:W-:Y:S02]  /*6840*/  FFMA.FTZ R199, R26, c[0x0][0x2d0], -R193.reuse ;  /* 0x0000b4001ac77a23 */ /* 0x100fe400000108c1 */
[C---:B------:R-:W-:Y:S01]  /*6850*/  FMUL.FTZ R26, R0.reuse, R138 ;  /* 0x0000008a001a7220 */ /* 0x040fe20000410000 */
[----:B------:R-:W-:Y:S01]  /*6860*/  MUFU.EX2 R152, R44 ;  /* 0x0000002c00987308 */ /* 0x000fe20000000800 */
[-C--:B------:R-:W-:Y:S04]  /*6870*/  HMMA.16816.F32 R32, R156, R154.reuse, R32 ;  /* 0x0000009a9c20723c */ /* 0x080fe80000001820 */
[--C-:B------:R-:W-:Y:S02]  /*6880*/  FFMA.FTZ R200, R27, c[0x0][0x2d0], -R193.reuse ;  /* 0x0000b4001bc87a23 */ /* 0x100fe400000108c1 */
[----:B------:R-:W-:Y:S02]  /*6890*/  FMUL.FTZ R27, R0, R139 ;  /* 0x0000008b001b7220 */ /* 0x000fe40000410000 */
[C---:B------:R-:W-:Y:S01]  /*68a0*/  HMMA.16816.F32 R104, R160.reuse, R154, R104 ;  /* 0x0000009aa068723c */ /* 0x040fe20000001868 */
[----:B------:R-:W1:Y:S01]  /*68b0*/  LDSM.16.MT88.4 R136, [R225+0x500] ;  /* 0x00050000e188783b */ /* 0x000e620000004200 */
[----:B------:R2:W-:Y:S02]  /*68c0*/  MUFU.EX2 R154, R51 ;  /* 0x00000033009a7308 */ /* 0x0005e40000000800 */
[C---:B------:R-:W-:Y:S02]  /*68d0*/  FMUL.FTZ R116, R164.reuse, R116 ;  /* 0x00000074a4747220 */ /* 0x040fe40000410000 */
[----:B------:R-:W-:Y:S02]  /*68e0*/  FMUL.FTZ R117, R164, R117 ;  /* 0x00000075a4757220 */ /* 0x000fe40000410000 */
[-C--:B----4-:R-:W-:Y:S04]  /*68f0*/  HMMA.16816.F32 R108, R160, R144.reuse, R108 ;  /* 0x00000090a06c723c */ /* 0x090fe8000000186c */
[C---:B------:R-:W-:Y:S01]  /*6900*/  FMUL.FTZ R118, R3.reuse, R118 ;  /* 0x0000007603767220 */ /* 0x040fe20000410000 */
[----:B------:R-:W4:Y:S01]  /*6910*/  MUFU.EX2 R177, R177 ;  /* 0x000000b100b17308 */ /* 0x000f220000000800 */
[C---:B------:R-:W-:Y:S02]  /*6920*/  FMUL.FTZ R119, R3.reuse, R119 ;  /* 0x0000007703777220 */ /* 0x040fe40000410000 */
[C---:B------:R-:W-:Y:S04]  /*6930*/  HMMA.16816.F32 R112, R156.reuse, R144, R112 ;  /* 0x000000909c70723c */ /* 0x040fe80000001870 */
[C---:B------:R-:W-:Y:S02]  /*6940*/  FMUL.FTZ R124, R2.reuse, R124 ;  /* 0x0000007c027c7220 */ /* 0x040fe40000410000 */
[----:B------:R-:W-:Y:S01]  /*6950*/  FMUL.FTZ R125, R2, R125 ;  /* 0x0000007d027d7220 */ /* 0x000fe20000410000 */
[----:B------:R-:W-:Y:S01]  /*6960*/  MUFU.EX2 R178, R178 ;  /* 0x000000b200b27308 */ /* 0x000fe20000000800 */
[-C--:B------:R-:W-:Y:S01]  /*6970*/  HMMA.16816.F32 R24, R156, R146.reuse, R24 ;  /* 0x000000929c18723c */ /* 0x080fe20000001818 */
[----:B--2---:R-:W-:Y:S03]  /*6980*/  LDSM.16.MT88.4 R48, [R223+0x2500] ;  /* 0x00250000df30783b */ /* 0x004fe60000004200 */
[C---:B------:R-:W-:Y:S02]  /*6990*/  FMUL.FTZ R126, R0.reuse, R126 ;  /* 0x0000007e007e7220 */ /* 0x040fe40000410000 */
[----:B------:R-:W-:Y:S02]  /*69a0*/  FMUL.FTZ R127, R0, R127 ;  /* 0x0000007f007f7220 */ /* 0x000fe40000410000 */
[C---:B------:R-:W-:Y:S01]  /*69b0*/  HMMA.16816.F32 R116, R160.reuse, R146, R116 ;  /* 0x00000092a074723c */ /* 0x040fe20000001874 */
[----:B------:R-:W2:Y:S01]  /*69c0*/  MUFU.EX2 R179, R179 ;  /* 0x000000b300b37308 */ /* 0x000ea20000000800 */
[----:B------:R-:W2:Y:S02]  /*69d0*/  LDSM.16.MT88.4 R144, [R223+0x500] ;  /* 0x00050000df90783b */ /* 0x000ea40000004200 */
[C---:B------:R-:W-:Y:S02]  /*69e0*/  FMUL.FTZ R120, R164.reuse, R120 ;  /* 0x00000078a4787220 */ /* 0x040fe40000410000 */
[----:B------:R-:W-:Y:S02]  /*69f0*/  FMUL.FTZ R121, R164, R121 ;  /* 0x00000079a4797220 */ /* 0x000fe40000410000 */
[C---:B------:R-:W-:Y:S03]  /*6a00*/  FMUL.FTZ R122, R3.reuse, R122 ;  /* 0x0000007a037a7220 */ /* 0x040fe60000410000 */
[----:B------:R-:W-:Y:S01]  /*6a10*/  MUFU.EX2 R199, R199 ;  /* 0x000000c700c77308 */ /* 0x000fe20000000800 */
[----:B------:R-:W-:Y:S02]  /*6a20*/  FMUL.FTZ R123, R3, R123 ;  /* 0x0000007b037b7220 */ /* 0x000fe40000410000 */
[C---:B------:R-:W-:Y:S02]  /*6a30*/  FMUL.FTZ R128, R2.reuse, R128 ;  /* 0x0000008002807220 */ /* 0x040fe40000410000 */
[----:B------:R-:W-:Y:S02]  /*6a40*/  FMUL.FTZ R129, R2, R129 ;  /* 0x0000008102817220 */ /* 0x000fe40000410000 */
[----:B------:R-:W-:Y:S01]  /*6a50*/  FMUL.FTZ R130, R0, R130 ;  /* 0x0000008200827220 */ /* 0x000fe20000410000 */
[-C--:B-1----:R-:W-:Y:S02]  /*6a60*/  HMMA.16816.F32 R120, R160, R140.reuse, R120 ;  /* 0x0000008ca078723c */ /* 0x082fe40000001878 */
[----:B------:R-:W1:Y:S01]  /*6a70*/  MUFU.EX2 R200, R200 ;  /* 0x000000c800c87308 */ /* 0x000e620000000800 */
[--C-:B------:R-:W-:Y:S02]  /*6a80*/  FFMA.FTZ R203, R30, c[0x0][0x2d0], -R193.reuse ;  /* 0x0000b4001ecb7a23 */ /* 0x100fe400000108c1 */
[--C-:B------:R-:W-:Y:S02]  /*6a90*/  FFMA.FTZ R204, R31, c[0x0][0x2d0], -R193.reuse ;  /* 0x0000b4001fcc7a23 */ /* 0x100fe400000108c1 */
[----:B------:R-:W-:Y:S01]  /*6aa0*/  FMUL.FTZ R131, R0, R131 ;  /* 0x0000008300837220 */ /* 0x000fe20000410000 */
[C---:B------:R-:W-:Y:S04]  /*6ab0*/  HMMA.16816.F32 R124, R156.reuse, R140, R124 ;  /* 0x0000008c9c7c723c */ /* 0x040fe8000000187c */
[----:B------:R-:W-:Y:S01]  /*6ac0*/  MUFU.EX2 R203, R203 ;  /* 0x000000cb00cb7308 */ /* 0x000fe20000000800 */
[--C-:B------:R-:W-:Y:S02]  /*6ad0*/  FFMA.FTZ R46, R46, c[0x0][0x2d0], -R193.reuse ;  /* 0x0000b4002e2e7a23 */ /* 0x100fe400000108c1 */
[----:B---3--:R-:W-:Y:S01]  /*6ae0*/  F2FP.PACK_AB R140, R198, R195 ;  /* 0x000000c3c68c723e */ /* 0x008fe200000000ff */
[-C--:B------:R-:W-:Y:S04]  /*6af0*/  HMMA.16816.F32 R128, R156, R142.reuse, R128 ;  /* 0x0000008e9c80723c */ /* 0x080fe80000001880 */
[C---:B------:R-:W-:Y:S01]  /*6b00*/  FMUL.FTZ R28, R164.reuse, R132 ;  /* 0x00000084a41c7220 */ /* 0x040fe20000410000 */
[----:B------:R-:W-:Y:S01]  /*6b10*/  F2FP.PACK_AB R132, R173, R172 ;  /* 0x000000acad84723e */ /* 0x000fe200000000ff */
[----:B------:R-:W3:Y:S01]  /*6b20*/  MUFU.EX2 R204, R204 ;  /* 0x000000cc00cc7308 */ /* 0x000ee20000000800 */
[----:B------:R-:W-:Y:S01]  /*6b30*/  FMUL.FTZ R29, R164, R133 ;  /* 0x00000085a41d7220 */ /* 0x000fe20000410000 */
[----:B-----5:R-:W-:Y:S01]  /*6b40*/  F2FP.PACK_AB R133, R175, R174 ;  /* 0x000000aeaf85723e */ /* 0x020fe200000000ff */
[C---:B------:R-:W-:Y:S03]  /*6b50*/  FMUL.FTZ R30, R3.reuse, R134 ;  /* 0x00000086031e7220 */ /* 0x040fe60000410000 */
[----:B------:R-:W-:Y:S01]  /*6b60*/  FMUL.FTZ R31, R3, R135 ;  /* 0x00000087031f7220 */ /* 0x000fe20000410000 */
[----:B----4-:R-:W-:Y:S01]  /*6b70*/  F2FP.PACK_AB R134, R177, R176 ;  /* 0x000000b0b186723e */ /* 0x010fe200000000ff */
[----:B------:R-:W-:Y:S01]  /*6b80*/  FFMA.FTZ R47, R47, c[0x0][0x2d0], -R193 ;  /* 0x0000b4002f2f7a23 */ /* 0x000fe200000108c1 */
[----:B--2---:R-:W-:Y:S01]  /*6b90*/  F2FP.PACK_AB R135, R179, R178 ;  /* 0x000000b2b387723e */ /* 0x004fe200000000ff */
[----:B------:R-:W-:Y:S01]  /*6ba0*/  MUFU.EX2 R157, R41 ;  /* 0x00000029009d7308 */ /* 0x000fe20000000800 */
[----:B-1----:R-:W-:Y:S01]  /*6bb0*/  F2FP.PACK_AB R141, R200, R199 ;  /* 0x000000c7c88d723e */ /* 0x002fe200000000ff */
[----:B------:R-:W-:Y:S01]  /*6bc0*/  FFMA.FTZ R188, R2, R252, R188 ;  /* 0x000000fc02bc7223 */ /* 0x000fe200000100bc */
[----:B------:R-:W-:Y:S04]  /*6bd0*/  HMMA.16816.F32 R28, R160, R142, R28 ;  /* 0x0000008ea01c723c */ /* 0x000fe8000000181c */
[----:B------:R-:W-:Y:S02]  /*6be0*/  FFMA.FTZ R192, R0, R249, R192 ;  /* 0x000000f900c07223 */ /* 0x000fe400000100c0 */
[--C-:B------:R-:W-:Y:S01]  /*6bf0*/  FFMA.FTZ R64, R64, c[0x0][0x2d0], -R197.reuse ;  /* 0x0000b40040407a23 */ /* 0x100fe200000108c5 */
[----:B------:R-:W1:Y:S01]  /*6c00*/  MUFU.EX2 R163, R40 ;  /* 0x0000002800a37308 */ /* 0x000e620000000800 */
[-C--:B------:R-:W-:Y:S05]  /*6c10*/  HMMA.16816.F32 R4, R132, R136.reuse, R4 ;  /* 0x000000888404723c */ /* 0x080fea0000001804 */
[----:B------:R-:W-:Y:S01]  /*6c20*/  F2FP.PACK_AB R142, R202, R201 ;  /* 0x000000c9ca8e723e */ /* 0x000fe200000000ff */
[----:B------:R-:W-:Y:S01]  /*6c30*/  FFMA.FTZ R197, R65, c[0x0][0x2d0], -R197 ;  /* 0x0000b40041c57a23 */ /* 0x000fe200000108c5 */
[----:B---3--:R-:W-:Y:S01]  /*6c40*/  F2FP.PACK_AB R143, R204, R203 ;  /* 0x000000cbcc8f723e */ /* 0x008fe200000000ff */
[----:B------:R-:W-:Y:S01]  /*6c50*/  FFMA.FTZ R65, R66, c[0x0][0x2d0], -R196 ;  /* 0x0000b40042417a23 */ /* 0x000fe200000108c4 */
[----:B------:R-:W-:Y:S03]  /*6c60*/  MUFU.EX2 R156, R42 ;  /* 0x0000002a009c7308 */ /* 0x000fe60000000800 */
[----:B------:R-:W-:Y:S02]  /*6c70*/  FFMA.FTZ R66, R56, c[0x0][0x2d0], -R194 ;  /* 0x0000b40038427a23 */ /* 0x000fe400000108c2 */
[C---:B------:R-:W-:Y:S04]  /*6c80*/  HMMA.16816.F32 R8, R140.reuse, R136, R8 ;  /* 0x000000888c08723c */ /* 0x040fe80000001808 */
[----:B------:R-:W-:Y:S01]  /*6c90*/  FFMA.FTZ R196, R67, c[0x0][0x2d0], -R196 ;  /* 0x0000b40043c47a23 */ /* 0x000fe200000108c4 */
[----:B------:R2:W-:Y:S01]  /*6ca0*/  MUFU.EX2 R158, R43 ;  /* 0x0000002b009e7308 */ /* 0x0005e20000000800 */
[--C-:B------:R-:W-:Y:S02]  /*6cb0*/  FFMA.FTZ R67, R57, c[0x0][0x2d0], -R194.reuse ;  /* 0x0000b40039437a23 */ /* 0x100fe400000108c2 */
[-C--:B------:R-:W-:Y:S04]  /*6cc0*/  HMMA.16816.F32 R12, R140, R138.reuse, R12 ;  /* 0x0000008a8c0c723c */ /* 0x080fe8000000180c */
[----:B-1----:R-:W-:Y:S01]  /*6cd0*/  F2FP.PACK_AB R44, R157, R163 ;  /* 0x000000a39d2c723e */ /* 0x002fe200000000ff */
[----:B------:R-:W-:Y:S02]  /*6ce0*/  FFMA.FTZ R194, R61, c[0x0][0x2d0], -R194 ;  /* 0x0000b4003dc27a23 */ /* 0x000fe400000108c2 */
[----:B------:R-:W-:Y:S01]  /*6cf0*/  MUFU.EX2 R161, R52 ;  /* 0x0000003400a17308 */ /* 0x000fe20000000800 */
[C---:B------:R-:W-:Y:S01]  /*6d00*/  HMMA.16816.F32 R16, R132.reuse, R138, R16 ;  /* 0x0000008a8410723c */ /* 0x040fe20000001810 */
[----:B------:R-:W1:Y:S03]  /*6d10*/  LDSM.16.MT88.4 R136, [R223+0x1500] ;  /* 0x00150000df88783b */ /* 0x000e660000004200 */
[--C-:B------:R-:W-:Y:S02]  /*6d20*/  FFMA.FTZ R61, R62, c[0x0][0x2d0], -R193.reuse ;  /* 0x0000b4003e3d7a23 */ /* 0x100fe400000108c1 */
[----:B------:R-:W-:Y:S02]  /*6d30*/  FFMA.FTZ R193, R63, c[0x0][0x2d0], -R193 ;  /* 0x0000b4003fc17a23 */ /* 0x000fe400000108c1 */
[-C--:B------:R-:W-:Y:S01]  /*6d40*/  HMMA.16816.F32 R68, R132, R144.reuse, R68 ;  /* 0x000000908444723c */ /* 0x080fe20000001844 */
[----:B------:R-:W-:Y:S03]  /*6d50*/  MUFU.EX2 R160, R53 ;  /* 0x0000003500a07308 */ /* 0x000fe60000000800 */
[----:B------:R-:W-:Y:S01]  /*6d60*/  FADD.FTZ R188, R185, R188 ;  /* 0x000000bcb9bc7221 */ /* 0x000fe20000010000 */
[----:B--2---:R-:W2:Y:S01]  /*6d70*/  LDSM.16.MT88.4 R40, [R225+0x900] ;  /* 0x00090000e128783b */ /* 0x004ea20000004200 */
[----:B------:R-:W-:Y:S02]  /*6d80*/  FADD.FTZ R192, R189, R192 ;  /* 0x000000c0bdc07221 */ /* 0x000fe40000010000 */
[C---:B------:R-:W-:Y:S03]  /*6d90*/  HMMA.16816.F32 R72, R140.reuse, R144, R72 ;  /* 0x000000908c48723c */ /* 0x040fe60000001848 */
[----:B------:R-:W-:Y:S01]  /*6da0*/  MUFU.EX2 R162, R54 ;  /* 0x0000003600a27308 */ /* 0x000fe20000000800 */
[----:B------:R-:W-:Y:S02]  /*6db0*/  FADD.FTZ R188, R186, R188 ;  /* 0x000000bcbabc7221 */ /* 0x000fe40000010000 */
[----:B------:R-:W-:Y:S02]  /*6dc0*/  FADD.FTZ R192, R190, R192 ;  /* 0x000000c0bec07221 */ /* 0x000fe40000010000 */
[-C--:B------:R-:W-:Y:S04]  /*6dd0*/  HMMA.16816.F32 R76, R140, R146.reuse, R76 ;  /* 0x000000928c4c723c */ /* 0x080fe8000000184c */
[----:B------:R-:W-:Y:S01]  /*6de0*/  FADD.FTZ R188, R187, R188 ;  /* 0x000000bcbbbc7221 */ /* 0x000fe20000010000 */
[----:B------:R3:W4:Y:S01]  /*6df0*/  MUFU.EX2 R144, R55 ;  /* 0x0000003700907308 */ /* 0x0007220000000800 */
[----:B------:R-:W-:Y:S02]  /*6e00*/  FADD.FTZ R192, R191, R192 ;  /* 0x000000c0bfc07221 */ /* 0x000fe40000010000 */
[C---:B------:R-:W-:Y:S04]  /*6e10*/  HMMA.16816.F32 R80, R132.reuse, R146, R80 ;  /* 0x000000928450723c */ /* 0x040fe80000001850 */
[----:B------:R-:W-:Y:S02]  /*6e20*/  FADD.FTZ R188, R195, R188 ;  /* 0x000000bcc3bc7221 */ /* 0x000fe40000010000 */
[----:B------:R-:W-:Y:S01]  /*6e30*/  FADD.FTZ R192, R199, R192 ;  /* 0x000000c0c7c07221 */ /* 0x000fe20000010000 */
[----:B------:R-:W-:Y:S01]  /*6e40*/  MUFU.EX2 R145, R58 ;  /* 0x0000003a00917308 */ /* 0x000fe20000000800 */
[-C--:B------:R-:W-:Y:S04]  /*6e50*/  HMMA.16816.F32 R84, R132, R148.reuse, R84 ;  /* 0x000000948454723c */ /* 0x080fe80000001854 */
[----:B------:R-:W-:Y:S02]  /*6e60*/  FADD.FTZ R188, R198, R188 ;  /* 0x000000bcc6bc7221 */ /* 0x000fe40000010000 */
[----:B------:R-:W-:Y:S02]  /*6e70*/  FADD.FTZ R192, R200, R192 ;  /* 0x000000c0c8c07221 */ /* 0x000fe40000010000 */
[C---:B------:R-:W-:Y:S01]  /*6e80*/  HMMA.16816.F32 R88, R140.reuse, R148, R88 ;  /* 0x000000948c58723c */ /* 0x040fe20000001858 */
[----:B------:R5:W2:Y:S03]  /*6e90*/  MUFU.EX2 R147, R59 ;  /* 0x0000003b00937308 */ /* 0x000aa60000000800 */
[----:B------:R-:W-:Y:S01]  /*6ea0*/  FADD.FTZ R188, R201, R188 ;  /* 0x000000bcc9bc7221 */ /* 0x000fe20000010000 */
[----:B---3--:R-:W-:Y:S01]  /*6eb0*/  LDSM.16.MT88.4 R52, [R225+0x2900] ;  /* 0x00290000e134783b */ /* 0x008fe20000004200 */
[----:B----4-:R-:W-:Y:S01]  /*6ec0*/  MOV R63, R144 ;  /* 0x00000090003f7202 */ /* 0x010fe20000000f00 */
[----:B------:R-:W-:Y:S01]  /*6ed0*/  FADD.FTZ R192, R203, R192 ;  /* 0x000000c0cbc07221 */ /* 0x000fe20000010000 */
[-C--:B------:R-:W-:Y:S03]  /*6ee0*/  HMMA.16816.F32 R20, R140, R150.reuse, R20 ;  /* 0x000000968c14723c */ /* 0x080fe60000001814 */
[----:B------:R3:W4:Y:S01]  /*6ef0*/  MUFU.EX2 R159, R45 ;  /* 0x0000002d009f7308 */ /* 0x0007220000000800 */
[----:B------:R-:W-:Y:S02]  /*6f00*/  FADD.FTZ R188, R202, R188 ;  /* 0x000000bccabc7221 */ /* 0x000fe40000010000 */
[----:B------:R-:W-:Y:S02]  /*6f10*/  FADD.FTZ R192, R204, R192 ;  /* 0x000000c0ccc07221 */ /* 0x000fe40000010000 */
[C---:B------:R-:W-:Y:S01]  /*6f20*/  HMMA.16816.F32 R92, R132.reuse, R150, R92 ;  /* 0x00000096845c723c */ /* 0x040fe2000000185c */
[----:B------:R-:W-:Y:S04]  /*6f30*/  LDSM.16.MT88.4 R148, [R225+0xd00] ;  /* 0x000d0000e194783b */ /* 0x000fe80000004200 */
[----:B------:R4:W-:Y:S03]  /*6f40*/  MUFU.EX2 R155, R46 ;  /* 0x0000002e009b7308 */ /* 0x0009e60000000800 */
[-C--:B-1----:R-:W-:Y:S01]  /*6f50*/  HMMA.16816.F32 R96, R132, R136.reuse, R96 ;  /* 0x000000888460723c */ /* 0x082fe20000001860 */
[----:B-----5:R-:W-:Y:S03]  /*6f60*/  LDSM.16.MT88.4 R56, [R225+0x1d00] ;  /* 0x001d0000e138783b */ /* 0x020fe60000004200 */
[----:B--2---:R-:W-:Y:S03]  /*6f70*/  MOV R62, R147 ;  /* 0x00000093003e7202 */ /* 0x004fe60000000f00 */
[----:B------:R-:W1:Y:S01]  /*6f80*/  MUFU.EX2 R153, R47 ;  /* 0x0000002f00997308 */ /* 0x000e620000000800 */
[C---:B------:R-:W-:Y:S04]  /*6f90*/  HMMA.16816.F32 R100, R140.reuse, R136, R100 ;  /* 0x000000888c64723c */ /* 0x040fe80000001864 */
[----:B---3--:R-:W-:Y:S04]  /*6fa0*/  F2FP.PACK_AB R45, R158, R156 ;  /* 0x0000009c9e2d723e */ /* 0x008fe800000000ff */
[-C--:B------:R-:W-:Y:S01]  /*6fb0*/  HMMA.16816.F32 R32, R140, R138.reuse, R32 ;  /* 0x0000008a8c20723c */ /* 0x080fe20000001820 */
[----:B------:R-:W-:Y:S03]  /*6fc0*/  MUFU.EX2 R197, R197 ;  /* 0x000000c500c57308 */ /* 0x000fe60000000800 */
[----:B----4-:R-:W-:Y:S04]  /*6fd0*/  F2FP.PACK_AB R46, R159, R152 ;  /* 0x000000989f2e723e */ /* 0x010fe800000000ff */
[C---:B------:R-:W-:Y:S01]  /*6fe0*/  HMMA.16816.F32 R104, R132.reuse, R138, R104 ;  /* 0x0000008a8468723c */ /* 0x040fe20000001868 */
[----:B------:R-:W2:Y:S02]  /*6ff0*/  LDSM.16.MT88.4 R136, [R223+0x900] ;  /* 0x00090000df88783b */ /* 0x000ea40000004200 */
[----:B------:R-:W-:Y:S01]  /*7000*/  MUFU.EX2 R196, R196 ;  /* 0x000000c400c47308 */ /* 0x000fe20000000800 */
[----:B-1----:R-:W-:Y:S04]  /*7010*/  F2FP.PACK_AB R47, R153, R155 ;  /* 0x0000009b992f723e */ /* 0x002fe800000000ff */
[-C--:B------:R-:W-:Y:S05]  /*7020*/  HMMA.16816.F32 R108, R132, R36.reuse, R108 ;  /* 0x00000024846c723c */ /* 0x080fea000000186c */
[----:B------:R-:W-:Y:S03]  /*7030*/  MUFU.EX2 R209, R209 ;  /* 0x000000d100d17308 */ /* 0x000fe60000000800 */
[C---:B------:R-:W-:Y:S07]  /*7040*/  HMMA.16816.F32 R112, R140.reuse, R36, R112 ;  /* 0x000000248c70723c */ /* 0x040fee0000001870 */
[----:B------:R-:W-:Y:S01]  /*7050*/  F2FP.PACK_AB R36, R206, R205 ;  /* 0x000000cdce24723e */ /* 0x000fe200000000ff */
[-C--:B------:R-:W-:Y:S01]  /*7060*/  HMMA.16816.F32 R24, R140, R38.reuse, R24 ;  /* 0x000000268c18723c */ /* 0x080fe20000001818 */
[----:B------:R-:W1:Y:S03]  /*7070*/  MUFU.EX2 R210, R210 ;  /* 0x000000d200d27308 */ /* 0x000e660000000800 */
[----:B------:R-:W-:Y:S04]  /*7080*/  F2FP.PACK_AB R37, R208, R207 ;  /* 0x000000cfd025723e */ /* 0x000fe800000000ff */
[C---:B------:R-:W-:Y:S03]  /*7090*/  HMMA.16816.F32 R116, R132.reuse, R38, R116 ;  /* 0x000000268474723c */ /* 0x040fe60000001874 */
[----:B------:R-:W3:Y:S05]  /*70a0*/  MUFU.EX2 R211, R211 ;  /* 0x000000d300d37308 */ /* 0x000eea0000000800 */
[-C--:B------:R-:W-:Y:S05]  /*70b0*/  HMMA.16816.F32 R120, R132, R48.reuse, R120 ;  /* 0x000000308478723c */ /* 0x080fea0000001878 */
[----:B------:R-:W4:Y:S03]  /*70c0*/  MUFU.EX2 R64, R64 ;  /* 0x0000004000407308 */ /* 0x000f260000000800 */
[C---:B------:R-:W-:Y:S04]  /*70d0*/  HMMA.16816.F32 R124, R140.reuse, R48, R124 ;  /* 0x000000308c7c723c */ /* 0x040fe8000000187c */
[----:B-1----:R-:W-:Y:S03]  /*70e0*/  F2FP.PACK_AB R38, R210, R209 ;  /* 0x000000d1d226723e */ /* 0x002fe600000000ff */
[----:B------:R-:W1:Y:S01]  /*70f0*/  MUFU.EX2 R65, R65 ;  /* 0x0000004100417308 */ /* 0x000e620000000800 */
[-C--:B------:R-:W-:Y:S04]  /*7100*/  HMMA.16816.F32 R128, R140, R50.reuse, R128 ;  /* 0x000000328c80723c */ /* 0x080fe80000001880 */
[----:B---3--:R-:W-:Y:S04]  /*7110*/  F2FP.PACK_AB R39, R154, R211 ;  /* 0x000000d39a27723e */ /* 0x008fe800000000ff */
[----:B------:R-:W-:Y:S01]  /*7120*/  HMMA.16816.F32 R28, R132, R50, R28 ;  /* 0x00000032841c723c */ /* 0x000fe2000000181c */
[----:B------:R-:W3:Y:S01]  /*7130*/  LDSM.16.MT88.4 R48, [R225+0x1900] ;  /* 0x00190000e130783b */ /* 0x000ee20000004200 */
[----:B------:R-:W-:Y:S05]  /*7140*/  MUFU.EX2 R66, R66 ;  /* 0x0000004200427308 */ /* 0x000fea0000000800 */
[----:B----4-:R-:W-:Y:S01]  /*7150*/  F2FP.PACK_AB R134, R197, R64 ;  /* 0x00000040c586723e */ /* 0x010fe200000000ff */
[-C--:B------:R-:W-:Y:S04]  /*7160*/  HMMA.16816.F32 R4, R36, R40.reuse, R4 ;  /* 0x000000282404723c */ /* 0x080fe80000001804 */
[----:B------:R-:W4:Y:S01]  /*7170*/  MUFU.EX2 R67, R67 ;  /* 0x0000004300437308 */ /* 0x000f220000000800 */
[----:B-1----:R-:W-:Y:S03]  /*7180*/  F2FP.PACK_AB R135, R196, R65 ;  /* 0x00000041c487723e */ /* 0x002fe600000000ff */
[C---:B------:R-:W-:Y:S06]  /*7190*/  HMMA.16816.F32 R8, R44.reuse, R40, R8 ;  /* 0x000000282c08723c */ /* 0x040fec0000001808 */
[----:B------:R-:W-:Y:S02]  /*71a0*/  MUFU.EX2 R60, R60 ;  /* 0x0000003c003c7308 */ /* 0x000fe40000000800 */
[-C--:B------:R-:W-:Y:S08]  /*71b0*/  HMMA.16816.F32 R12, R44, R42.reuse, R12 ;  /* 0x0000002a2c0c723c */ /* 0x080ff0000000180c */
[C---:B------:R-:W-:Y:S01]  /*71c0*/  HMMA.16816.F32 R16, R36.reuse, R42, R16 ;  /* 0x0000002a2410723c */ /* 0x040fe20000001810 */
[----:B------:R-:W1:Y:S01]  /*71d0*/  LDSM.16.MT88.4 R40, [R223+0x1900] ;  /* 0x00190000df28783b */ /* 0x000e620000004200 */
[----:B------:R-:W5:Y:S06]  /*71e0*/  MUFU.EX2 R194, R194 ;  /* 0x000000c200c27308 */ /* 0x000f6c0000000800 */
[-C--:B--2---:R-:W-:Y:S04]  /*71f0*/  HMMA.16816.F32 R68, R36, R136.reuse, R68 ;  /* 0x000000882444723c */ /* 0x084fe80000001844 */
[----:B------:R-:W-:Y:S04]  /*7200*/  MUFU.EX2 R61, R61 ;  /* 0x0000003d003d7308 */ /* 0x000fe80000000800 */
[C---:B------:R-:W-:Y:S06]  /*7210*/  HMMA.16816.F32 R72, R44.reuse, R136, R72 ;  /* 0x000000882c48723c */ /* 0x040fec0000001848 */
[----:B------:R-:W2:Y:S01]  /*7220*/  MUFU.EX2 R193, R193 ;  /* 0x000000c100c17308 */ /* 0x000ea20000000800 */
[----:B------:R-:W-:Y:S01]  /*7230*/  MOV R136, R156 ;  /* 0x0000009c00887202 */ /* 0x000fe20000000f00 */
[-C--:B------:R-:W-:Y:S04]  /*7240*/  HMMA.16816.F32 R76, R44, R138.reuse, R76 ;  /* 0x0000008a2c4c723c */ /* 0x080fe8000000184c */
[----:B------:R-:W-:Y:S04]  /*7250*/  MOV R137, R163 ;  /* 0x000000a300897202 */ /* 0x000fe80000000f00 */
[C---:B------:R-:W-:Y:S07]  /*7260*/  HMMA.16816.F32 R80, R36.reuse, R138, R80 ;  /* 0x0000008a2450723c */ /* 0x040fee0000001850 */
[----:B------:R-:W-:Y:S01]  /*7270*/  MOV R139, R157 ;  /* 0x0000009d008b7202 */ /* 0x000fe20000000f00 */
[-C--:B---3--:R-:W-:Y:S04]  /*7280*/  HMMA.16816.F32 R84, R36, R48.reuse, R84 ;  /* 0x000000302454723c */ /* 0x088fe80000001854 */
[----:B------:R-:W-:Y:S04]  /*7290*/  MOV R138, R158 ;  /* 0x0000009e008a7202 */ /* 0x000fe80000000f00 */
[C---:B------:R-:W-:Y:S08]  /*72a0*/  HMMA.16816.F32 R88, R44.reuse, R48, R88 ;  /* 0x000000302c58723c */ /* 0x040ff00000001858 */
[-C--:B------:R-:W-:Y:S08]  /*72b0*/  HMMA.16816.F32 R20, R44, R50.reuse, R20 ;  /* 0x000000322c14723c */ /* 0x080ff00000001814 */
[C---:B------:R-:W-:Y:S01]  /*72c0*/  HMMA.16816.F32 R92, R36.reuse, R50, R92 ;  /* 0x00000032245c723c */ /* 0x040fe2000000185c */
[----:B------:R-:W3:Y:S07]  /*72d0*/  LDSM.16.MT88.4 R48, [R223+0x2900] ;  /* 0x00290000df30783b */ /* 0x000eee0000004200 */
[-C--:B-1----:R-:W-:Y:S08]  /*72e0*/  HMMA.16816.F32 R96, R36, R40.reuse, R96 ;  /* 0x000000282460723c */ /* 0x082ff00000001860 */
[C---:B------:R-:W-:Y:S08]  /*72f0*/  HMMA.16816.F32 R100, R44.reuse, R40, R100 ;  /* 0x000000282c64723c */ /* 0x040ff00000001864 */
[-C--:B------:R-:W-:Y:S08]  /*7300*/  HMMA.16816.F32 R32, R44, R42.reuse, R32 ;  /* 0x0000002a2c20723c */ /* 0x080ff00000001820 */
[C---:B------:R-:W-:Y:S01]  /*7310*/  HMMA.16816.F32 R104, R36.reuse, R42, R104 ;  /* 0x0000002a2468723c */ /* 0x040fe20000001868 */
[----:B------:R-:W1:Y:S07]  /*7320*/  LDSM.16.MT88.4 R40, [R223+0xd00] ;  /* 0x000d0000df28783b */ /* 0x000e6e0000004200 */
[-C--:B------:R-:W-:Y:S08]  /*7330*/  HMMA.16816.F32 R108, R36, R52.reuse, R108 ;  /* 0x00000034246c723c */ /* 0x080ff0000000186c */
[C---:B------:R-:W-:Y:S08]  /*7340*/  HMMA.16816.F32 R112, R44.reuse, R52, R112 ;  /* 0x000000342c70723c */ /* 0x040ff00000001870 */
[-C--:B------:R-:W-:Y:S08]  /*7350*/  HMMA.16816.F32 R24, R44, R54.reuse, R24 ;  /* 0x000000362c18723c */ /* 0x080ff00000001818 */
[C---:B------:R-:W-:Y:S01]  /*7360*/  HMMA.16816.F32 R116, R36.reuse, R54, R116 ;  /* 0x000000362474723c */ /* 0x040fe20000001874 */
[----:B------:R-:W1:Y:S07]  /*7370*/  LDSM.16.MT88.4 R52, [R223+0x1d00] ;  /* 0x001d0000df34783b */ /* 0x000e6e0000004200 */
[-C--:B---3--:R-:W-:Y:S08]  /*7380*/  HMMA.16816.F32 R120, R36, R48.reuse, R120 ;  /* 0x000000302478723c */ /* 0x088ff00000001878 */
[C---:B------:R-:W-:Y:S07]  /*7390*/  HMMA.16816.F32 R124, R44.reuse, R48, R124 ;  /* 0x000000302c7c723c */ /* 0x040fee000000187c */
[----:B------:R-:W-:Y:S01]  /*73a0*/  MOV R49, R160 ;  /* 0x000000a000317202 */ /* 0x000fe20000000f00 */
[-C--:B------:R-:W-:Y:S01]  /*73b0*/  HMMA.16816.F32 R128, R44, R50.reuse, R128 ;  /* 0x000000322c80723c */ /* 0x080fe20000001880 */
[----:B------:R-:W3:Y:S03]  /*73c0*/  LDSM.16.MT88.4 R44, [R225+0x2d00] ;  /* 0x002d0000e12c783b */ /* 0x000ee60000004200 */
[----:B------:R-:W-:Y:S04]  /*73d0*/  MOV R48, R145 ;  /* 0x0000009100307202 */ /* 0x000fe80000000f00 */
[----:B------:R-:W-:Y:S07]  /*73e0*/  HMMA.16816.F32 R28, R36, R50, R28 ;  /* 0x00000032241c723c */ /* 0x000fee000000181c */
[----:B------:R-:W-:Y:S02]  /*73f0*/  MOV R50, R161 ;  /* 0x000000a100327202 */ /* 0x000fe40000000f00 */
[----:B------:R-:W-:Y:S03]  /*7400*/  MOV R51, R162 ;  /* 0x000000a200337202 */ /* 0x000fe60000000f00 */
[----:B------:R-:W-:Y:S02]  /*7410*/  F2FP.PACK_AB R132, R49, R50 ;  /* 0x000000323184723e */ /* 0x000fe400000000ff */
[----:B------:R-:W-:Y:S02]  /*7420*/  F2FP.PACK_AB R133, R63, R51 ;  /* 0x000000333f85723e */ /* 0x000fe400000000ff */
[----:B----4-:R-:W-:Y:S02]  /*7430*/  F2FP.PACK_AB R36, R67, R66 ;  /* 0x000000424324723e */ /* 0x010fe400000000ff */
[----:B------:R-:W-:Y:S02]  /*7440*/  F2FP.PACK_AB R37, R62, R48 ;  /* 0x000000303e25723e */ /* 0x000fe400000000ff */
[----:B-----5:R-:W-:Y:S01]  /*7450*/  F2FP.PACK_AB R38, R194, R60 ;  /* 0x0000003cc226723e */ /* 0x020fe200000000ff */
[-C--:B------:R-:W-:Y:S05]  /*7460*/  HMMA.16816.F32 R160, R132, R148.reuse, R4 ;  /* 0x0000009484a0723c */ /* 0x080fea0000001804 */
[----:B--2---:R-:W-:Y:S02]  /*7470*/  F2FP.PACK_AB R39, R193, R61 ;  /* 0x0000003dc127723e */ /* 0x004fe400000000ff */
[----:B------:R-:W-:Y:S02]  /*7480*/  MOV R4, R159 ;  /* 0x0000009f00047202 */ /* 0x000fe40000000f00 */
[----:B------:R-:W-:Y:S03]  /*7490*/  MOV R5, R154 ;  /* 0x0000009a00057202 */ /* 0x000fe60000000f00 */
[C---:B------:R-:W-:Y:S01]  /*74a0*/  HMMA.16816.F32 R156, R36.reuse, R148, R8 ;  /* 0x00000094249c723c */ /* 0x040fe20000001808 */
[----:B------:R-:W2:Y:S03]  /*74b0*/  LDL.LU R9, [R1+0x4] ;  /* 0x0000040001097983 */ /* 0x000ea60000300800 */
[----:B------:R-:W-:Y:S01]  /*74c0*/  MOV R6, R155 ;  /* 0x0000009b00067202 */ /* 0x000fe20000000f00 */
[----:B------:R-:W4:Y:S01]  /*74d0*/  LDL.LU R10, [R1] ;  /* 0x00000000010a7983 */ /* 0x000f220000300800 */
[----:B------:R-:W-:Y:S02]  /*74e0*/  MOV R7, R152 ;  /* 0x0000009800077202 */ /* 0x000fe40000000f00 */
[----:B------:R-:W-:Y:S02]  /*74f0*/  MOV R11, R153 ;  /* 0x00000099000b7202 */ /* 0x000fe40000000f00 */
[-C--:B------:R-:W-:Y:S03]  /*7500*/  HMMA.16816.F32 R152, R36, R150.reuse, R12 ;  /* 0x000000962498723c */ /* 0x080fe6000000180c */
[----:B------:R-:W-:Y:S04]  /*7510*/  MOV R8, R6 ;  /* 0x0000000600087202 */ /* 0x000fe80000000f00 */
[----:B------:R-:W-:Y:S01]  /*7520*/  MOV R15, R7 ;  /* 0x00000007000f7202 */ /* 0x000fe20000000f00 */
[C---:B------:R-:W-:Y:S04]  /*7530*/  HMMA.16816.F32 R148, R132.reuse, R150, R16 ;  /* 0x000000968494723c */ /* 0x040fe80000001810 */
[----:B------:R-:W-:Y:S02]  /*7540*/  MOV R14, R138 ;  /* 0x0000008a000e7202 */ /* 0x000fe40000000f00 */
[----:B------:R-:W-:Y:S02]  /*7550*/  MOV R13, R139 ;  /* 0x0000008b000d7202 */ /* 0x000fe40000000f00 */
[-C--:B-1----:R-:W-:Y:S04]  /*7560*/  HMMA.16816.F32 R68, R132, R40.reuse, R68 ;  /* 0x000000288444723c */ /* 0x082fe80000001844 */
[----:B------:R-:W-:Y:S02]  /*7570*/  MOV R12, R136 ;  /* 0x00000088000c7202 */ /* 0x000fe40000000f00 */
[----:B------:R-:W-:Y:S02]  /*7580*/  MOV R19, R137 ;  /* 0x0000008900137202 */ /* 0x000fe40000000f00 */
[C---:B------:R-:W-:Y:S04]  /*7590*/  HMMA.16816.F32 R72, R36.reuse, R40, R72 ;  /* 0x000000282448723c */ /* 0x040fe80000001848 */
[----:B------:R-:W-:Y:S02]  /*75a0*/  FADD.FTZ R188, R19, R188 ;  /* 0x000000bc13bc7221 */ /* 0x000fe40000010000 */
[----:B------:R-:W-:Y:S02]  /*75b0*/  FADD.FTZ R192, R12, R192 ;  /* 0x000000c00cc07221 */ /* 0x000fe40000010000 */
[-C--:B------:R-:W-:Y:S04]  /*75c0*/  HMMA.16816.F32 R76, R36, R42.reuse, R76 ;  /* 0x0000002a244c723c */ /* 0x080fe8000000184c */
[----:B------:R-:W-:Y:S02]  /*75d0*/  FADD.FTZ R188, R13, R188 ;  /* 0x000000bc0dbc7221 */ /* 0x000fe40000010000 */
[----:B------:R-:W-:Y:S02]  /*75e0*/  FADD.FTZ R192, R14, R192 ;  /* 0x000000c00ec07221 */ /* 0x000fe40000010000 */
[C---:B------:R-:W-:Y:S04]  /*75f0*/  HMMA.16816.F32 R80, R132.reuse, R42, R80 ;  /* 0x0000002a8450723c */ /* 0x040fe80000001850 */
[----:B------:R-:W-:Y:S02]  /*7600*/  FADD.FTZ R188, R15, R188 ;  /* 0x000000bc0fbc7221 */ /* 0x000fe40000010000 */
[----:B------:R-:W-:Y:S02]  /*7610*/  FADD.FTZ R192, R8, R192 ;  /* 0x000000c008c07221 */ /* 0x000fe40000010000 */
[-C--:B------:R-:W-:Y:S04]  /*7620*/  HMMA.16816.F32 R84, R132, R56.reuse, R84 ;  /* 0x000000388454723c */ /* 0x080fe80000001854 */
[----:B------:R-:W-:Y:S04]  /*7630*/  FADD.FTZ R192, R11, R192 ;  /* 0x000000c00bc07221 */ /* 0x000fe80000010000 */
[C---:B------:R-:W-:Y:S04]  /*7640*/  HMMA.16816.F32 R88, R36.reuse, R56, R88 ;  /* 0x000000382458723c */ /* 0x040fe80000001858 */
[----:B------:R-:W-:Y:S04]  /*7650*/  FADD.FTZ R192, R48, R192 ;  /* 0x000000c030c07221 */ /* 0x000fe80000010000 */
[-C--:B------:R-:W-:Y:S04]  /*7660*/  HMMA.16816.F32 R144, R36, R58.reuse, R20 ;  /* 0x0000003a2490723c */ /* 0x080fe80000001814 */
[----:B------:R-:W-:Y:S04]  /*7670*/  FADD.FTZ R192, R62, R192 ;  /* 0x000000c03ec07221 */ /* 0x000fe80000010000 */
[C---:B------:R-:W-:Y:S04]  /*7680*/  HMMA.16816.F32 R92, R132.reuse, R58, R92 ;  /* 0x0000003a845c723c */ /* 0x040fe8000000185c */
[----:B------:R-:W-:Y:S04]  /*7690*/  FADD.FTZ R61, R61, R192 ;  /* 0x000000c03d3d7221 */ /* 0x000fe80000010000 */
[-C--:B------:R-:W-:Y:S04]  /*76a0*/  HMMA.16816.F32 R96, R132, R52.reuse, R96 ;  /* 0x000000348460723c */ /* 0x080fe80000001860 */
[----:B------:R-:W-:Y:S04]  /*76b0*/  FADD.FTZ R249, R193, R61 ;  /* 0x0000003dc1f97221 */ /* 0x000fe80000010000 */
[C---:B------:R-:W-:Y:S08]  /*76c0*/  HMMA.16816.F32 R100, R36.reuse, R52, R100 ;  /* 0x000000342464723c */ /* 0x040ff00000001864 */
[-C--:B------:R-:W-:Y:S08]  /*76d0*/  HMMA.16816.F32 R140, R36, R54.reuse, R32 ;  /* 0x00000036248c723c */ /* 0x080ff00000001820 */
[C---:B------:R-:W-:Y:S08]  /*76e0*/  HMMA.16816.F32 R104, R132.reuse, R54, R104 ;  /* 0x000000368468723c */ /* 0x040ff00000001868 */
[-C--:B---3--:R-:W-:Y:S08]  /*76f0*/  HMMA.16816.F32 R108, R132, R44.reuse, R108 ;  /* 0x0000002c846c723c */ /* 0x088ff0000000186c */
[C---:B------:R-:W-:Y:S08]  /*7700*/  HMMA.16816.F32 R112, R36.reuse, R44, R112 ;  /* 0x0000002c2470723c */ /* 0x040ff00000001870 */
[-C--:B------:R-:W-:Y:S08]  /*7710*/  HMMA.16816.F32 R136, R36, R46.reuse, R24 ;  /* 0x0000002e2488723c */ /* 0x080ff00000001818 */
[C---:B------:R-:W-:Y:S04]  /*7720*/  HMMA.16816.F32 R116, R132.reuse, R46, R116 ;  /* 0x0000002e8474723c */ /* 0x040fe80000001874 */
[----:B--2---:R-:W-:Y:S01]  /*7730*/  FFMA.FTZ R180, R164, R9, R180 ;  /* 0x00000009a4b47223 */ /* 0x004fe200000100b4 */
[----:B------:R-:W-:Y:S02]  /*7740*/  MOV R9, R5 ;  /* 0x0000000500097202 */ /* 0x000fe40000000f00 */
[----:B------:R-:W-:Y:S01]  /*7750*/  MOV R164, R168 ;  /* 0x000000a800a47202 */ /* 0x000fe20000000f00 */
[----:B----4-:R-:W-:Y:S01]  /*7760*/  FFMA.FTZ R184, R3, R10, R184 ;  /* 0x0000000a03b87223 */ /* 0x010fe200000100b8 */
[----:B------:R-:W-:Y:S03]  /*7770*/  MOV R10, R4 ;  /* 0x00000004000a7202 */ /* 0x000fe60000000f00 */
[----:B------:R-:W-:Y:S01]  /*7780*/  FADD.FTZ R180, R170, R180 ;  /* 0x000000b4aab47221 */ /* 0x000fe20000010000 */
[----:B------:R-:W1:Y:S01]  /*7790*/  LDSM.16.MT88.4 R4, [R223+0x2d00] ;  /* 0x002d0000df04783b */ /* 0x000e620000004200 */
[----:B------:R-:W-:Y:S01]  /*77a0*/  FADD.FTZ R184, R182, R184 ;  /* 0x000000b8b6b87221 */ /* 0x000fe20000010000 */
[----:B------:R-:W-:Y:S01]  /*77b0*/  MOV R3, R167 ;  /* 0x000000a700037202 */ /* 0x000fe20000000f00 */
[----:B------:R-:W-:Y:S02]  /*77c0*/  FADD.FTZ R180, R171, R180 ;  /* 0x000000b4abb47221 */ /* 0x000fe40000010000 */
        /* <DEDUP_REMOVED lines=17> */
[----:B------:R-:W-:Y:S01]  /*78e0*/  FADD.FTZ R180, R210, R180 ;  /* 0x000000b4d2b47221 */ /* 0x000fe20000010000 */
[-C--:B-1----:R-:W-:Y:S03]  /*78f0*/  HMMA.16816.F32 R120, R132, R4.reuse, R120 ;  /* 0x000000048478723c */ /* 0x082fe60000001878 */
[----:B------:R-:W-:Y:S02]  /*7900*/  FADD.FTZ R184, R9, R184 ;  /* 0x000000b809b87221 */ /* 0x000fe40000010000 */
[----:B------:R-:W-:Y:S02]  /*7910*/  FADD.FTZ R180, R50, R180 ;  /* 0x000000b432b47221 */ /* 0x000fe40000010000 */
[----:B------:R-:W-:Y:S01]  /*7920*/  FADD.FTZ R184, R51, R184 ;  /* 0x000000b833b87221 */ /* 0x000fe20000010000 */
[C---:B------:R-:W-:Y:S04]  /*7930*/  HMMA.16816.F32 R124, R36.reuse, R4, R124 ;  /* 0x00000004247c723c */ /* 0x040fe8000000187c */
[----:B------:R-:W-:Y:S02]  /*7940*/  FADD.FTZ R180, R49, R180 ;  /* 0x000000b431b47221 */ /* 0x000fe40000010000 */
[----:B------:R-:W-:Y:S02]  /*7950*/  FADD.FTZ R184, R63, R184 ;  /* 0x000000b83fb87221 */ /* 0x000fe40000010000 */
[----:B------:R-:W-:Y:S01]  /*7960*/  FADD.FTZ R180, R64, R180 ;  /* 0x000000b440b47221 */ /* 0x000fe20000010000 */
[-C--:B------:R-:W-:Y:S03]  /*7970*/  HMMA.16816.F32 R128, R36, R6.reuse, R128 ;  /* 0x000000062480723c */ /* 0x080fe60000001880 */
[----:B------:R-:W-:Y:S02]  /*7980*/  FADD.FTZ R65, R65, R184 ;  /* 0x000000b841417221 */ /* 0x000fe40000010000 */
[----:B------:R-:W-:Y:S02]  /*7990*/  FADD.FTZ R2, R197, R180 ;  /* 0x000000b4c5027221 */ /* 0x000fe40000010000 */
[----:B------:R-:W-:Y:S01]  /*79a0*/  FADD.FTZ R0, R196, R65 ;  /* 0x00000041c4007221 */ /* 0x000fe20000010000 */
[----:B------:R-:W-:Y:S02]  /*79b0*/  HMMA.16816.F32 R132, R132, R6, R28 ;  /* 0x000000068484723c */ /* 0x000fe4000000181c */
[----:B------:R1:W-:Y:S02]  /*79c0*/  STL [R1+0x4], R2 ;  /* 0x0000040201007387 */ /* 0x0003e40000100800 */
[----:B------:R-:W-:Y:S02]  /*79d0*/  FADD.FTZ R188, R10, R188 ;  /* 0x000000bc0abc7221 */ /* 0x000fe40000010000 */
[----:B------:R2:W-:Y:S02]  /*79e0*/  STL [R1], R0 ;  /* 0x0000000001007387 */ /* 0x0005e40000100800 */
[----:B------:R-:W-:Y:S04]  /*79f0*/  FADD.FTZ R188, R66, R188 ;  /* 0x000000bc42bc7221 */ /* 0x000fe80000010000 */
[----:B------:R-:W-:Y:S04]  /*7a00*/  FADD.FTZ R188, R67, R188 ;  /* 0x000000bc43bc7221 */ /* 0x000fe80000010000 */
[----:B------:R-:W-:Y:S04]  /*7a10*/  FADD.FTZ R60, R60, R188 ;  /* 0x000000bc3c3c7221 */ /* 0x000fe80000010000 */
[----:B------:R-:W-:Y:S01]  /*7a20*/  FADD.FTZ R252, R194, R60 ;  /* 0x0000003cc2fc7221 */ /* 0x000fe20000010000 */
[----:B-1----:R-:W-:Y:S02]  /*7a30*/  MOV R2, R166 ;  /* 0x000000a600027202 */ /* 0x002fe40000000f00 */
[----:B--2---:R-:W-:Y:S01]  /*7a40*/  MOV R0, R165 ;  /* 0x000000a500007202 */ /* 0x004fe20000000f00 */
[----:B------:R-:W-:-:S05]  /*7a50*/  @P0 BRA `(.L_x_3) ;  /* 0xffffd10000000947 */ /* 0x000fca000383ffff */
.L_x_2:
[----:B------:R-:W2:Y:S04]  /*7a60*/  LDL.LU R4, [R1+0x4] ;  /* 0x0000040001047983 */ /* 0x000ea80000300800 */
[----:B------:R-:W1:Y:S04]  /*7a70*/  SHFL.BFLY PT, R5, R252, 0x2, 0x1f ;  /* 0x0c401f00fc057f89 */ /* 0x000e6800000e0000 */
[----:B------:R-:W3:Y:S01]  /*7a80*/  S2R R0, SR_TID.X ;  /* 0x0000000000007919 */ /* 0x000ee20000002100 */
[----:B------:R-:W-:Y:S01]  /*7a90*/  MOV R8, c[0x0][0x4e8] ;  /* 0x00013a0000087a02 */ /* 0x000fe20000000f00 */
[----:B------:R-:W4:Y:S01]  /*7aa0*/  S2UR UR7, SR_CTAID.Y ;  /* 0x00000000000779c3 */ /* 0x000f220000002600 */
[----:B------:R-:W-:Y:S01]  /*7ab0*/  MOV R9, R234 ;  /* 0x000000ea00097202 */ /* 0x000fe20000000f00 */
[----:B------:R-:W5:Y:S01]  /*7ac0*/  LDL.LU R6, [R1] ;  /* 0x0000000001067983 */ /* 0x000f620000300800 */
[C---:B------:R-:W-:Y:S01]  /*7ad0*/  ISETP.NE.AND P5, PT, R8.reuse, 0x1, PT ;  /* 0x000000010800780c */ /* 0x040fe20003fa5270 */
[----:B------:R-:W-:Y:S01]  /*7ae0*/  ULDC.64 UR4, c[0x0][0x490] ;  /* 0x0001240000047ab9 */ /* 0x000fe20000000a00 */
[----:B------:R-:W-:Y:S01]  /*7af0*/  MOV R11, RZ ;  /* 0x000000ff000b7202 */ /* 0x000fe20000000f00 */
[----:B------:R-:W-:Y:S01]  /*7b00*/  IMAD.MOV.U32 R22, RZ, RZ, -0x800000 ;  /* 0xff800000ff167424 */ /* 0x000fe200078e00ff */
[----:B------:R-:W-:Y:S01]  /*7b10*/  MOV R23, 0xff800000 ;  /* 0xff80000000177802 */ /* 0x000fe20000000f00 */
[----:B------:R-:W-:Y:S01]  /*7b20*/  IMAD R8, R8, c[0x0][0x388], RZ ;  /* 0x0000e20008087a24 */ /* 0x000fe200078e02ff */
[----:B------:R-:W-:Y:S01]  /*7b30*/  MOV R25, 0xff800000 ;  /* 0xff80000000197802 */ /* 0x000fe20000000f00 */
[----:B------:R-:W-:Y:S01]  /*7b40*/  BSSY B0, `(.L_x_6) ;  /* 0x0000199000007945 */ /* 0x000fe20003800000 */
[----:B------:R-:W-:-:S02]  /*7b50*/  MOV R24, 0xff800000 ;  /* 0xff80000000187802 */ /* 0x000fc40000000f00 */
[----:B------:R-:W-:-:S03]  /*7b60*/  SHF.R.S32.HI R238, RZ, 0x2, R238 ;  /* 0x00000002ffee7819 */ /* 0x000fc600000114ee */
[----:B------:R-:W-:-:S04]  /*7b70*/  @P5 IMAD.HI.U32 R10, R234, c[0x0][0x4ec], RZ ;  /* 0x00013b00ea0a5a27 */ /* 0x000fc800078e00ff */
[----:B-1----:R-:W-:Y:S01]  /*7b80*/  FADD.FTZ R5, R5, R252 ;  /* 0x000000fc05057221 */ /* 0x002fe20000010000 */
[----:B------:R-:W-:Y:S02]  /*7b90*/  @P5 SHF.R.U32.HI R9, RZ, c[0x0][0x4f0], R10 ;  /* 0x00013c00ff095a19 */ /* 0x000fe4000001160a */
[----:B------:R-:W-:Y:S01]  /*7ba0*/  MOV R10, RZ ;  /* 0x000000ff000a7202 */ /* 0x000fe20000000f00 */
[----:B----4-:R-:W-:Y:S01]  /*7bb0*/  USHF.R.S32.HI UR6, URZ, 0x1f, UR7 ;  /* 0x0000001f3f067899 */ /* 0x010fe20008011407 */
[----:B------:R-:W1:Y:S01]  /*7bc0*/  SHFL.BFLY PT, R13, R5, 0x1, 0x1f ;  /* 0x0c201f00050d7f89 */ /* 0x000e6200000e0000 */
[----:B------:R-:W-:Y:S02]  /*7bd0*/  UIMAD.WIDE.U32 UR10, UR7, UR4, URZ ;  /* 0x00000004070a72a5 */ /* 0x000fe4000f8e003f */
[----:B------:R-:W-:-:S04]  /*7be0*/  UIMAD UR8, UR6, UR4, URZ ;  /* 0x00000004060872a4 */ /* 0x000fc8000f8e023f */
[----:B------:R-:W-:Y:S01]  /*7bf0*/  UIMAD UR8, UR7, UR5, UR8 ;  /* 0x00000005070872a4 */ /* 0x000fe2000f8e0208 */
[----:B------:R-:W-:Y:S02]  /*7c00*/  MOV R16, UR10 ;  /* 0x0000000a00107c02 */ /* 0x000fe40008000f00 */
[----:B------:R-:W-:Y:S01]  /*7c10*/  ULDC.64 UR4, c[0x0][0x3e8] ;  /* 0x0000fa0000047ab9 */ /* 0x000fe20000000a00 */
[----:B------:R-:W-:Y:S01]  /*7c20*/  MOV R17, UR11 ;  /* 0x0000000b00117c02 */ /* 0x000fe20008000f00 */
[----:B------:R-:W-:Y:S02]  /*7c30*/  UIMAD.WIDE.U32 UR14, UR7, UR4, URZ ;  /* 0x00000004070e72a5 */ /* 0x000fe4000f8e003f */
[----:B------:R-:W-:Y:S02]  /*7c40*/  UIMAD UR6, UR6, UR4, URZ ;  /* 0x00000004060672a4 */ /* 0x000fe4000f8e023f */
[----:B------:R-:W-:Y:S02]  /*7c50*/  UIADD3 UR8, UR11, UR8, URZ ;  /* 0x000000080b087290 */ /* 0x000fe4000fffe03f */
[----:B------:R-:W-:Y:S01]  /*7c60*/  MOV R18, UR14 ;  /* 0x0000000e00127c02 */ /* 0x000fe20008000f00 */
[----:B------:R-:W-:Y:S01]  /*7c70*/  UIMAD UR5, UR7, UR5, UR6 ;  /* 0x00000005070572a4 */ /* 0x000fe2000f8e0206 */
[----:B------:R-:W-:-:S02]  /*7c80*/  MOV R19, UR15 ;  /* 0x0000000f00137c02 */ /* 0x000fc40008000f00 */
[----:B------:R-:W-:Y:S01]  /*7c90*/  IMAD.U32 R17, RZ, RZ, UR8 ;  /* 0x00000008ff117e24 */ /* 0x000fe2000f8e00ff */
[----:B------:R-:W-:Y:S01]  /*7ca0*/  UIADD3 UR5, UR15, UR5, URZ ;  /* 0x000000050f057290 */ /* 0x000fe2000fffe03f */
[----:B-1----:R-:W-:Y:S01]  /*7cb0*/  FADD.FTZ R5, R5, R13 ;  /* 0x0000000d05057221 */ /* 0x002fe20000010000 */
[----:B------:R-:W-:Y:S01]  /*7cc0*/  IADD3 R13, -R9, RZ, RZ ;  /* 0x000000ff090d7210 */ /* 0x000fe20007ffe1ff */
[----:B------:R-:W-:Y:S03]  /*7cd0*/  BAR.SYNC.DEFER_BLOCKING 0x1, 0x80 ;  /* 0x0042000000007b1d */ /* 0x000fe60000010000 */
[----:B------:R-:W-:Y:S02]  /*7ce0*/  FSETP.NE.FTZ.AND P1, PT, R5, RZ, PT ;  /* 0x000000ff0500720b */ /* 0x000fe40003f35000 */
[----:B------:R-:W-:Y:S01]  /*7cf0*/  MOV R15, UR5 ;  /* 0x00000005000f7c02 */ /* 0x000fe20008000f00 */
[----:B--2---:R-:W1:Y:S04]  /*7d00*/  SHFL.BFLY PT, R2, R4, 0x2, 0x1f ;  /* 0x0c401f0004027f89 */ /* 0x004e6800000e0000 */
[----:B-----5:R-:W2:Y:S01]  /*7d10*/  SHFL.BFLY PT, R3, R6, 0x2, 0x1f ;  /* 0x0c401f0006037f89 */ /* 0x020ea200000e0000 */
[----:B-1----:R-:W-:-:S03]  /*7d20*/  FADD.FTZ R2, R2, R4 ;  /* 0x0000000402027221 */ /* 0x002fc60000010000 */
[----:B------:R-:W1:Y:S04]  /*7d30*/  SHFL.BFLY PT, R4, R249, 0x2, 0x1f ;  /* 0x0c401f00f9047f89 */ /* 0x000e6800000e0000 */
[----:B------:R-:W4:Y:S01]  /*7d40*/  SHFL.BFLY PT, R7, R2, 0x1, 0x1f ;  /* 0x0c201f0002077f89 */ /* 0x000f2200000e0000 */
[----:B--2---:R-:W-:-:S05]  /*7d50*/  FADD.FTZ R3, R3, R6 ;  /* 0x0000000603037221 */ /* 0x004fca0000010000 */
[----:B------:R-:W2:Y:S01]  /*7d60*/  SHFL.BFLY PT, R6, R3, 0x1, 0x1f ;  /* 0x0c201f0003067f89 */ /* 0x000ea200000e0000 */
[----:B-1----:R-:W-:Y:S02]  /*7d70*/  FADD.FTZ R249, R4, R249 ;  /* 0x000000f904f97221 */ /* 0x002fe40000010000 */
[----:B----4-:R-:W-:-:S03]  /*7d80*/  FADD.FTZ R7, R2, R7 ;  /* 0x0000000702077221 */ /* 0x010fc60000010000 */
[----:B------:R-:W1:Y:S01]  /*7d90*/  SHFL.BFLY PT, R4, R249, 0x1, 0x1f ;  /* 0x0c201f00f9047f89 */ /* 0x000e6200000e0000 */
[----:B---3--:R-:W-:Y:S02]  /*7da0*/  SHF.R.S32.HI R2, RZ, 0x1f, R0 ;  /* 0x0000001fff027819 */ /* 0x008fe40000011400 */
[----:B------:R-:W-:Y:S01]  /*7db0*/  FSETP.NE.FTZ.AND P3, PT, R7, RZ, PT ;  /* 0x000000ff0700720b */ /* 0x000fe20003f75000 */
[----:B--2---:R-:W-:Y:S01]  /*7dc0*/  FADD.FTZ R6, R3, R6 ;  /* 0x0000000603067221 */ /* 0x004fe20000010000 */
[CC--:B------:R-:W-:Y:S02]  /*7dd0*/  LEA.HI R3, R2.reuse, R0.reuse, RZ, 0x5 ;  /* 0x0000000002037211 */ /* 0x0c0fe400078f28ff */
[----:B------:R-:W-:Y:S02]  /*7de0*/  LEA.HI R2, R2, R0, RZ, 0x2 ;  /* 0x0000000002027211 */ /* 0x000fe400078f10ff */
[----:B------:R-:W-:Y:S02]  /*7df0*/  LOP3.LUT R12, R3, 0xffffffe0, RZ, 0xc0, !PT ;  /* 0xffffffe0030c7812 */ /* 0x000fe400078ec0ff */
[----:B------:R-:W-:-:S05]  /*7e00*/  LOP3.LUT R14, R2, 0xfffffffc, RZ, 0xc0, !PT ;  /* 0xfffffffc020e7812 */ /* 0x000fca00078ec0ff */
[----:B------:R-:W2:Y:S01]  /*7e10*/  @P3 MUFU.RCP R11, R7 ;  /* 0x00000007000b3308 */ /* 0x000ea20000001000 */
[----:B------:R-:W-:Y:S01]  /*7e20*/  FSETP.NE.FTZ.AND P2, PT, R6, RZ, PT ;  /* 0x000000ff0600720b */ /* 0x000fe20003f55000 */
[----:B------:R-:W-:Y:S01]  /*7e30*/  IMAD.IADD R12, R0, 0x1, -R12 ;  /* 0x00000001000c7824 */ /* 0x000fe200078e0a0c */
[----:B------:R-:W-:Y:S02]  /*7e40*/  IADD3 R0, -R14, R0, RZ ;  /* 0x000000000e007210 */ /* 0x000fe40007ffe1ff */
[----:B------:R-:W-:Y:S01]  /*7e50*/  MOV R14, RZ ;  /* 0x000000ff000e7202 */ /* 0x000fe20000000f00 */
[----:B-1----:R-:W-:Y:S01]  /*7e60*/  FADD.FTZ R4, R249, R4 ;  /* 0x00000004f9047221 */ /* 0x002fe20000010000 */
[----:B------:R-:W-:Y:S01]  /*7e70*/  LOP3.LUT P4, RZ, R12, 0x3, RZ, 0xc0, !PT ;  /* 0x000000030cff7812 */ /* 0x000fe2000788c0ff */
[----:B------:R-:W-:Y:S01]  /*7e80*/  IMAD R12, R13, c[0x0][0x4e8], R234 ;  /* 0x00013a000d0c7a24 */ /* 0x000fe200078e02ea */
[----:B------:R-:W1:Y:S01]  /*7e90*/  @P3 MUFU.LG2 R7, R7 ;  /* 0x0000000700073308 */ /* 0x000e620000000c00 */
[----:B------:R-:W-:Y:S01]  /*7ea0*/  IMAD.MOV.U32 R13, RZ, RZ, RZ ;  /* 0x000000ffff0d7224 */ /* 0x000fe200078e00ff */
[----:B------:R-:W-:-:S02]  /*7eb0*/  FSETP.NE.FTZ.AND P0, PT, R4, RZ, PT ;  /* 0x000000ff0400720b */ /* 0x000fc40003f15000 */
[----:B------:R-:W-:Y:S02]  /*7ec0*/  SHF.R.S32.HI R2, RZ, 0x2, R2 ;  /* 0x00000002ff027819 */ /* 0x000fe40000011402 */
[----:B------:R-:W-:Y:S01]  /*7ed0*/  @P3 MOV R20, 0x3f317218 ;  /* 0x3f31721800143802 */ /* 0x000fe20000000f00 */
[C---:B--2---:R-:W-:Y:S01]  /*7ee0*/  FMUL.FTZ R161, R11.reuse, R161 ;  /* 0x000000a10ba17220 */ /* 0x044fe20000410000 */
[----:B------:R-:W2:Y:S01]  /*7ef0*/  @P1 MUFU.RCP R13, R5 ;  /* 0x00000005000d1308 */ /* 0x000ea20000001000 */
[----:B------:R-:W-:Y:S01]  /*7f00*/  @P2 MOV R19, 0x3f317218 ;  /* 0x3f31721800132802 */ /* 0x000fe20000000f00 */
[----:B------:R-:W-:Y:S01]  /*7f10*/  FMUL.FTZ R160, R11, R160 ;  /* 0x000000a00ba07220 */ /* 0x000fe20000410000 */
[----:B------:R-:W-:Y:S01]  /*7f20*/  SHF.R.S32.HI R3, RZ, 0x5, R3 ;  /* 0x00000005ff037819 */ /* 0x000fe20000011403 */
[----:B------:R-:W-:Y:S02]  /*7f30*/  @P3 FMUL.FTZ R20, R20, c[0x0][0x2d0] ;  /* 0x0000b40014143a20 */ /* 0x000fe40000410000 */
[----:B------:R-:W-:Y:S01]  /*7f40*/  @P2 FMUL.FTZ R19, R19, c[0x0][0x2d0] ;  /* 0x0000b40013132a20 */ /* 0x000fe20000410000 */
[----:B------:R-:W-:Y:S01]  /*7f50*/  F2FP.PACK_AB R160, R161, R160 ;  /* 0x000000a0a1a0723e */ /* 0x000fe200000000ff */
[----:B------:R-:W3:Y:S01]  /*7f60*/  @P0 MUFU.LG2 R21, R4 ;  /* 0x0000000400150308 */ /* 0x000ee20000000c00 */
[----:B-1----:R-:W-:-:S02]  /*7f70*/  @P3 FMUL.FTZ R7, R7, 0.69314718246459960938 ;  /* 0x3f31721807073820 */ /* 0x002fc40000410000 */
[C---:B------:R-:W-:Y:S02]  /*7f80*/  FMUL.FTZ R149, R11.reuse, R149 ;  /* 0x000000950b957220 */ /* 0x040fe40000410000 */
[----:B------:R-:W-:Y:S02]  /*7f90*/  @P3 FFMA.FTZ R25, R20, R168, R7 ;  /* 0x000000a814193223 */ /* 0x000fe40000010007 */
[----:B------:R-:W-:Y:S01]  /*7fa0*/  FMUL.FTZ R148, R11, R148 ;  /* 0x000000940b947220 */ /* 0x000fe20000410000 */
[----:B------:R1:W4:Y:S01]  /*7fb0*/  @P0 MUFU.RCP R14, R4 ;  /* 0x00000004000e0308 */ /* 0x0003220000001000 */
[C---:B--2---:R-:W-:Y:S02]  /*7fc0*/  FMUL.FTZ R157, R13.reuse, R157 ;  /* 0x0000009d0d9d7220 */ /* 0x044fe40000410000 */
[----:B------:R-:W-:Y:S01]  /*7fd0*/  FMUL.FTZ R156, R13, R156 ;  /* 0x0000009c0d9c7220 */ /* 0x000fe20000410000 */
[----:B------:R-:W-:Y:S01]  /*7fe0*/  F2FP.PACK_AB R148, R149, R148 ;  /* 0x000000949594723e */ /* 0x000fe200000000ff */
[----:B------:R-:W-:-:S02]  /*7ff0*/  FMUL.FTZ R153, R13, R153 ;  /* 0x000000990d997220 */ /* 0x000fc40000410000 */
[----:B------:R-:W-:Y:S01]  /*8000*/  FMUL.FTZ R152, R13, R152 ;  /* 0x000000980d987220 */ /* 0x000fe20000410000 */
[----:B------:R-:W2:Y:S01]  /*8010*/  @P1 MUFU.LG2 R5, R5 ;  /* 0x0000000500051308 */ /* 0x000ea20000000c00 */
[----:B---3--:R-:W-:Y:S01]  /*8020*/  @P0 FMUL.FTZ R21, R21, 0.69314718246459960938 ;  /* 0x3f31721815150820 */ /* 0x008fe20000410000 */
[----:B------:R-:W-:Y:S01]  /*8030*/  F2FP.PACK_AB R156, R157, R156 ;  /* 0x0000009c9d9c723e */ /* 0x000fe200000000ff */
[----:B------:R-:W-:Y:S01]  /*8040*/  FMUL.FTZ R69, R11, R69 ;  /* 0x000000450b457220 */ /* 0x000fe20000410000 */
[----:B------:R-:W-:Y:S01]  /*8050*/  F2FP.PACK_AB R152, R153, R152 ;  /* 0x000000989998723e */ /* 0x000fe200000000ff */
[C---:B------:R-:W-:Y:S02]  /*8060*/  FMUL.FTZ R68, R11.reuse, R68 ;  /* 0x000000440b447220 */ /* 0x040fe40000410000 */
[----:B------:R-:W-:Y:S01]  /*8070*/  FMUL.FTZ R81, R11, R81 ;  /* 0x000000510b517220 */ /* 0x000fe20000410000 */
[----:B------:R-:W-:Y:S01]  /*8080*/  @P2 MUFU.RCP R10, R6 ;  /* 0x00000006000a2308 */ /* 0x000fe20000001000 */
[----:B-1----:R-:W-:Y:S01]  /*8090*/  @P0 IMAD.MOV.U32 R4, RZ, RZ, 0x3f317218 ;  /* 0x3f317218ff040424 */ /* 0x002fe200078e00ff */
[----:B------:R-:W-:Y:S01]  /*80a0*/  F2FP.PACK_AB R68, R69, R68 ;  /* 0x000000444544723e */ /* 0x000fe200000000ff */
[----:B----4-:R-:W-:-:S02]  /*80b0*/  FMUL.FTZ R159, R14, R159 ;  /* 0x0000009f0e9f7220 */ /* 0x010fc40000410000 */
[----:B------:R-:W-:Y:S02]  /*80c0*/  @P0 FMUL.FTZ R4, R4, c[0x0][0x2d0] ;  /* 0x0000b40004040a20 */ /* 0x000fe40000410000 */
[C---:B------:R-:W-:Y:S01]  /*80d0*/  FMUL.FTZ R158, R14.reuse, R158 ;  /* 0x0000009e0e9e7220 */ /* 0x040fe20000410000 */
[----:B------:R-:W1:Y:S01]  /*80e0*/  @P2 MUFU.LG2 R6, R6 ;  /* 0x0000000600062308 */ /* 0x000e620000000c00 */
[C---:B------:R-:W-:Y:S02]  /*80f0*/  FMUL.FTZ R155, R14.reuse, R155 ;  /* 0x0000009b0e9b7220 */ /* 0x040fe40000410000 */
[C---:B------:R-:W-:Y:S01]  /*8100*/  FMUL.FTZ R154, R14.reuse, R154 ;  /* 0x0000009a0e9a7220 */ /* 0x040fe20000410000 */
[----:B------:R-:W-:Y:S01]  /*8110*/  F2FP.PACK_AB R158, R159, R158 ;  /* 0x0000009e9f9e723e */ /* 0x000fe200000000ff */
[C---:B------:R-:W-:Y:S02]  /*8120*/  FMUL.FTZ R75, R14.reuse, R75 ;  /* 0x0000004b0e4b7220 */ /* 0x040fe40000410000 */
[C---:B------:R-:W-:Y:S01]  /*8130*/  FMUL.FTZ R74, R14.reuse, R74 ;  /* 0x0000004a0e4a7220 */ /* 0x040fe20000410000 */
[----:B------:R-:W-:Y:S01]  /*8140*/  F2FP.PACK_AB R154, R155, R154 ;  /* 0x0000009a9b9a723e */ /* 0x000fe200000000ff */
[----:B------:R-:W-:-:S02]  /*8150*/  FMUL.FTZ R79, R14, R79 ;  /* 0x0000004f0e4f7220 */ /* 0x000fc40000410000 */
[C---:B------:R-:W-:Y:S01]  /*8160*/  FMUL.FTZ R78, R14.reuse, R78 ;  /* 0x0000004e0e4e7220 */ /* 0x040fe20000410000 */
[----:B------:R-:W-:Y:S01]  /*8170*/  F2FP.PACK_AB R74, R75, R74 ;  /* 0x0000004a4b4a723e */ /* 0x000fe200000000ff */
        /* <DEDUP_REMOVED lines=22> */
[----:B------:R-:W-:Y:S01]  /*82e0*/  FMUL.FTZ R130, R14, R130 ;  /* 0x000000820e827220 */ /* 0x000fe20000410000 */
[----:B------:R-:W-:Y:S01]  /*82f0*/  F2FP.PACK_AB R126, R127, R126 ;  /* 0x0000007e7f7e723e */ /* 0x000fe200000000ff */
[----:B------:R-:W-:Y:S01]  /*8300*/  IMAD.MOV.U32 R14, RZ, RZ, R18 ;  /* 0x000000ffff0e7224 */ /* 0x000fe200078e0012 */
[----:B------:R-:W-:Y:S01]  /*8310*/  @P1 MOV R18, 0x3f317218 ;  /* 0x3f31721800121802 */ /* 0x000fe20000000f00 */
[----:B------:R-:W-:Y:S01]  /*8320*/  @P0 FFMA.FTZ R22, R4, R165, R21 ;  /* 0x000000a504160223 */ /* 0x000fe20000010015 */
[----:B------:R-:W-:Y:S01]  /*8330*/  F2FP.PACK_AB R130, R131, R130 ;  /* 0x000000828382723e */ /* 0x000fe200000000ff */
[----:B------:R-:W3:Y:S01]  /*8340*/  S2R R4, SR_CTAID.Z ;  /* 0x0000000000047919 */ /* 0x000ee20000002700 */
[----:B--2---:R-:W-:-:S02]  /*8350*/  @P1 FMUL.FTZ R5, R5, 0.69314718246459960938 ;  /* 0x3f31721805051820 */ /* 0x004fc40000410000 */
[----:B------:R-:W-:Y:S02]  /*8360*/  @P1 FMUL.FTZ R18, R18, c[0x0][0x2d0] ;  /* 0x0000b40012121a20 */ /* 0x000fe40000410000 */
[----:B-1----:R-:W-:Y:S02]  /*8370*/  @P2 FMUL.FTZ R6, R6, 0.69314718246459960938 ;  /* 0x3f31721806062820 */ /* 0x002fe40000410000 */
[----:B------:R-:W-:Y:S01]  /*8380*/  @P1 FFMA.FTZ R23, R18, R166, R5 ;  /* 0x000000a612171223 */ /* 0x000fe20000010005 */
[----:B------:R-:W-:Y:S01]  /*8390*/  SHF.R.S32.HI R5, RZ, 0x1f, R2 ;  /* 0x0000001fff057819 */ /* 0x000fe20000011402 */
[----:B------:R-:W-:Y:S01]  /*83a0*/  @P2 FFMA.FTZ R24, R19, R167, R6 ;  /* 0x000000a713182223 */ /* 0x000fe20000010006 */
[----:B------:R-:W-:Y:S01]  /*83b0*/  SHF.R.S32.HI R19, RZ, 0x1f, R3 ;  /* 0x0000001fff137819 */ /* 0x000fe20000011403 */
[C---:B------:R-:W-:Y:S01]  /*83c0*/  FMUL.FTZ R163, R10.reuse, R163 ;  /* 0x000000a30aa37220 */ /* 0x040fe20000410000 */
[----:B------:R-:W-:Y:S01]  /*83d0*/  LEA.HI R5, R5, R2, RZ, 0x3 ;  /* 0x0000000205057211 */ /* 0x000fe200078f18ff */
[----:B------:R-:W-:Y:S01]  /*83e0*/  FMUL.FTZ R162, R10, R162 ;  /* 0x000000a20aa27220 */ /* 0x000fe20000410000 */
[----:B------:R-:W-:Y:S01]  /*83f0*/  LEA.HI R18, R0, R0, RZ, 0x1 ;  /* 0x0000000000127211 */ /* 0x000fe200078f08ff */
[C---:B------:R-:W-:Y:S01]  /*8400*/  FMUL.FTZ R151, R10.reuse, R151 ;  /* 0x000000970a977220 */ /* 0x040fe20000410000 */
[----:B------:R-:W-:Y:S01]  /*8410*/  LOP3.LUT R20, R5, 0xfffffff8, RZ, 0xc0, !PT ;  /* 0xfffffff805147812 */ /* 0x000fe200078ec0ff */
[C---:B------:R-:W-:Y:S01]  /*8420*/  FMUL.FTZ R150, R10.reuse, R150 ;  /* 0x000000960a967220 */ /* 0x040fe20000410000 */
[----:B------:R-:W-:Y:S01]  /*8430*/  LEA.HI R19, R19, R3, RZ, 0x2 ;  /* 0x0000000313137211 */ /* 0x000fe200078f10ff */
[----:B------:R-:W-:Y:S01]  /*8440*/  FMUL.FTZ R71, R10, R71 ;  /* 0x000000470a477220 */ /* 0x000fe20000410000 */
[----:B------:R-:W-:Y:S01]  /*8450*/  IADD3 R20, R2, -R20, RZ ;  /* 0x8000001402147210 */ /* 0x000fe20007ffe0ff */
[----:B------:R-:W-:Y:S01]  /*8460*/  FMUL.FTZ R70, R10, R70 ;  /* 0x000000460a467220 */ /* 0x000fe20000410000 */
[----:B------:R-:W1:Y:S01]  /*8470*/  S2R R2, SR_CTAID.X ;  /* 0x0000000000027919 */ /* 0x000e620000002500 */
[----:B------:R-:W-:Y:S01]  /*8480*/  LOP3.LUT R7, R18, 0x1ffffffe, RZ, 0xc0, !PT ;  /* 0x1ffffffe12077812 */ /* 0x000fe200078ec0ff */
[----:B---3--:R-:W-:Y:S01]  /*8490*/  IMAD.WIDE.U32 R14, R4, c[0x0][0x3f0], R14 ;  /* 0x0000fc00040e7a25 */ /* 0x008fe200078e000e */
[----:B------:R-:W-:-:S02]  /*84a0*/  SHF.R.S32.HI R5, RZ, 0x1f, R4 ;  /* 0x0000001fff057819 */ /* 0x000fc40000011404 */
[----:B------:R-:W-:Y:S01]  /*84b0*/  SHF.L.U32 R18, R18, 0x5, RZ ;  /* 0x0000000512127819 */ /* 0x000fe200000006ff */
[----:B------:R-:W-:Y:S01]  /*84c0*/  IMAD.IADD R7, R0, 0x1, -R7 ;  /* 0x0000000100077824 */ /* 0x000fe200078e0a07 */
[----:B------:R-:W-:Y:S01]  /*84d0*/  LOP3.LUT R19, R19, 0xffffffc, RZ, 0xc0, !PT ;  /* 0x0ffffffc13137812 */ /* 0x000fe200078ec0ff */
[C---:B------:R-:W-:Y:S01]  /*84e0*/  IMAD R6, R5.reuse, c[0x0][0x498], RZ ;  /* 0x0001260005067a24 */ /* 0x040fe200078e02ff */
[----:B------:R-:W-:Y:S01]  /*84f0*/  LOP3.LUT R18, R18, 0xffffffc0, RZ, 0xc0, !PT ;  /* 0xffffffc012127812 */ /* 0x000fe200078ec0ff */
[----:B------:R-:W-:Y:S01]  /*8500*/  IMAD R5, R5, c[0x0][0x3f0], RZ ;  /* 0x0000fc0005057a24 */ /* 0x000fe200078e02ff */
[C---:B------:R-:W-:Y:S01]  /*8510*/  IADD3 R19, R3.reuse, -R19, RZ ;  /* 0x8000001303137210 */ /* 0x040fe20007ffe0ff */
[C---:B------:R-:W-:Y:S01]  /*8520*/  IMAD R6, R4.reuse, c[0x0][0x49c], R6 ;  /* 0x0001270004067a24 */ /* 0x040fe200078e0206 */
[----:B------:R-:W-:Y:S01]  /*8530*/  LEA R3, R3, R0, 0x8 ;  /* 0x0000000003037211 */ /* 0x000fe200078e40ff */
[----:B------:R-:W-:Y:S01]  /*8540*/  IMAD R5, R4, c[0x0][0x3f4], R5 ;  /* 0x0000fd0004057a24 */ /* 0x000fe200078e0205 */
[----:B------:R-:W-:Y:S01]  /*8550*/  LEA R19, R19, R238, 0x4 ;  /* 0x000000ee13137211 */ /* 0x000fe200078e20ff */
[----:B------:R-:W-:Y:S01]  /*8560*/  IMAD R7, R7, 0x8, R18 ;  /* 0x0000000807077824 */ /* 0x000fe200078e0212 */
[----:B------:R-:W-:Y:S01]  /*8570*/  LEA.HI R0, R20, R20, RZ, 0x1 ;  /* 0x0000001414007211 */ /* 0x000fe200078f08ff */
[----:B------:R-:W-:Y:S01]  /*8580*/  IMAD.WIDE.U32 R16, R4, c[0x0][0x498], R16 ;  /* 0x0001260004107a25 */ /* 0x000fe200078e0010 */
[----:B------:R-:W-:-:S02]  /*8590*/  IADD3 R15, R15, R5, RZ ;  /* 0x000000050f0f7210 */ /* 0x000fc40007ffe0ff */
[----:B------:R-:W-:Y:S01]  /*85a0*/  SHF.R.S32.HI R5, RZ, 0x1f, R9 ;  /* 0x0000001fff057819 */ /* 0x000fe20000011409 */
[----:B------:R-:W-:Y:S01]  /*85b0*/  FMUL.FTZ R80, R11, R80 ;  /* 0x000000500b507220 */ /* 0x000fe20000410000 */
[----:B------:R-:W-:Y:S01]  /*85c0*/  IADD3 R7, R19, R7, RZ ;  /* 0x0000000713077210 */ /* 0x000fe20007ffe0ff */
[----:B------:R-:W-:Y:S01]  /*85d0*/  IMAD.WIDE.U32 R14, R9, c[0x0][0x3e0], R14 ;  /* 0x0000f800090e7a25 */ /* 0x000fe200078e000e */
[----:B------:R-:W-:Y:S02]  /*85e0*/  LOP3.LUT R4, R0, 0x3fffffe, RZ, 0xc0, !PT ;  /* 0x03fffffe00047812 */ /* 0x000fe400078ec0ff */
[----:B------:R-:W-:Y:S01]  /*85f0*/  SHF.R.S32.HI R0, RZ, 0x1, R0 ;  /* 0x00000001ff007819 */ /* 0x000fe20000011400 */
[----:B------:R-:W-:Y:S01]  /*8600*/  IMAD R5, R5, c[0x0][0x3e0], RZ ;  /* 0x0000f80005057a24 */ /* 0x000fe200078e02ff */
[----:B------:R-:W-:Y:S01]  /*8610*/  IADD3 R4, R20, -R4, RZ ;  /* 0x8000000414047210 */ /* 0x000fe20007ffe0ff */
[C---:B-1----:R-:W-:Y:S01]  /*8620*/  IMAD R7, R2.reuse, 0x80, R7 ;  /* 0x0000008002077824 */ /* 0x042fe200078e0207 */
[----:B------:R-:W-:Y:S01]  /*8630*/  LEA R19, R2, R19, 0x7 ;  /* 0x0000001302137211 */ /* 0x000fe200078e38ff */
[----:B------:R-:W-:Y:S01]  /*8640*/  IMAD R5, R9, c[0x0][0x3e4], R5 ;  /* 0x0000f90009057a24 */ /* 0x000fe200078e0205 */
[C---:B------:R-:W-:Y:S01]  /*8650*/  LOP3.LUT R2, R0.reuse, 0x1, RZ, 0xc0, !PT ;  /* 0x0000000100027812 */ /* 0x040fe200078ec0ff */
[----:B------:R-:W-:Y:S01]  /*8660*/  @P5 IMAD.HI.U32 R9, R7, c[0x0][0x4ec], RZ ;  /* 0x00013b0007095a27 */ /* 0x000fe200078e00ff */
[----:B------:R-:W-:-:S02]  /*8670*/  LOP3.LUT P1, RZ, R0, 0x2, RZ, 0xc0, !PT ;  /* 0x0000000200ff7812 */ /* 0x000fc4000782c0ff */
[----:B------:R-:W-:Y:S01]  /*8680*/  SHF.L.U32 R0, R0, 0x6, RZ ;  /* 0x0000000600007819 */ /* 0x000fe200000006ff */
[----:B------:R-:W-:Y:S01]  /*8690*/  IMAD.IADD R15, R15, 0x1, R5 ;  /* 0x000000010f0f7824 */ /* 0x000fe200078e0205 */
[----:B------:R-:W-:Y:S01]  /*86a0*/  LEA R3, R4, R3, 0x4 ;  /* 0x0000000304037211 */ /* 0x000fe200078e20ff */
[C---:B------:R-:W-:Y:S01]  /*86b0*/  FMUL.FTZ R83, R10.reuse, R83 ;  /* 0x000000530a537220 */ /* 0x040fe20000410000 */
[----:B------:R-:W-:Y:S01]  /*86c0*/  IADD3 R4, R19, 0x8, RZ ;  /* 0x0000000813047810 */ /* 0x000fe20007ffe0ff */
[----:B------:R-:W-:Y:S01]  /*86d0*/  FMUL.FTZ R82, R10, R82 ;  /* 0x000000520a527220 */ /* 0x000fe20000410000 */
[----:B------:R-:W-:Y:S01]  /*86e0*/  LOP3.LUT R0, R0, 0xc0, RZ, 0xc0, !PT ;  /* 0x000000c000007812 */ /* 0x000fe200078ec0ff */
[C---:B------:R-:W-:Y:S01]  /*86f0*/  FMUL.FTZ R73, R13.reuse, R73 ;  /* 0x000000490d497220 */ /* 0x040fe20000410000 */
[----:B------:R-:W-:Y:S01]  /*8700*/  MOV R18, R7 ;  /* 0x0000000700127202 */ /* 0x000fe20000000f00 */
[C---:B------:R-:W-:Y:S01]  /*8710*/  FMUL.FTZ R72, R13.reuse, R72 ;  /* 0x000000480d487220 */ /* 0x040fe20000410000 */
[----:B------:R-:W-:Y:S01]  /*8720*/  @P5 SHF.R.U32.HI R18, RZ, c[0x0][0x4f0], R9 ;  /* 0x00013c00ff125a19 */ /* 0x000fe20000011609 */
[C---:B------:R-:W-:Y:S01]  /*8730*/  FMUL.FTZ R77, R13.reuse, R77 ;  /* 0x0000004d0d4d7220 */ /* 0x040fe20000410000 */
[----:B------:R-:W-:Y:S01]  /*8740*/  ISETP.GE.OR P0, PT, R4, R8, P4 ;  /* 0x000000080400720c */ /* 0x000fe20002706670 */
[----:B------:R-:W-:Y:S01]  /*8750*/  FMUL.FTZ R76, R13, R76 ;  /* 0x0000004c0d4c7220 */ /* 0x000fe20000410000 */
[----:B------:R-:W-:Y:S01]  /*8760*/  ISETP.NE.U32.AND P2, PT, R2, 0x1, PT ;  /* 0x000000010200780c */ /* 0x000fe20003f45070 */
[C---:B------:R-:W-:Y:S01]  /*8770*/  FMUL.FTZ R85, R11.reuse, R85 ;  /* 0x000000550b557220 */ /* 0x040fe20000410000 */
[----:B------:R-:W-:Y:S01]  /*8780*/  LEA.HI R4, R0, R0, RZ, 0x1d ;  /* 0x0000000000047211 */ /* 0x000fe200078fe8ff */
[----:B------:R-:W-:Y:S01]  /*8790*/  FMUL.FTZ R84, R11, R84 ;  /* 0x000000540b547220 */ /* 0x000fe20000410000 */
[----:B------:R-:W-:Y:S01]  /*87a0*/  IADD3 R2, R19, 0x40, RZ ;  /* 0x0000004013027810 */ /* 0x000fe20007ffe0ff */
[----:B------:R-:W-:Y:S01]  /*87b0*/  FMUL.FTZ R87, R10, R87 ;  /* 0x000000570a577220 */ /* 0x000fe20000410000 */
[----:B------:R-:W-:Y:S01]  /*87c0*/  IADD3 R0, -R18, RZ, RZ ;  /* 0x000000ff12007210 */ /* 0x000fe20007ffe1ff */
[----:B------:R-:W-:Y:S01]  /*87d0*/  FMUL.FTZ R86, R10, R86 ;  /* 0x000000560a567220 */ /* 0x000fe20000410000 */
[----:B------:R-:W-:Y:S01]  /*87e0*/  LEA R3, R3, R4, 0x1 ;  /* 0x0000000403037211 */ /* 0x000fe200078e08ff */
[----:B------:R-:W-:Y:S01]  /*87f0*/  FMUL.FTZ R93, R11, R93 ;  /* 0x0000005d0b5d7220 */ /* 0x000fe20000410000 */
[-C--:B------:R-:W-:Y:S01]  /*8800*/  ISETP.GE.OR P6, PT, R2, R8.reuse, P4 ;  /* 0x000000080200720c */ /* 0x080fe200027c6670 */
[----:B------:R-:W-:Y:S01]  /*8810*/  IMAD R0, R0, c[0x0][0x4e8], R7 ;  /* 0x00013a0000007a24 */ /* 0x000fe200078e0207 */
[----:B------:R-:W-:Y:S01]  /*8820*/  ISETP.GE.OR P3, PT, R19, R8, P4 ;  /* 0x000000081300720c */ /* 0x000fe20002766670 */
[----:B------:R-:W-:Y:S01]  /*8830*/  FMUL.FTZ R92, R11, R92 ;  /* 0x0000005c0b5c7220 */ /* 0x000fe20000410000 */
[----:B------:R-:W-:Y:S01]  /*8840*/  P2R R2, PR, RZ, 0x1 ;  /* 0x00000001ff027803 */ /* 0x000fe20000000000 */
[C---:B------:R-:W-:Y:S01]  /*8850*/  FMUL.FTZ R95, R10.reuse, R95 ;  /* 0x0000005f0a5f7220 */ /* 0x040fe20000410000 */
[----:B------:R-:W-:Y:S01]  /*8860*/  IADD3 R19, R19, 0x48, RZ ;  /* 0x0000004813137810 */ /* 0x000fe20007ffe0ff */
[----:B------:R-:W-:Y:S01]  /*8870*/  FMUL.FTZ R94, R10, R94 ;  /* 0x0000005e0a5e7220 */ /* 0x000fe20000410000 */
[----:B------:R-:W-:Y:S01]  /*8880*/  SHF.R.S32.HI R4, RZ, 0x1f, R18 ;  /* 0x0000001fff047819 */ /* 0x000fe20000011412 */
[C---:B------:R-:W-:Y:S01]  /*8890*/  FMUL.FTZ R89, R13.reuse, R89 ;  /* 0x000000590d597220 */ /* 0x040fe20000410000 */
[----:B------:R-:W-:Y:S01]  /*88a0*/  IADD3 R18, P0, R18, R16, RZ ;  /* 0x0000001012127210 */ /* 0x000fe20007f1e0ff */
[----:B------:R-:W-:Y:S01]  /*88b0*/  FMUL.FTZ R88, R13, R88 ;  /* 0x000000580d587220 */ /* 0x000fe20000410000 */
[----:B------:R-:W-:Y:S01]  /*88c0*/  SHF.L.U32 R3, R3, 0x1, RZ ;  /* 0x0000000103037819 */ /* 0x000fe200000006ff */
[----:B------:R-:W-:Y:S01]  /*88d0*/  FMUL.FTZ R145, R13, R145 ;  /* 0x000000910d917220 */ /* 0x000fe20000410000 */
[----:B------:R-:W-:Y:S01]  /*88e0*/  ISETP.GE.OR P4, PT, R19, R8, P4 ;  /* 0x000000081300720c */ /* 0x000fe20002786670 */
[----:B------:R-:W-:Y:S01]  /*88f0*/  FMUL.FTZ R144, R13, R144 ;  /* 0x000000900d907220 */ /* 0x000fe20000410000 */
[----:B------:R-:W-:Y:S01]  /*8900*/  IADD3.X R19, R4, R17, R6, P0, !PT ;  /* 0x0000001104137210 */ /* 0x000fe200007fe406 */
[----:B------:R-:W-:Y:S01]  /*8910*/  STS [R3+0x80], R160 ;  /* 0x000080a003007388 */ /* 0x000fe20000000800 */
[----:B------:R-:W-:Y:S01]  /*8920*/  IADD3 R6, R3, 0x80, RZ ;  /* 0x0000008003067810 */ /* 0x000fe20007ffe0ff */
[C---:B------:R-:W-:Y:S01]  /*8930*/  FMUL.FTZ R97, R11.reuse, R97 ;  /* 0x000000610b617220 */ /* 0x040fe20000410000 */
[----:B------:R-:W-:Y:S01]  /*8940*/  SHF.R.S32.HI R4, RZ, 0x1f, R0 ;  /* 0x0000001fff047819 */ /* 0x000fe20000011400 */
[----:B------:R-:W-:Y:S01]  /*8950*/  FMUL.FTZ R96, R11, R96 ;  /* 0x000000600b607220 */ /* 0x000fe20000410000 */
[----:B------:R-:W-:Y:S01]  /*8960*/  IADD3 R5, R3, 0x70, RZ ;  /* 0x0000007003057810 */ /* 0x000fe20007ffe0ff */
[----:B------:R-:W-:Y:S01]  /*8970*/  FMUL.FTZ R99, R10, R99 ;  /* 0x000000630a637220 */ /* 0x000fe20000410000 */
[----:B------:R-:W-:Y:S01]  /*8980*/  @P2 IADD3 R5, R6, 0x10, RZ ;  /* 0x0000001006052810 */ /* 0x000fe20007ffe0ff */
[----:B------:R-:W-:Y:S01]  /*8990*/  IMAD R6, R4, c[0x0][0x488], RZ ;  /* 0x0001220004067a24 */ /* 0x000fe200078e02ff */
[----:B------:R-:W-:Y:S01]  /*89a0*/  F2FP.PACK_AB R162, R163, R162 ;  /* 0x000000a2a3a2723e */ /* 0x000fe200000000ff */
[----:B------:R-:W-:Y:S01]  /*89b0*/  IMAD.MOV.U32 R4, RZ, RZ, 0x20 ;  /* 0x00000020ff047424 */ /* 0x000fe200078e00ff */
[----:B------:R-:W-:Y:S01]  /*89c0*/  F2FP.PACK_AB R150, R151, R150 ;  /* 0x000000969796723e */ /* 0x000fe200000000ff */
[----:B------:R-:W-:Y:S01]  /*89d0*/  FMUL.FTZ R98, R10, R98 ;  /* 0x000000620a627220 */ /* 0x000fe20000410000 */
[----:B------:R-:W-:Y:S01]  /*89e0*/  F2FP.PACK_AB R70, R71, R70 ;  /* 0x000000464746723e */ /* 0x000fe200000000ff */
[----:B------:R-:W-:Y:S01]  /*89f0*/  STS [R3+0x280], R162 ;  /* 0x000280a203007388 */ /* 0x000fe20000000800 */
[----:B------:R-:W-:Y:S01]  /*8a00*/  SEL R4, R4, 0xffffffe0, !P1 ;  /* 0xffffffe004047807 */ /* 0x000fe20004800000 */
[----:B------:R-:W-:Y:S01]  /*8a10*/  FMUL.FTZ R105, R11, R105 ;  /* 0x000000690b697220 */ /* 0x000fe20000410000 */
[----:B------:R-:W-:Y:S01]  /*8a20*/  F2FP.PACK_AB R80, R81, R80 ;  /* 0x000000505150723e */ /* 0x000fe200000000ff */
[----:B------:R-:W-:Y:S01]  /*8a30*/  STS [R5], R148 ;  /* 0x0000009405007388 */ /* 0x000fe20000000800 */
[----:B------:R-:W-:Y:S01]  /*8a40*/  IADD3 R7, R3, R4, RZ ;  /* 0x0000000403077210 */ /* 0x000fe20007ffe0ff */
[----:B------:R-:W-:Y:S01]  /*8a50*/  FMUL.FTZ R104, R11, R104 ;  /* 0x000000680b687220 */ /* 0x000fe20000410000 */
[----:B------:R-:W-:Y:S01]  /*8a60*/  F2FP.PACK_AB R82, R83, R82 ;  /* 0x000000525352723e */ /* 0x000fe200000000ff */
[----:B------:R-:W-:Y:S01]  /*8a70*/  STS [R5+0x200], R150 ;  /* 0x0002009605007388 */ /* 0x000fe20000000800 */
[----:B------:R-:W-:Y:S01]  /*8a80*/  IADD3 R4, R4, R5, RZ ;  /* 0x0000000504047210 */ /* 0x000fe20007ffe0ff */
[C---:B------:R-:W-:Y:S01]  /*8a90*/  FMUL.FTZ R107, R10.reuse, R107 ;  /* 0x0000006b0a6b7220 */ /* 0x040fe20000410000 */
[----:B------:R-:W-:Y:S01]  /*8aa0*/  F2FP.PACK_AB R72, R73, R72 ;  /* 0x000000484948723e */ /* 0x000fe200000000ff */
[----:B------:R-:W-:Y:S01]  /*8ab0*/  STS [R3+0x1080], R156 ;  /* 0x0010809c03007388 */ /* 0x000fe20000000800 */
[----:B------:R-:W-:Y:S01]  /*8ac0*/  F2FP.PACK_AB R76, R77, R76 ;  /* 0x0000004c4d4c723e */ /* 0x000fe200000000ff */
[C---:B------:R-:W-:Y:S01]  /*8ad0*/  FMUL.FTZ R106, R10.reuse, R106 ;  /* 0x0000006a0a6a7220 */ /* 0x040fe20000410000 */
[----:B------:R-:W-:Y:S01]  /*8ae0*/  F2FP.PACK_AB R84, R85, R84 ;  /* 0x000000545554723e */ /* 0x000fe200000000ff */
[----:B------:R-:W-:Y:S01]  /*8af0*/  STS [R3+0x1280], R158 ;  /* 0x0012809e03007388 */ /* 0x000fe20000000800 */
[----:B------:R-:W-:Y:S01]  /*8b00*/  F2FP.PACK_AB R86, R87, R86 ;  /* 0x000000565756723e */ /* 0x000fe200000000ff */
[----:B------:R-:W-:Y:S01]  /*8b10*/  FMUL.FTZ R101, R13, R101 ;  /* 0x000000650d657220 */ /* 0x000fe20000410000 */
[----:B------:R-:W-:Y:S01]  /*8b20*/  F2FP.PACK_AB R92, R93, R92 ;  /* 0x0000005c5d5c723e */ /* 0x000fe200000000ff */
[----:B------:R-:W-:Y:S01]  /*8b30*/  STS [R5+0x1000], R152 ;  /* 0x0010009805007388 */ /* 0x000fe20000000800 */
[----:B------:R-:W-:Y:S01]  /*8b40*/  FMUL.FTZ R100, R13, R100 ;  /* 0x000000640d647220 */ /* 0x000fe20000410000 */
[----:B------:R-:W-:Y:S01]  /*8b50*/  F2FP.PACK_AB R94, R95, R94 ;  /* 0x0000005e5f5e723e */ /* 0x000fe200000000ff */
[C---:B------:R-:W-:Y:S01]  /*8b60*/  FMUL.FTZ R141, R13.reuse, R141 ;  /* 0x0000008d0d8d7220 */ /* 0x040fe20000410000 */
        /* <DEDUP_REMOVED lines=9> */
[C---:B------:R-:W-:Y:S01]  /*8c00*/  FMUL.FTZ R110, R10.reuse, R110 ;  /* 0x0000006e0a6e7220 */ /* 0x040fe20000410000 */
[----:B------:R-:W-:Y:S01]  /*8c10*/  F2FP.PACK_AB R96, R97, R96 ;  /* 0x000000606160723e */ /* 0x000fe200000000ff */
[C---:B------:R-:W-:Y:S01]  /*8c20*/  FMUL.FTZ R117, R11.reuse, R117 ;  /* 0x000000750b757220 */ /* 0x040fe20000410000 */
[----:B------:R-:W-:Y:S01]  /*8c30*/  STS [R4], R80 ;  /* 0x0000005004007388 */ /* 0x000fe20000000800 */
[----:B------:R-:W-:Y:S01]  /*8c40*/  FMUL.FTZ R116, R11, R116 ;  /* 0x000000740b747220 */ /* 0x000fe20000410000 */
[----:B------:R-:W-:Y:S01]  /*8c50*/  F2FP.PACK_AB R98, R99, R98 ;  /* 0x000000626362723e */ /* 0x000fe200000000ff */
[C---:B------:R-:W-:Y:S01]  /*8c60*/  FMUL.FTZ R119, R10.reuse, R119 ;  /* 0x000000770a777220 */ /* 0x040fe20000410000 */
[----:B------:R-:W-:Y:S01]  /*8c70*/  STS [R4+0x200], R82 ;  /* 0x0002005204007388 */ /* 0x000fe20000000800 */
[C---:B------:R-:W-:Y:S01]  /*8c80*/  FMUL.FTZ R118, R10.reuse, R118 ;  /* 0x000000760a767220 */ /* 0x040fe20000410000 */
        /* <DEDUP_REMOVED lines=13> */
[----:B------:R-:W-:Y:S01]  /*8d60*/  FMUL.FTZ R133, R11, R133 ;  /* 0x000000850b857220 */ /* 0x000fe20000410000 */
[----:B------:R-:W-:Y:S01]  /*8d70*/  STS [R4+0x1200], R78 ;  /* 0x0012004e04007388 */ /* 0x000fe20000000800 */
[C---:B------:R-:W-:Y:S01]  /*8d80*/  FMUL.FTZ R123, R10.reuse, R123 ;  /* 0x0000007b0a7b7220 */ /* 0x040fe20000410000 */
[----:B------:R-:W-:Y:S01]  /*8d90*/  F2FP.PACK_AB R108, R109, R108 ;  /* 0x0000006c6d6c723e */ /* 0x000fe200000000ff */
[C---:B------:R-:W-:Y:S01]  /*8da0*/  FMUL.FTZ R122, R10.reuse, R122 ;  /* 0x0000007a0a7a7220 */ /* 0x040fe20000410000 */
[----:B------:R-:W-:Y:S01]  /*8db0*/  STS [R3+0x2080], R84 ;  /* 0x0020805403007388 */ /* 0x000fe20000000800 */
[----:B------:R-:W-:Y:S01]  /*8dc0*/  FMUL.FTZ R135, R10, R135 ;  /* 0x000000870a877220 */ /* 0x000fe20000410000 */
[----:B------:R-:W-:Y:S01]  /*8dd0*/  F2FP.PACK_AB R110, R111, R110 ;  /* 0x0000006e6f6e723e */ /* 0x000fe200000000ff */
[----:B------:R-:W-:Y:S01]  /*8de0*/  IMAD.WIDE.U32 R18, R0, c[0x0][0x488], R18 ;  /* 0x0001220000127a25 */ /* 0x000fe200078e0012 */
[----:B------:R-:W-:Y:S01]  /*8df0*/  STS [R3+0x2280], R86 ;  /* 0x0022805603007388 */ /* 0x000fe20000000800 */
[----:B------:R-:W-:-:S02]  /*8e00*/  F2FP.PACK_AB R116, R117, R116 ;  /* 0x000000747574723e */ /* 0x000fc400000000ff */
[----:B------:R-:W-:Y:S01]  /*8e10*/  IMAD R6, R0, c[0x0][0x48c], R6 ;  /* 0x0001230000067a24 */ /* 0x000fe200078e0206 */
[----:B------:R-:W-:Y:S01]  /*8e20*/  STS [R5+0x2000], R92 ;  /* 0x0020005c05007388 */ /* 0x000fe20000000800 */
[----:B------:R-:W-:Y:S01]  /*8e30*/  FMUL.FTZ R11, R11, R132 ;  /* 0x000000840b0b7220 */ /* 0x000fe20000410000 */
[----:B------:R-:W-:Y:S01]  /*8e40*/  F2FP.PACK_AB R118, R119, R118 ;  /* 0x000000767776723e */ /* 0x000fe200000000ff */
[----:B------:R-:W-:Y:S01]  /*8e50*/  FMUL.FTZ R10, R10, R134 ;  /* 0x000000860a0a7220 */ /* 0x000fe20000410000 */
        /* <DEDUP_REMOVED lines=9> */
[----:B------:R-:W-:Y:S01]  /*8ef0*/  F2FP.PACK_AB R120, R121, R120 ;  /* 0x000000787978723e */ /* 0x000fe200000000ff */
[----:B------:R-:W-:Y:S01]  /*8f00*/  IMAD.WIDE.U32 R14, R12, c[0x0][0x3d8], R14 ;  /* 0x0000f6000c0e7a25 */ /* 0x000fe200078e000e */
[----:B------:R-:W-:Y:S01]  /*8f10*/  F2FP.PACK_AB R122, R123, R122 ;  /* 0x0000007a7b7a723e */ /* 0x000fe200000000ff */
[----:B------:R-:W-:Y:S01]  /*8f20*/  STS [R5+0x3000], R144 ;  /* 0x0030009005007388 */ /* 0x000fe20000000800 */
[----:B------:R-:W-:-:S02]  /*8f30*/  LEA R0, P0, R18, c[0x0][0x450], 0x2 ;  /* 0x0001140012007a11 */ /* 0x000fc400078010ff */
[----:B------:R-:W-:Y:S01]  /*8f40*/  IADD3 R6, R19, R6, RZ ;  /* 0x0000000613067210 */ /* 0x000fe20007ffe0ff */
[----:B------:R-:W-:Y:S01]  /*8f50*/  STS [R5+0x3200], R146 ;  /* 0x0032009205007388 */ /* 0x000fe20000000800 */
[----:B------:R-:W-:Y:S02]  /*8f60*/  F2FP.PACK_AB R11, R133, R11 ;  /* 0x0000000b850b723e */ /* 0x000fe400000000ff */
[----:B------:R-:W-:Y:S01]  /*8f70*/  F2FP.PACK_AB R10, R135, R10 ;  /* 0x0000000a870a723e */ /* 0x000fe200000000ff */
[----:B------:R-:W-:Y:S01]  /*8f80*/  STS [R7+0x2080], R96 ;  /* 0x0020806007007388 */ /* 0x000fe20000000800 */
[----:B------:R-:W-:Y:S02]  /*8f90*/  F2FP.PACK_AB R124, R125, R124 ;  /* 0x0000007c7d7c723e */ /* 0x000fe400000000ff */
[----:B------:R-:W-:Y:S01]  /*8fa0*/  F2FP.PACK_AB R13, R129, R13 ;  /* 0x0000000d810d723e */ /* 0x000fe200000000ff */
[----:B------:R-:W-:Y:S01]  /*8fb0*/  STS [R7+0x2280], R98 ;  /* 0x0022806207007388 */ /* 0x000fe20000000800 */
[----:B------:R-:W-:-:S02]  /*8fc0*/  LEA.HI.X R6, R18, c[0x0][0x454], R6, 0x2, P0 ;  /* 0x0001150012067a11 */ /* 0x000fc400000f1406 */
[----:B------:R-:W-:Y:S01]  /*8fd0*/  ISETP.NE.AND P5, PT, R2, RZ, PT ;  /* 0x000000ff0200720c */ /* 0x000fe20003fa5270 */
[----:B------:R-:W-:Y:S01]  /*8fe0*/  STS [R4+0x2000], R104 ;  /* 0x0020006804007388 */ /* 0x000fe20000000800 */
[----:B------:R-:W-:-:S03]  /*8ff0*/  SHF.R.S32.HI R2, RZ, 0x1f, R12 ;  /* 0x0000001fff027819 */ /* 0x000fc6000001140c */
[----:B------:R-:W-:Y:S02]  /*9000*/  STS [R4+0x2200], R106 ;  /* 0x0022006a04007388 */ /* 0x000fe40000000800 */
[----:B------:R-:W-:Y:S02]  /*9010*/  IMAD R2, R2, c[0x0][0x3d8], RZ ;  /* 0x0000f60002027a24 */ /* 0x000fe400078e02ff */
[----:B------:R-:W-:Y:S02]  /*9020*/  STS [R7+0x3080], R100 ;  /* 0x0030806407007388 */ /* 0x000fe40000000800 */
[----:B------:R-:W-:Y:S02]  /*9030*/  IMAD R2, R12, c[0x0][0x3dc], R2 ;  /* 0x0000f7000c027a24 */ /* 0x000fe400078e0202 */
[----:B------:R-:W-:Y:S01]  /*9040*/  STS [R7+0x3280], R102 ;  /* 0x0032806607007388 */ /* 0x000fe20000000800 */
[----:B------:R-:W-:Y:S02]  /*9050*/  IMAD.SHL.U32 R12, R233, 0x2, RZ ;  /* 0x00000002e90c7824 */ /* 0x000fe400078e00ff */
[----:B------:R-:W-:Y:S01]  /*9060*/  IADD3 R2, R15, R2, RZ ;  /* 0x000000020f027210 */ /* 0x000fe20007ffe0ff */
[----:B------:R-:W-:Y:S04]  /*9070*/  STS [R4+0x3000], R140 ;  /* 0x0030008c04007388 */ /* 0x000fe80000000800 */
        /* <DEDUP_REMOVED lines=17> */
[----:B------:R-:W-:Y:S04]  /*9190*/  SHFL.IDX PT, R16, R0, RZ, 0x1c1f ;  /* 0x001c1fff00107589 */ /* 0x000fe800000e0000 */
[----:B------:R-:W1:Y:S04]  /*91a0*/  SHFL.IDX PT, R17, R6, RZ, 0x1c1f ;  /* 0x001c1fff06117589 */ /* 0x000e6800000e0000 */
[----:B------:R-:W-:Y:S06]  /*91b0*/  BAR.SYNC.DEFER_BLOCKING 0x1, 0x80 ;  /* 0x0042000000007b1d */ /* 0x000fec0000010000 */
[----:B------:R-:W-:Y:S04]  /*91c0*/  SHFL.IDX PT, R20, R0, 0x1, 0x1c1f ;  /* 0x003c1f0000147f89 */ /* 0x000fe800000e0000 */
[----:B------:R-:W2:Y:S04]  /*91d0*/  SHFL.IDX PT, R21, R6, 0x1, 0x1c1f ;  /* 0x003c1f0006157f89 */ /* 0x000ea800000e0000 */
[----:B------:R-:W-:Y:S04]  /*91e0*/  SHFL.IDX PT, R18, R0, 0x2, 0x1c1f ;  /* 0x005c1f0000127f89 */ /* 0x000fe800000e0000 */
[----:B------:R-:W3:Y:S04]  /*91f0*/  SHFL.IDX PT, R19, R6, 0x2, 0x1c1f ;  /* 0x005c1f0006137f89 */ /* 0x000ee800000e0000 */
[----:B------:R4:W-:Y:S04]  /*9200*/  SHFL.IDX PT, R26, R0, 0x3, 0x1c1f ;  /* 0x007c1f00001a7f89 */ /* 0x0009e800000e0000 */
[----:B------:R-:W5:Y:S04]  /*9210*/  SHFL.IDX PT, R27, R6, 0x3, 0x1c1f ;  /* 0x007c1f00061b7f89 */ /* 0x000f6800000e0000 */
[----:B-1----:R1:W-:Y:S04]  /*9220*/  @!P3 ST.E [R16.64], R25 ;  /* 0x000000191000b985 */ /* 0x0023e8000c10190c */
[----:B------:R-:W1:Y:S04]  /*9230*/  S2R R3, SR_TID.X ;  /* 0x0000000000037919 */ /* 0x000e680000002100 */
[----:B--2---:R2:W-:Y:S04]  /*9240*/  @!P5 ST.E [R20.64], R24 ;  /* 0x000000181400d985 */ /* 0x0045e8000c10190c */
[----:B---3--:R2:W-:Y:S01]  /*9250*/  @!P6 ST.E [R18.64], R23 ;  /* 0x000000171200e985 */ /* 0x0085e2000c10190c */
[----:B----4-:R-:W-:-:S04]  /*9260*/  LEA R0, P0, R14, c[0x0][0x380], 0x1 ;  /* 0x0000e0000e007a11 */ /* 0x010fc800078008ff */
[----:B------:R-:W-:Y:S01]  /*9270*/  LEA.HI.X R10, R14, c[0x0][0x384], R2, 0x1, P0 ;  /* 0x0000e1000e0a7a11 */ /* 0x000fe200000f0c02 */
[----:B-----5:R2:W-:Y:S01]  /*9280*/  @!P4 ST.E [R26.64], R22 ;  /* 0x000000161a00c985 */ /* 0x0205e2000c10190c */
[----:B------:R-:W-:-:S03]  /*9290*/  ISETP.GE.AND P0, PT, R232, R8, PT ;  /* 0x00000008e800720c */ /* 0x000fc60003f06270 */
[----:B------:R2:W3:Y:S04]  /*92a0*/  LDS.128 R44, [R12+0x880] ;  /* 0x000880000c2c7984 */ /* 0x0004e80000000c00 */
[----:B------:R2:W4:Y:S01]  /*92b0*/  LDS.128 R40, [R12+0x1080] ;  /* 0x001080000c287984 */ /* 0x0005220000000c00 */
[----:B-1----:R-:W-:-:S03]  /*92c0*/  SHF.R.S32.HI R2, RZ, 0x1f, R3 ;  /* 0x0000001fff027819 */ /* 0x002fc60000011403 */
[----:B------:R2:W1:Y:S01]  /*92d0*/  LDS.128 R36, [R12+0x1880] ;  /* 0x001880000c247984 */ /* 0x0004620000000c00 */
[----:B------:R-:W-:-:S03]  /*92e0*/  LEA.HI R2, R2, R3, RZ, 0x2 ;  /* 0x0000000302027211 */ /* 0x000fc600078f10ff */
[----:B------:R2:W1:Y:S01]  /*92f0*/  LDS.128 R32, [R12+0x2880] ;  /* 0x002880000c207984 */ /* 0x0004620000000c00 */
[----:B------:R-:W-:-:S03]  /*9300*/  LOP3.LUT R2, R2, 0xfffffffc, RZ, 0xc0, !PT ;  /* 0xfffffffc02027812 */ /* 0x000fc600078ec0ff */
[----:B------:R2:W1:Y:S01]  /*9310*/  LDS.128 R28, [R12+0x3080] ;  /* 0x003080000c1c7984 */ /* 0x0004620000000c00 */
[----:B------:R-:W-:-:S03]  /*9320*/  IADD3 R2, -R2, R3, RZ ;  /* 0x0000000302027210 */ /* 0x000fc60007ffe1ff */
[----:B------:R2:W1:Y:S01]  /*9330*/  LDS.128 R24, [R12+0x3880] ;  /* 0x003880000c187984 */ /* 0x0004620000000c00 */
[----:B------:R-:W-:-:S03]  /*9340*/  SHF.L.U32 R2, R2, 0x3, RZ ;  /* 0x0000000302027819 */ /* 0x000fc600000006ff */
[----:B------:R2:W1:Y:S04]  /*9350*/  LDS.128 R20, [R12+0x4880] ;  /* 0x004880000c147984 */ /* 0x0004680000000c00 */
[----:B------:R2:W1:Y:S04]  /*9360*/  LDS.128 R16, [R12+0x5080] ;  /* 0x005080000c107984 */ /* 0x0004680000000c00 */
[----:B------:R2:W1:Y:S04]  /*9370*/  LDS.128 R4, [R12+0x5880] ;  /* 0x005880000c047984 */ /* 0x0004680000000c00 */
[----:B------:R2:W1:Y:S04]  /*9380*/  SHFL.IDX PT, R56, R0, RZ, 0x1c1f ;  /* 0x001c1fff00387589 */ /* 0x00046800000e0000 */
[----:B------:R2:W1:Y:S01]  /*9390*/  SHFL.IDX PT, R57, R10, RZ, 0x1c1f ;  /* 0x001c1fff0a397589 */ /* 0x00046200000e0000 */
[----:B------:R-:W-:Y:S05]  /*93a0*/  @P0 BRA `(.L_x_7) ;  /* 0x0000012000000947 */ /* 0x000fea0003800000 */
[----:B---3--:R-:W3:Y:S01]  /*93b0*/  LDS.128 R52, [R12+0x80] ;  /* 0x000080000c347984 */ /* 0x008ee20000000c00 */
[----:B------:R-:W-:-:S02]  /*93c0*/  ISETP.GE.AND P1, PT, R237, c[0x0][0x3c8], PT ;  /* 0x0000f200ed007a0c */ /* 0x000fc40003f26270 */
[----:B------:R-:W-:Y:S01]  /*93d0*/  ISETP.GE.AND P0, PT, R236, c[0x0][0x3c8], PT ;  /* 0x0000f200ec007a0c */ /* 0x000fe20003f06270 */
[----:B------:R-:W5:Y:S01]  /*93e0*/  LDS.128 R48, [R12+0x2080] ;  /* 0x002080000c307984 */ /* 0x000f620000000c00 */
[----:B------:R-:W-:-:S03]  /*93f0*/  ISETP.GE.AND P2, PT, R2, c[0x0][0x3c8], PT ;  /* 0x0000f20002007a0c */ /* 0x000fc60003f46270 */
[----:B--2---:R-:W2:Y:S06]  /*9400*/  LDS.128 R12, [R12+0x4080] ;  /* 0x004080000c0c7984 */ /* 0x004eac0000000c00 */
[----:B------:R-:W-:Y:S02]  /*9410*/  @!P1 SHF.R.S32.HI R9, RZ, 0x1f, R237 ;  /* 0x0000001fff099819 */ /* 0x000fe400000114ed */
[----:B------:R-:W-:Y:S02]  /*9420*/  @!P0 SHF.R.S32.HI R3, RZ, 0x1f, R236 ;  /* 0x0000001fff038819 */ /* 0x000fe400000114ec */
[----:B------:R-:W-:Y:S01]  /*9430*/  @!P1 LEA.HI R9, R9, R237, RZ, 0x3 ;  /* 0x000000ed09099211 */ /* 0x000fe200078f18ff */
[----:B-1----:R-:W-:Y:S01]  /*9440*/  @!P2 IMAD.WIDE R58, R2, 0x2, R56 ;  /* 0x00000002023aa825 */ /* 0x002fe200078e0238 */
[----:B------:R-:W-:-:S02]  /*9450*/  @!P0 LEA.HI R3, R3, R236, RZ, 0x3 ;  /* 0x000000ec03038211 */ /* 0x000fc400078f18ff */
[----:B------:R-:W-:Y:S02]  /*9460*/  @!P1 LOP3.LUT R9, R9, 0xfffffff8, RZ, 0xc0, !PT ;  /* 0xfffffff809099812 */ /* 0x000fe400078ec0ff */
[----:B------:R-:W-:-:S03]  /*9470*/  @!P0 LOP3.LUT R3, R3, 0xfffffff8, RZ, 0xc0, !PT ;  /* 0xfffffff803038812 */ /* 0x000fc600078ec0ff */
[----:B------:R-:W-:-:S04]  /*9480*/  @!P1 IMAD.WIDE R60, R9, 0x2, R56 ;  /* 0x00000002093c9825 */ /* 0x000fc800078e0238 */
[----:B------:R-:W-:Y:S01]  /*9490*/  @!P0 IMAD.WIDE R56, R3, 0x2, R56 ;  /* 0x0000000203388825 */ /* 0x000fe200078e0238 */
[----:B---3--:R1:W-:Y:S04]  /*94a0*/  @!P2 ST.E.128 [R58.64], R52 ;  /* 0x000000343a00a985 */ /* 0x0083e8000c101d0c */
[----:B-----5:R1:W-:Y:S04]  /*94b0*/  @!P1 ST.E.128 [R60.64], R48 ;  /* 0x000000303c009985 */ /* 0x0203e8000c101d0c */
[----:B--2---:R1:W-:Y:S02]  /*94c0*/  @!P0 ST.E.128 [R56.64], R12 ;  /* 0x0000000c38008985 */ /* 0x0043e4000c101d0c */
.L_x_7:
[----:B---3--:R-:W-:Y:S05]  /*94d0*/  BSYNC B0 ;  /* 0x0000000000007941 */ /* 0x008fea0003800000 */
.L_x_6:
[----:B------:R-:W-:Y:S01]  /*94e0*/  IADD3 R3, R232, 0x20, RZ ;  /* 0x00000020e8037810 */ /* 0x000fe20007ffe0ff */
[----:B-1----:R1:W3:Y:S01]  /*94f0*/  SHFL.IDX PT, R13, R10, 0x1, 0x1c1f ;  /* 0x003c1f000a0d7f89 */ /* 0x0022e200000e0000 */
[----:B------:R-:W-:Y:S02]  /*9500*/  BSSY B0, `(.L_x_8) ;  /* 0x0000013000007945 */ /* 0x000fe40003800000 */
[----:B------:R-:W-:Y:S01]  /*9510*/  ISETP.GE.AND P0, PT, R3, R8, PT ;  /* 0x000000080300720c */ /* 0x000fe20003f06270 */
[----:B--2---:R1:W2:-:S12]  /*9520*/  SHFL.IDX PT, R12, R0, 0x1, 0x1c1f ;  /* 0x003c1f00000c7f89 */ /* 0x00429800000e0000 */
[----:B------:R-:W-:Y:S05]  /*9530*/  @P0 BRA `(.L_x_9) ;  /* 0x000000f000000947 */ /* 0x000fea0003800000 */
[----:B------:R-:W-:Y:S02]  /*9540*/  ISETP.GE.AND P1, PT, R237, c[0x0][0x3c8], PT ;  /* 0x0000f200ed007a0c */ /* 0x000fe40003f26270 */
[----:B------:R-:W-:Y:S02]  /*9550*/  ISETP.GE.AND P0, PT, R236, c[0x0][0x3c8], PT ;  /* 0x0000f200ec007a0c */ /* 0x000fe40003f06270 */
[----:B------:R-:W-:-:S09]  /*9560*/  ISETP.GE.AND P2, PT, R2, c[0x0][0x3c8], PT ;  /* 0x0000f20002007a0c */ /* 0x000fd20003f46270 */
[----:B------:R-:W-:Y:S02]  /*9570*/  @!P1 SHF.R.S32.HI R9, RZ, 0x1f, R237 ;  /* 0x0000001fff099819 */ /* 0x000fe400000114ed */
[----:B------:R-:W-:Y:S02]  /*9580*/  @!P0 SHF.R.S32.HI R3, RZ, 0x1f, R236 ;  /* 0x0000001fff038819 */ /* 0x000fe400000114ec */
[----:B------:R-:W-:Y:S01]  /*9590*/  @!P1 LEA.HI R9, R9, R237, RZ, 0x3 ;  /* 0x000000ed09099211 */ /* 0x000fe200078f18ff */
[--C-:B--23--:R-:W-:Y:S01]  /*95a0*/  @!P2 IMAD.WIDE R14, R2, 0x2, R12.reuse ;  /* 0x00000002020ea825 */ /* 0x10cfe200078e020c */
[----:B------:R-:W-:Y:S02]  /*95b0*/  @!P0 LEA.HI R3, R3, R236, RZ, 0x3 ;  /* 0x000000ec03038211 */ /* 0x000fe400078f18ff */
[----:B------:R-:W-:Y:S02]  /*95c0*/  @!P1 LOP3.LUT R9, R9, 0xfffffff8, RZ, 0xc0, !PT ;  /* 0xfffffff809099812 */ /* 0x000fe400078ec0ff */
[----:B------:R-:W-:Y:S01]  /*95d0*/  @!P0 LOP3.LUT R3, R3, 0xfffffff8, RZ, 0xc0, !PT ;  /* 0xfffffff803038812 */ /* 0x000fe200078ec0ff */
[----:B------:R2:W-:Y:S02]  /*95e0*/  @!P2 ST.E.128 [R14.64], R44 ;  /* 0x0000002c0e00a985 */ /* 0x0005e4000c101d0c */
[----:B------:R-:W-:-:S04]  /*95f0*/  @!P1 IMAD.WIDE R48, R9, 0x2, R12 ;  /* 0x0000000209309825 */ /* 0x000fc800078e020c */
[----:B------:R-:W-:Y:S01]  /*9600*/  @!P0 IMAD.WIDE R12, R3, 0x2, R12 ;  /* 0x00000002030c8825 */ /* 0x000fe200078e020c */
[----:B------:R2:W-:Y:S04]  /*9610*/  @!P1 ST.E.128 [R48.64], R32 ;  /* 0x0000002030009985 */ /* 0x0005e8000c101d0c */
[----:B------:R2:W-:Y:S02]  /*9620*/  @!P0 ST.E.128 [R12.64], R20 ;  /* 0x000000140c008985 */ /* 0x0005e4000c101d0c */
.L_x_9:
[----:B------:R-:W-:Y:S05]  /*9630*/  BSYNC B0 ;  /* 0x0000000000007941 */ /* 0x000fea0003800000 */
.L_x_8:
[----:B------:R-:W-:Y:S01]  /*9640*/  IADD3 R3, R232, 0x40, RZ ;  /* 0x00000040e8037810 */ /* 0x000fe20007ffe0ff */
[----:B--23--:R2:W3:Y:S01]  /*9650*/  SHFL.IDX PT, R13, R10, 0x2, 0x1c1f ;  /* 0x005c1f000a0d7f89 */ /* 0x00c4e200000e0000 */
[----:B------:R-:W-:Y:S02]  /*9660*/  BSSY B0, `(.L_x_10) ;  /* 0x0000013000007945 */ /* 0x000fe40003800000 */
[----:B------:R-:W-:Y:S01]  /*9670*/  ISETP.GE.AND P0, PT, R3, R8, PT ;  /* 0x000000080300720c */ /* 0x000fe20003f06270 */
[----:B------:R2:W1:-:S12]  /*9680*/  SHFL.IDX PT, R12, R0, 0x2, 0x1c1f ;  /* 0x005c1f00000c7f89 */ /* 0x00045800000e0000 */
[----:B------:R-:W-:Y:S05]  /*9690*/  @P0 BRA `(.L_x_11) ;  /* 0x000000f000000947 */ /* 0x000fea0003800000 */
[----:B------:R-:W-:Y:S02]  /*96a0*/  ISETP.GE.AND P1, PT, R237, c[0x0][0x3c8], PT ;  /* 0x0000f200ed007a0c */ /* 0x000fe40003f26270 */
[----:B------:R-:W-:Y:S02]  /*96b0*/  ISETP.GE.AND P0, PT, R236, c[0x0][0x3c8], PT ;  /* 0x0000f200ec007a0c */ /* 0x000fe40003f06270 */
[----:B------:R-:W-:-:S09]  /*96c0*/  ISETP.GE.AND P2, PT, R2, c[0x0][0x3c8], PT ;  /* 0x0000f20002007a0c */ /* 0x000fd20003f46270 */
[----:B------:R-:W-:Y:S02]  /*96d0*/  @!P1 SHF.R.S32.HI R9, RZ, 0x1f, R237 ;  /* 0x0000001fff099819 */ /* 0x000fe400000114ed */
[----:B------:R-:W-:Y:S02]  /*96e0*/  @!P0 SHF.R.S32.HI R3, RZ, 0x1f, R236 ;  /* 0x0000001fff038819 */ /* 0x000fe400000114ec */
[----:B------:R-:W-:Y:S01]  /*96f0*/  @!P1 LEA.HI R9, R9, R237, RZ, 0x3 ;  /* 0x000000ed09099211 */ /* 0x000fe200078f18ff */
[--C-:B-1-3--:R-:W-:Y:S01]  /*9700*/  @!P2 IMAD.WIDE R14, R2, 0x2, R12.reuse ;  /* 0x00000002020ea825 */ /* 0x10afe200078e020c */
[----:B------:R-:W-:Y:S02]  /*9710*/  @!P0 LEA.HI R3, R3, R236, RZ, 0x3 ;  /* 0x000000ec03038211 */ /* 0x000fe400078f18ff */
[----:B------:R-:W-:Y:S02]  /*9720*/  @!P1 LOP3.LUT R9, R9, 0xfffffff8, RZ, 0xc0, !PT ;  /* 0xfffffff809099812 */ /* 0x000fe400078ec0ff */
[----:B------:R-:W-:Y:S01]  /*9730*/  @!P0 LOP3.LUT R3, R3, 0xfffffff8, RZ, 0xc0, !PT ;  /* 0xfffffff803038812 */ /* 0x000fe200078ec0ff */
[----:B----4-:R1:W-:Y:S02]  /*9740*/  @!P2 ST.E.128 [R14.64], R40 ;  /* 0x000000280e00a985 */ /* 0x0103e4000c101d0c */
[----:B------:R-:W-:-:S04]  /*9750*/  @!P1 IMAD.WIDE R20, R9, 0x2, R12 ;  /* 0x0000000209149825 */ /* 0x000fc800078e020c */
[----:B------:R-:W-:Y:S01]  /*9760*/  @!P0 IMAD.WIDE R12, R3, 0x2, R12 ;  /* 0x00000002030c8825 */ /* 0x000fe200078e020c */
[----:B------:R1:W-:Y:S04]  /*9770*/  @!P1 ST.E.128 [R20.64], R28 ;  /* 0x0000001c14009985 */ /* 0x0003e8000c101d0c */
[----:B------:R1:W-:Y:S02]  /*9780*/  @!P0 ST.E.128 [R12.64], R16 ;  /* 0x000000100c008985 */ /* 0x0003e4000c101d0c */
.L_x_11:
[----:B------:R-:W-:Y:S05]  /*9790*/  BSYNC B0 ;  /* 0x0000000000007941 */ /* 0x000fea0003800000 */
.L_x_10:
[----:B------:R-:W-:Y:S01]  /*97a0*/  IADD3 R232, R232, 0x60, RZ ;  /* 0x00000060e8e87810 */ /* 0x000fe20007ffe0ff */
[----:B------:R2:W4:Y:S03]  /*97b0*/  SHFL.IDX PT, R11, R10, 0x3, 0x1c1f ;  /* 0x007c1f000a0b7f89 */ /* 0x00052600000e0000 */
[----:B------:R-:W-:Y:S01]  /*97c0*/  ISETP.GE.AND P0, PT, R232, R8, PT ;  /* 0x00000008e800720c */ /* 0x000fe20003f06270 */
[----:B-12---:R1:W2:-:S12]  /*97d0*/  SHFL.IDX PT, R10, R0, 0x3, 0x1c1f ;  /* 0x007c1f00000a7f89 */ /* 0x00629800000e0000 */
[----:B------:R-:W-:Y:S05]  /*97e0*/  @P0 EXIT ;  /* 0x000000000000094d */ /* 0x000fea0003800000 */
[----:B------:R-:W-:Y:S02]  /*97f0*/  ISETP.GE.AND P0, PT, R237, c[0x0][0x3c8], PT ;  /* 0x0000f200ed007a0c */ /* 0x000fe40003f06270 */
[----:B------:R-:W-:-:S11]  /*9800*/  ISETP.GE.AND P1, PT, R2, c[0x0][0x3c8], PT ;  /* 0x0000f20002007a0c */ /* 0x000fd60003f26270 */
[----:B-1----:R-:W-:Y:S02]  /*9810*/  @!P0 SHF.R.S32.HI R0, RZ, 0x1f, R237 ;  /* 0x0000001fff008819 */ /* 0x002fe400000114ed */
[----:B--2-4-:R-:W-:Y:S02]  /*9820*/  @!P1 IMAD.WIDE R2, R2, 0x2, R10 ;  /* 0x0000000202029825 */ /* 0x014fe400078e020a */
[----:B------:R-:W-:-:S03]  /*9830*/  @!P0 LEA.HI R0, R0, R237, RZ, 0x3 ;  /* 0x000000ed00008211 */ /* 0x000fc600078f18ff */
[----:B------:R1:W-:Y:S01]  /*9840*/  @!P1 ST.E.128 [R2.64], R36 ;  /* 0x0000002402009985 */ /* 0x0003e2000c101d0c */
[----:B------:R-:W-:-:S05]  /*9850*/  @!P0 LOP3.LUT R0, R0, 0xfffffff8, RZ, 0xc0, !PT ;  /* 0xfffffff800008812 */ /* 0x000fca00078ec0ff */
[----:B------:R-:W-:-:S05]  /*9860*/  @!P0 IMAD.WIDE R8, R0, 0x2, R10 ;  /* 0x0000000200088825 */ /* 0x000fca00078e020a */
[----:B------:R1:W-:Y:S01]  /*9870*/  @!P0 ST.E.128 [R8.64], R24 ;  /* 0x0000001808008985 */ /* 0x0003e2000c101d0c */
[----:B------:R-:W-:-:S13]  /*9880*/  ISETP.GE.AND P0, PT, R236, c[0x0][0x3c8], PT ;  /* 0x0000f200ec007a0c */ /* 0x000fda0003f06270 */
[----:B------:R-:W-:Y:S05]  /*9890*/  @P0 EXIT ;  /* 0x000000000000094d */ /* 0x000fea0003800000 */
[----:B------:R-:W-:-:S04]  /*98a0*/  SHF.R.S32.HI R0, RZ, 0x1f, R236 ;  /* 0x0000001fff007819 */ /* 0x000fc800000114ec */
[----:B------:R-:W-:-:S04]  /*98b0*/  LEA.HI R0, R0, R236, RZ, 0x3 ;  /* 0x000000ec00007211 */ /* 0x000fc800078f18ff */
[----:B------:R-:W-:-:S05]  /*98c0*/  LOP3.LUT R0, R0, 0xfffffff8, RZ, 0xc0, !PT ;  /* 0xfffffff800007812 */ /* 0x000fca00078ec0ff */
[----:B------:R-:W-:-:S05]  /*98d0*/  IMAD.WIDE R10, R0, 0x2, R10 ;  /* 0x00000002000a7825 */ /* 0x000fca00078e020a */
[----:B------:R-:W-:Y:S01]  /*98e0*/  ST.E.128 [R10.64], R4 ;  /* 0x000000040a007985 */ /* 0x000fe2000c101d0c */
[----:B------:R-:W-:Y:S05]  /*98f0*/  EXIT ;  /* 0x000000000000794d */ /* 0x000fea0003800000 */
.L_x_12:
[----:B------:R-:W-:-:S00]  /*9900*/  BRA `(.L_x_12) ;  /* 0xfffffff000007947 */ /* 0x000fc0000383ffff */
[----:B------:R-:W-:-:S00]  /*9910*/  NOP ;  /* 0x0000000000007918 */ /* 0x000fc00000000000 */
        /* <DEDUP_REMOVED lines=14> */
.L_x_855:


//--------------------- .text._ZN7cutlass13device_kernelIN5flash19enable_sm80_to_sm89INS1_16FlashAttnFwdSm80INS1_25CollectiveMainloopFwdSm80ILi4ELi1ELb0EN4cute5tupleIJNS5_1CILi128EEENS7_ILi64EEENS7_ILi96EEEEEELi96ENS_6half_tEfNS_4arch4Sm80ELb0ELb0ELb0ELb1ELb1ELb0ELb1ELb0EEENS1_21CollectiveEpilogueFwdINS6_IJS8_SA_S9_EEENS6_IJNS7_ILi1EEESI_SI_EEESC_SE_Li128ELb1ELb1ELb0ELb0EEENS1_19SingleTileSchedulerILb1ELb0ELb1ELi128EEEEEEEEEvNT_6ParamsE --------------------------
	.section	.text._ZN7cutlass13device_kernelIN5flash19enable_sm80_to_sm89INS1_16FlashAttnFwdSm80INS1_25CollectiveMainloopFwdSm80ILi4ELi1ELb0EN4cute5tupleIJNS5_1CILi128EEENS7_ILi64EEENS7_ILi96EEEEEELi96ENS_6half_tEfNS_4arch4Sm80ELb0ELb0ELb0ELb1ELb1ELb0ELb1ELb0EEENS1_21CollectiveEpilogueFwdINS6_IJS8_SA_S9_EEENS6_IJNS7_ILi1EEESI_SI_EEESC_SE_Li128ELb1ELb1ELb0ELb0EEENS1_19SingleTileSchedulerILb1ELb0ELb1ELi128EEEEEEEEEvNT_6ParamsE,"ax",@progbits
	.sectioninfo	@"SHI_REGISTERS=255"
	.align	128
.text._ZN7cutlass13device_kernelIN5flash19enable_sm80_to_sm89INS1_16FlashAttnFwdSm80INS1_25CollectiveMainloopFwdSm80ILi4ELi1ELb0EN4cute5tupleIJNS5_1CILi128EEENS7_ILi64EEENS7_ILi96EEEEEELi96ENS_6half_tEfNS_4arch4Sm80ELb0ELb0ELb0ELb1ELb1ELb0ELb1ELb0EEENS1_21CollectiveEpilogueFwdINS6_IJS8_SA_S9_EEENS6_IJNS7_ILi1EEESI_SI_EEESC_SE_Li128ELb1ELb1ELb0ELb0EEENS1_19SingleTileSchedulerILb1ELb0ELb1ELi128EEEEEEEEEvNT_6ParamsE:
        .type           _ZN7cutlass13device_kernelIN5flash19enable_sm80_to_sm89INS1_16FlashAttnFwdSm80INS1_25CollectiveMainloopFwdSm80ILi4ELi1ELb0EN4cute5tupleIJNS5_1CILi128EEENS7_ILi64EEENS7_ILi96EEEEEELi96ENS_6half_tEfNS_4arch4Sm80ELb0ELb0ELb0ELb1ELb1ELb0ELb1ELb0EEENS1_21CollectiveEpilogueFwdINS6_IJS8_SA_S9_EEENS6_IJNS7_ILi1EEESI_SI_EEESC_SE_Li128ELb1ELb1ELb0ELb0EEENS1_19SingleTileSchedulerILb1ELb0ELb1ELi128EEEEEEEEEvNT_6ParamsE,@function
        .size           _ZN7cutlass13device_kernelIN5flash19enable_sm80_to_sm89INS1_16FlashAttnFwdSm80INS1_25CollectiveMainloopFwdSm80ILi4ELi1ELb0EN4cute5tupleIJNS5_1CILi128EEENS7_ILi64EEENS7_ILi96EEEEEELi96ENS_6half_tEfNS_4arch4Sm80ELb0ELb0ELb0ELb1ELb1ELb0ELb1ELb0EEENS1_21CollectiveEpilogueFwdINS6_IJS8_SA_S9_EEENS6_IJNS7_ILi1EEESI_SI_EEESC_SE_Li128ELb1ELb1ELb0ELb0EEENS1_19SingleTileSchedulerILb1ELb0ELb1ELi128EEEEEEEEEvNT_6ParamsE,(.L_x_856 - _ZN7cutlass13device_kernelIN5flash19enable_sm80_to_sm89INS1_16FlashAttnFwdSm80INS1_25CollectiveMainloopFwdSm80ILi4ELi1ELb0EN4cute5tupleIJNS5_1CILi128EEENS7_ILi64EEENS7_ILi96EEEEEELi96ENS_6half_tEfNS_4arch4Sm80ELb0ELb0ELb0ELb1ELb1ELb0ELb1ELb0EEENS1_21CollectiveEpilogueFwdINS6_IJS8_SA_S9_EEENS6_IJNS7_ILi1EEESI_SI_EEESC_SE_Li128ELb1ELb1ELb0ELb0EEENS1_19SingleTileSchedulerILb1ELb0ELb1ELi128EEEEEEEEEvNT_6ParamsE)
        .other          _ZN7cutlass13device_kernelIN5flash19enable_sm80_to_sm89INS1_16FlashAttnFwdSm80INS1_25CollectiveMainloopFwdSm80ILi4ELi1ELb0EN4cute5tupleIJNS5_1CILi128EEENS7_ILi64EEENS7_ILi96EEEEEELi96ENS_6half_tEfNS_4arch4Sm80ELb0ELb0ELb0ELb1ELb1ELb0ELb1ELb0EEENS1_21CollectiveEpilogueFwdINS6_IJS8_SA_S9_EEENS6_IJNS7_ILi1EEESI_SI_EEESC_SE_Li128ELb1ELb1ELb0ELb0EEENS1_19SingleTileSchedulerILb1ELb0ELb1ELi128EEEEEEEEEvNT_6ParamsE,@"STO_CUDA_ENTRY STV_DEFAULT"
_ZN7cutlass13device_kernelIN5flash19enable_sm80_to_sm89INS1_16FlashAttnFwdSm80INS1_25CollectiveMainloopFwdSm80ILi4ELi1ELb0EN4cute5tupleIJNS5_1CILi128EEENS7_ILi64EEENS7_ILi96EEEEEELi96ENS_6half_tEfNS_4arch4Sm80ELb0ELb0ELb0ELb1ELb1ELb0ELb1ELb0EEENS1_21CollectiveEpilogueFwdINS6_IJS8_SA_S9_EEENS6_IJNS7_ILi1EEESI_SI_EEESC_SE_Li128ELb1ELb1ELb0ELb0EEENS1_19SingleTileSchedulerILb1ELb0ELb1ELi128EEEEEEEEEvNT_6ParamsE:
[----:B------:R-:W-:Y:S02]  /*0000*/  MOV R1, c[0x0][0x28] ;  /* 0x00000a0000017a02 */ /* 0x000fe40000000f00 */
[----:B------:R-:W1:Y:S01]  /*0010*/  S2R R153, SR_TID.X ;  /* 0x0000000000997919 */ /* 0x000e620000002100 */
[----:B------:R-:W-:Y:S01]  /*0020*/  IMAD.MOV.U32 R9, RZ, RZ, 0x4 ;  /* 0x00000004ff097424 */ /* 0x000fe200078e00ff */
[----:B------:R-:W-:Y:S01]  /*0030*/  ULDC.64 UR6, c[0x0][0x118] ;  /* 0x0000460000067ab9 */ /* 0x000fe20000000a00 */
[----:B------:R-:W-:Y:S01]  /*0040*/  IADD3 R1, R1, -0x18, RZ ;  /* 0xffffffe801017810 */ /* 0x000fe20007ffe0ff */
[----:B------:R-:W2:Y:S04]  /*0050*/  S2R R5, SR_CTAID.Z ;  /* 0x0000000000057919 */ /* 0x000ea80000002700 */
[----:B------:R-:W3:Y:S01]  /*0060*/  S2R R48, SR_CTAID.X ;  /* 0x0000000000307919 */ /* 0x000ee20000002500 */
[----:B-1----:R-:W-:Y:S01]  /*0070*/  SHF.R.U32.HI R0, RZ, 0x5, R153 ;  /* 0x00000005ff007819 */ /* 0x002fe20000011699 */
[----:B--2---:R-:W-:-:S05]  /*0080*/  IMAD.WIDE R2, R5, R9, c[0x0][0x568] ;  /* 0x00015a0005027625 */ /* 0x004fca00078e0209 */
[----:B------:R-:W1:Y:S02]  /*0090*/  SHFL.IDX PT, R0, R0, RZ, 0x1f ;  /* 0x00001fff00007589 */ /* 0x000e6400000e0000 */
[----:B-1----:R-:W-:-:S13]  /*00a0*/  ISETP.NE.AND P0, PT, R0, RZ, PT ;  /* 0x000000ff0000720c */ /* 0x002fda0003f05270 */
[----:B------:R-:W-:Y:S05]  /*00b0*/  @!P0 BRA `(.L_x_13) ;  /* 0x0000014000008947 */ /* 0x000fea0003800000 */
[----:B---3--:R-:W-:-:S04]  /*00c0*/  ISETP.NE.U32.AND P0, PT, RZ, c[0x0][0x568], PT ;  /* 0x00015a00ff007a0c */ /* 0x008fc80003f05070 */
[----:B------:R-:W-:-:S13]  /*00d0*/  ISETP.NE.AND.EX P0, PT, RZ, c[0x0][0x56c], PT, P0 ;  /* 0x00015b00ff007a0c */ /* 0x000fda0003f05300 */
[----:B------:R-:W-:Y:S05]  /*00e0*/  @!P0 BRA `(.L_x_14) ;  /* 0x0000002000008947 */ /* 0x000fea0003800000 */
[----:B------:R1:W5:Y:S01]  /*00f0*/  LDG.E R0, [R2.64] ;  /* 0x0000000602007981 */ /* 0x000362000c1e1900 */
[----:B------:R-:W-:Y:S05]  /*0100*/  BRA `(.L_x_15) ;  /* 0x0000009000007947 */ /* 0x000fea0003800000 */
.L_x_14:
[----:B------:R-:W-:-:S04]  /*0110*/  ISETP.NE.U32.AND P0, PT, RZ, c[0x0][0x560], PT ;  /* 0x00015800ff007a0c */ /* 0x000fc80003f05070 */
[----:B------:R-:W-:-:S13]  /*0120*/  ISETP.NE.AND.EX P0, PT, RZ, c[0x0][0x564], PT, P0 ;  /* 0x00015900ff007a0c */ /* 0x000fda0003f05300 */
[----:B------:R-:W-:Y:S05]  /*0130*/  @!P0 BRA `(.L_x_16) ;  /* 0x0000005000008947 */ /* 0x000fea0003800000 */
[----:B------:R-:W-:-:S05]  /*0140*/  IMAD.WIDE R2, R5, R9, c[0x0][0x560] ;  /* 0x0001580005027625 */ /* 0x000fca00078e0209 */
[----:B------:R-:W2:Y:S04]  /*0150*/  LDG.E R4, [R2.64] ;  /* 0x0000000602047981 */ /* 0x000ea8000c1e1900 */
[----:B------:R-:W2:Y:S02]  /*0160*/  LDG.E R0, [R2.64+0x4] ;  /* 0x0000040602007981 */ /* 0x000ea4000c1e1900 */
[----:B--2---:R-:W-:Y:S01]  /*0170*/  IADD3 R0, -R4, R0, RZ ;  /* 0x0000000004007210 */ /* 0x004fe20007ffe1ff */
[----:B------:R-:W-:Y:S05]  /*0180*/  BRA `(.L_x_15) ;  /* 0x0000001000007947 */ /* 0x000fea0003800000 */
.L_x_16:
[----:B------:R-:W-:-:S05]  /*0190*/  MOV R0, c[0x0][0x54c] ;  /* 0x0001530000007a02 */ /* 0x000fca0000000f00 */
.L_x_15:
[----:B-----5:R-:W-:Y:S01]  /*01a0*/  IMAD R0, R0, c[0x0][0x548], RZ ;  /* 0x0001520000007a24 */ /* 0x020fe200078e02ff */
[----:B-1----:R-:W-:-:S04]  /*01b0*/  SHF.L.U32 R2, R48, 0x7, RZ ;  /* 0x0000000730027819 */ /* 0x002fc800000006ff */
[----:B------:R-:W-:-:S04]  /*01c0*/  ISETP.GE.AND P0, PT, R2, R0, PT ;  /* 0x000000000200720c */ /* 0x000fc80003f06270 */
[----:B------:R-:W-:-:S05]  /*01d0*/  SEL R0, R5, 0xffffffff, !P0 ;  /* 0xffffffff05007807 */ /* 0x000fca0004000000 */
[----:B------:R1:W-:Y:S01]  /*01e0*/  STL [R1+0xc], R0 ;  /* 0x00000c0001007387 */ /* 0x0003e20000100800 */
[----:B------:R-:W-:Y:S05]  /*01f0*/  BRA `(.L_x_17) ;  /* 0x0000013000007947 */ /* 0x000fea0003800000 */
.L_x_13:
[----:B---3--:R-:W-:-:S04]  /*0200*/  ISETP.NE.U32.AND P0, PT, RZ, c[0x0][0x568], PT ;  /* 0x00015a00ff007a0c */ /* 0x008fc80003f05070 */
[----:B------:R-:W-:-:S13]  /*0210*/  ISETP.NE.AND.EX P0, PT, RZ, c[0x0][0x56c], PT, P0 ;  /* 0x00015b00ff007a0c */ /* 0x000fda0003f05300 */
[----:B------:R-:W-:Y:S05]  /*0220*/  @!P0 BRA `(.L_x_18) ;  /* 0x0000002000008947 */ /* 0x000fea0003800000 */
[----:B------:R1:W5:Y:S01]  /*0230*/  LDG.E R0, [R2.64] ;  /* 0x0000000602007981 */ /* 0x000362000c1e1900 */
[----:B------:R-:W-:Y:S05]  /*0240*/  BRA `(.L_x_19) ;  /* 0x0000009000007947 */ /* 0x000fea0003800000 */
.L_x_18:
        /* <DEDUP_REMOVED lines=8> */
.L_x_20:
[----:B------:R-:W-:-:S05]  /*02d0*/  MOV R0, c[0x0][0x54c] ;  /* 0x0001530000007a02 */ /* 0x000fca0000000f00 */
.L_x_19:
[----:B-----5:R-:W-:Y:S01]  /*02e0*/  IMAD R0, R0, c[0x0][0x548], RZ ;  /* 0x0001520000007a24 */ /* 0x020fe200078e02ff */
[----:B-1----:R-:W-:-:S04]  /*02f0*/  SHF.L.U32 R2, R48, 0x7, RZ ;  /* 0x0000000730027819 */ /* 0x002fc800000006ff */
[----:B------:R-:W-:-:S04]  /*0300*/  ISETP.GE.AND P0, PT, R2, R0, PT ;  /* 0x000000000200720c */ /* 0x000fc80003f06270 */
[----:B------:R-:W-:-:S05]  /*0310*/  SEL R0, R5, 0xffffffff, !P0 ;  /* 0xffffffff05007807 */ /* 0x000fca0004000000 */
[----:B------:R1:W-:Y:S04]  /*0320*/  STL [R1+0xc], R0 ;  /* 0x00000c0001007387 */ /* 0x0003e80000100800 */
.L_x_17:
[----:B------:R-:W2:Y:S02]  /*0330*/  LDL R56, [R1+0xc] ;  /* 0x00000c0001387983 */ /* 0x000ea40000100800 */
[----:B--2---:R-:W-:-:S13]  /*0340*/  ISETP.GE.AND P0, PT, R56, RZ, PT ;  /* 0x000000ff3800720c */ /* 0x004fda0003f06270 */
[----:B------:R-:W-:Y:S05]  /*0350*/  @!P0 EXIT ;  /* 0x000000000000894d */ /* 0x000fea0003800000 */
[----:B------:R-:W-:Y:S01]  /*0360*/  ISETP.NE.U32.AND P0, PT, RZ, c[0x0][0x370], PT ;  /* 0x0000dc00ff007a0c */ /* 0x000fe20003f05070 */
[----:B------:R-:W-:Y:S01]  /*0370*/  IMAD.MOV.U32 R251, RZ, RZ, RZ ;  /* 0x000000fffffb7224 */ /* 0x000fe200078e00ff */
[----:B------:R-:W-:Y:S01]  /*0380*/  ISETP.NE.U32.AND P2, PT, RZ, c[0x0][0x360], PT ;  /* 0x0000d800ff007a0c */ /* 0x000fe20003f45070 */
[----:B------:R-:W-:Y:S01]  /*0390*/  IMAD.MOV.U32 R13, RZ, RZ, c[0x0][0x168] ;  /* 0x00005a00ff0d7624 */ /* 0x000fe200078e00ff */
[----:B------:R-:W-:Y:S01]  /*03a0*/  ISETP.NE.AND.EX P1, PT, RZ, c[0x0][0x374], PT, P0 ;  /* 0x0000dd00ff007a0c */ /* 0x000fe20003f25300 */
[----:B------:R-:W-:Y:S01]  /*03b0*/  IMAD.MOV.U32 R8, RZ, RZ, RZ ;  /* 0x000000ffff087224 */ /* 0x000fe200078e00ff */
[----:B------:R-:W-:Y:S01]  /*03c0*/  ISETP.NE.AND.EX P0, PT, RZ, c[0x0][0x364], PT, P2 ;  /* 0x0000d900ff007a0c */ /* 0x000fe20003f05320 */
[----:B------:R-:W-:Y:S01]  /*03d0*/  IMAD.WIDE R4, R56, R9, c[0x0][0x348] ;  /* 0x0000d20038047625 */ /* 0x000fe200078e0209 */
[----:B------:R-:W-:-:S04]  /*03e0*/  ISETP.NE.U32.AND P3, PT, RZ, c[0x0][0x348], PT ;  /* 0x0000d200ff007a0c */ /* 0x000fc80003f65070 */
[----:B------:R-:W-:-:S05]  /*03f0*/  ISETP.NE.AND.EX P2, PT, RZ, c[0x0][0x34c], PT, P3 ;  /* 0x0000d300ff007a0c */ /* 0x000fca0003f45330 */
[----:B------:R-:W-:-:S04]  /*0400*/  @P1 IMAD.WIDE R6, R56, R9, c[0x0][0x370] ;  /* 0x0000dc0038061625 */ /* 0x000fc800078e0209 */
[----:B------:R-:W-:Y:S01]  /*0410*/  @P0 IMAD.WIDE R2, R56, R9, c[0x0][0x360] ;  /* 0x0000d80038020625 */ /* 0x000fe200078e0209 */
[----:B------:R2:W5:Y:S04]  /*0420*/  @P1 LDG.E R251, [R6.64] ;  /* 0x0000000606fb1981 */ /* 0x000568000c1e1900 */
[----:B------:R2:W5:Y:S04]  /*0430*/  @P2 LDG.E R8, [R4.64] ;  /* 0x0000000604082981 */ /* 0x000568000c1e1900 */
[----:B------:R2:W5:Y:S01]  /*0440*/  @P0 LDG.E R13, [R2.64] ;  /* 0x00000006020d0981 */ /* 0x000562000c1e1900 */
[----:B------:R-:W-:-:S02]  /*0450*/  ULDC UR5, c[0x0][0x2ac] ;  /* 0x0000ab0000057ab9 */ /* 0x000fc40000000800 */
[----:B------:R-:W-:Y:S01]  /*0460*/  ULDC UR4, c[0x0][0x1d0] ;  /* 0x0000740000047ab9 */ /* 0x000fe20000000800 */
[----:B------:R-:W3:Y:S01]  /*0470*/  S2R R49, SR_CTAID.Y ;  /* 0x0000000000317919 */ /* 0x000ee20000002600 */
[----:B------:R-:W-:-:S06]  /*0480*/  UIMAD UR4, UR5, UR4, URZ ;  /* 0x00000004050472a4 */ /* 0x000fcc000f8e023f */
[----:B-1----:R-:W-:Y:S01]  /*0490*/  IMAD.U32 R0, RZ, RZ, UR4 ;  /* 0x00000004ff007e24 */ /* 0x002fe2000f8e00ff */
[----:B---3--:R-:W-:Y:S01]  /*04a0*/  SHF.R.S32.HI R52, RZ, 0x1f, R49 ;  /* 0x0000001fff347819 */ /* 0x008fe20000011431 */
[----:B------:R-:W-:Y:S05]  /*04b0*/  @P0 BRA `(.L_x_21) ;  /* 0x0000004000000947 */ /* 0x000fea0003800000 */
[----:B--2---:R-:W-:Y:S05]  /*04c0*/  @!P2 BRA `(.L_x_21) ;  /* 0x000000300000a947 */ /* 0x004fea0003800000 */
[----:B------:R-:W2:Y:S04]  /*04d0*/  LDG.E R3, [R4.64] ;  /* 0x0000000604037981 */ /* 0x000ea8000c1e1900 */
[----:B------:R-:W2:Y:S02]  /*04e0*/  LDG.E R2, [R4.64+0x4] ;  /* 0x0000040604027981 */ /* 0x000ea4000c1e1900 */
[----:B--2--5:R-:W-:Y:S02]  /*04f0*/  IADD3 R13, -R3, R2, RZ ;  /* 0x00000002030d7210 */ /* 0x024fe40007ffe1ff */
.L_x_21:
[----:B--2---:R-:W-:-:S04]  /*0500*/  ISETP.NE.U32.AND P0, PT, RZ, c[0x0][0x368], PT ;  /* 0x0000da00ff007a0c */ /* 0x004fc80003f05070 */
[----:B------:R-:W-:-:S13]  /*0510*/  ISETP.NE.AND.EX P0, PT, RZ, c[0x0][0x36c], PT, P0 ;  /* 0x0000db00ff007a0c */ /* 0x000fda0003f05300 */
[----:B------:R-:W-:Y:S05]  /*0520*/  @!P0 BRA `(.L_x_22) ;  /* 0x0000003000008947 */ /* 0x000fea0003800000 */
[----:B------:R-:W-:-:S05]  /*0530*/  IMAD.WIDE R2, R56, R9, c[0x0][0x368] ;  /* 0x0000da0038027625 */ /* 0x000fca00078e0209 */
[----:B------:R1:W5:Y:S01]  /*0540*/  LDG.E R0, [R2.64] ;  /* 0x0000000602007981 */ /* 0x000362000c1e1900 */
[----:B------:R-:W-:Y:S05]  /*0550*/  BRA `(.L_x_23) ;  /* 0x0000007000007947 */ /* 0x000fea0003800000 */
.L_x_22:
[----:B------:R-:W-:-:S04]  /*0560*/  ISETP.NE.U32.AND P0, PT, RZ, c[0x0][0x350], PT ;  /* 0x0000d400ff007a0c */ /* 0x000fc80003f05070 */
[----:B------:R-:W-:-:S13]  /*0570*/  ISETP.NE.AND.EX P0, PT, RZ, c[0x0][0x354], PT, P0 ;  /* 0x0000d500ff007a0c */ /* 0x000fda0003f05300 */
[----:B------:R-:W-:Y:S05]  /*0580*/  @!P0 BRA `(.L_x_23) ;  /* 0x0000004000008947 */ /* 0x000fea0003800000 */
[----:B------:R-:W-:-:S05]  /*0590*/  IMAD.WIDE R2, R56, R9, c[0x0][0x350] ;  /* 0x0000d40038027625 */ /* 0x000fca00078e0209 */
[----:B------:R-:W2:Y:S04]  /*05a0*/  LDG.E R4, [R2.64] ;  /* 0x0000000602047981 */ /* 0x000ea8000c1e1900 */
[----:B------:R-:W2:Y:S02]  /*05b0*/  LDG.E R0, [R2.64+0x4] ;  /* 0x0000040602007981 */ /* 0x000ea4000c1e1900 */
[----:B--2---:R-:W-:-:S05]  /*05c0*/  IADD3 R0, -R4, R0, RZ ;  /* 0x0000000004007210 */ /* 0x004fca0007ffe1ff */
.L_x_23:
[----:B-----5:R-:W-:Y:S01]  /*05d0*/  IMAD.IADD R61, R0, 0x1, -R251 ;  /* 0x00000001003d7824 */ /* 0x020fe200078e0afb */
[----:B------:R-:W-:Y:S01]  /*05e0*/  PLOP3.LUT P4, PT, PT, PT, PT, 0x80, 0x0 ;  /* 0x000000000000781c */ /* 0x000fe20003f8f070 */
[----:B------:R-:W-:Y:S01]  /*05f0*/  CS2R R130, SRZ ;  /* 0x0000000000827805 */ /* 0x000fe2000001ff00 */
[----:B------:R-:W-:Y:S01]  /*0600*/  CS2R R128, SRZ ;  /* 0x0000000000807805 */ /* 0x000fe2000001ff00 */
[----:B------:R-:W-:Y:S01]  /*0610*/  CS2R R170, SRZ ;  /* 0x0000000000aa7805 */ /* 0x000fe2000001ff00 */
[C---:B------:R-:W-:Y:S01]  /*0620*/  ISETP.GE.AND P0, PT, R61.reuse, 0x1, PT ;  /* 0x000000013d00780c */ /* 0x040fe20003f06270 */
[----:B------:R-:W-:Y:S01]  /*0630*/  CS2R R168, SRZ ;  /* 0x0000000000a87805 */ /* 0x000fe2000001ff00 */
[----:B------:R-:W-:Y:S01]  /*0640*/  IADD3 R0, R61, 0x3f, RZ ;  /* 0x0000003f3d007810 */ /* 0x000fe20007ffe0ff */
[----:B------:R-:W-:Y:S01]  /*0650*/  IMAD.MOV.U32 R12, RZ, RZ, RZ ;  /* 0x000000ffff0c7224 */ /* 0x000fe200078e00ff */
[----:B------:R-:W-:Y:S01]  /*0660*/  MOV R126, RZ ;  /* 0x000000ff007e7202 */ /* 0x000fe20000000f00 */
[----:B------:R-:W-:Y:S01]  /*0670*/  CS2R R124, SRZ ;  /* 0x00000000007c7805 */ /* 0x000fe2000001ff00 */
[----:B-1----:R-:W-:Y:S01]  /*0680*/  SHF.R.S32.HI R2, RZ, 0x1f, R0 ;  /* 0x0000001fff027819 */ /* 0x002fe20000011400 */
[----:B------:R-:W-:Y:S01]  /*0690*/  CS2R R122, SRZ ;  /* 0x00000000007a7805 */ /* 0x000fe2000001ff00 */
[----:B------:R-:W-:Y:S01]  /*06a0*/  CS2R R120, SRZ ;  /* 0x0000000000787805 */ /* 0x000fe2000001ff00 */
[----:B------:R-:W-:Y:S01]  /*06b0*/  CS2R R14, SRZ ;  /* 0x00000000000e7805 */ /* 0x000fe2000001ff00 */
[----:B------:R-:W-:Y:S01]  /*06c0*/  LEA.HI R29, R2, R0, RZ, 0x6 ;  /* 0x00000000021d7211 */ /* 0x000fe200078f30ff */
[----:B------:R-:W-:Y:S01]  /*06d0*/  IMAD.MOV.U32 R166, RZ, RZ, RZ ;  /* 0x000000ffffa67224 */ /* 0x000fe200078e00ff */
[----:B------:R-:W-:Y:S01]  /*06e0*/  CS2R R16, SRZ ;  /* 0x0000000000107805 */ /* 0x000fe2000001ff00 */
[----:B------:R-:W-:Y:S01]  /*06f0*/  IMAD.MOV.U32 R164, RZ, RZ, RZ ;  /* 0x000000ffffa47224 */ /* 0x000fe200078e00ff */
[----:B------:R-:W-:Y:S01]  /*0700*/  MOV R118, RZ ;  /* 0x000000ff00767202 */ /* 0x000fe20000000f00 */
[----:B------:R-:W-:Y:S01]  /*0710*/  IMAD.MOV.U32 R116, RZ, RZ, RZ ;  /* 0x000000ffff747224 */ /* 0x000fe200078e00ff */
[----:B------:R-:W-:Y:S01]  /*0720*/  CS2R R18, SRZ ;  /* 0x0000000000127805 */ /* 0x000fe2000001ff00 */
[----:B------:R-:W-:Y:S01]  /*0730*/  IMAD.MOV.U32 R114, RZ, RZ, RZ ;  /* 0x000000ffff727224 */ /* 0x000fe200078e00ff */
[----:B------:R-:W-:Y:S01]  /*0740*/  MOV R112, RZ ;  /* 0x000000ff00707202 */ /* 0x000fe20000000f00 */
        /* <DEDUP_REMOVED lines=10> */
[----:B------:R-:W-:Y:S01]  /*07f0*/  CS2R R26, SRZ ;  /* 0x00000000001a7805 */ /* 0x000fe2000001ff00 */
[----:B------:R-:W-:Y:S01]  /*0800*/  IMAD.MOV.U32 R100, RZ, RZ, RZ ;  /* 0x000000ffff647224 */ /* 0x000fe200078e00ff */
[----:B------:R-:W-:Y:S01]  /*0810*/  MOV R98, RZ ;  /* 0x000000ff00627202 */ /* 0x000fe20000000f00 */
[----:B------:R-:W-:Y:S01]  /*0820*/  IMAD.MOV.U32 R28, RZ, RZ, RZ ;  /* 0x000000ffff1c7224 */ /* 0x000fe200078e00ff */
[----:B------:R-:W-:Y:S01]  /*0830*/  MOV R96, RZ ;  /* 0x000000ff00607202 */ /* 0x000fe20000000f00 */
[----:B------:R-:W-:Y:S01]  /*0840*/  CS2R R158, SRZ ;  /* 0x00000000009e7805 */ /* 0x000fe2000001ff00 */
[----:B------:R-:W-:Y:S01]  /*0850*/  CS2R R30, SRZ ;  /* 0x00000000001e7805 */ /* 0x000fe2000001ff00 */
[----:B------:R-:W-:Y:S01]  /*0860*/  IMAD.MOV.U32 R156, RZ, RZ, RZ ;  /* 0x000000ffff9c7224 */ /* 0x000fe200078e00ff */
[----:B------:R-:W-:Y:S01]  /*0870*/  MOV R94, RZ ;  /* 0x000000ff005e7202 */ /* 0x000fe20000000f00 */
[----:B------:R-:W-:Y:S01]  /*0880*/  CS2R R32, SRZ ;  /* 0x0000000000207805 */ /* 0x000fe2000001ff00 */
[----:B------:R-:W-:Y:S01]  /*0890*/  IMAD.MOV.U32 R92, RZ, RZ, RZ ;  /* 0x000000ffff5c7224 */ /* 0x000fe200078e00ff */
[----:B------:R-:W-:Y:S01]  /*08a0*/  CS2R R90, SRZ ;  /* 0x00000000005a7805 */ /* 0x000fe2000001ff00 */
        /* <DEDUP_REMOVED lines=18> */
[----:B------:R-:W-:Y:S01]  /*09d0*/  CS2R R42, SRZ ;  /* 0x00000000002a7805 */ /* 0x000fe2000001ff00 */
[----:B------:R-:W-:Y:S01]  /*09e0*/  MOV R154, RZ ;  /* 0x000000ff009a7202 */ /* 0x000fe20000000f00 */
[----:B------:R-:W-:Y:S01]  /*09f0*/  IMAD.MOV.U32 R152, RZ, RZ, RZ ;  /* 0x000000ffff987224 */ /* 0x000fe200078e00ff */
[----:B------:R-:W-:Y:S01]  /*0a00*/  CS2R R142, SRZ ;  /* 0x00000000008e7805 */ /* 0x000fe2000001ff00 */
[----:B------:R-:W-:Y:S01]  /*0a10*/  MOV R140, RZ ;  /* 0x000000ff008c7202 */ /* 0x000fe20000000f00 */
[----:B------:R-:W-:Y:S01]  /*0a20*/  CS2R R44, SRZ ;  /* 0x00000000002c7805 */ /* 0x000fe2000001ff00 */
[----:B------:R-:W-:Y:S01]  /*0a30*/  IMAD.MOV.U32 R146, RZ, RZ, RZ ;  /* 0x000000ffff927224 */ /* 0x000fe200078e00ff */
[----:B------:R-:W-:Y:S01]  /*0a40*/  MOV R144, RZ ;  /* 0x000000ff00907202 */ /* 0x000fe20000000f00 */
[----:B------:R-:W-:Y:S01]  /*0a50*/  IMAD.MOV.U32 R54, RZ, RZ, RZ ;  /* 0x000000ffff367224 */ /* 0x000fe200078e00ff */
[----:B------:R-:W-:Y:S01]  /*0a60*/  MOV R53, RZ ;  /* 0x000000ff00357202 */ /* 0x000fe20000000f00 */
[----:B------:R-:W-:Y:S01]  /*0a70*/  CS2R R50, SRZ ;  /* 0x0000000000327805 */ /* 0x000fe2000001ff00 */
[----:B------:R-:W-:Y:S05]  /*0a80*/  @!P0 BRA `(.L_x_24) ;  /* 0x00007f4000008947 */ /* 0x000fea0003800000 */
[----:B------:R-:W-:-:S04]  /*0a90*/  ISETP.NE.U32.AND P5, PT, RZ, c[0x0][0x340], PT ;  /* 0x0000d000ff007a0c */ /* 0x000fc80003fa5070 */
[----:B------:R-:W-:-:S13]  /*0aa0*/  ISETP.NE.AND.EX P5, PT, RZ, c[0x0][0x344], PT, P5 ;  /* 0x0000d100ff007a0c */ /* 0x000fda0003fa5350 */
[----:B------:R-:W-:-:S05]  /*0ab0*/  @P5 IMAD.WIDE R2, R56, R9, c[0x0][0x340] ;  /* 0x0000d00038025625 */ /* 0x000fca00078e0209 */
[----:B------:R1:W5:Y:S01]  /*0ac0*/  @P5 LDG.E R14, [R2.64] ;  /* 0x00000006020e5981 */ /* 0x000362000c1e1900 */
[----:B------:R-:W-:Y:S01]  /*0ad0*/  SHF.R.S32.HI R10, RZ, 0x1f, R153 ;  /* 0x0000001fff0a7819 */ /* 0x000fe20000011499 */
[----:B------:R-:W-:Y:S01]  /*0ae0*/  IMAD.MOV.U32 R6, RZ, RZ, c[0x0][0x2c4] ;  /* 0x0000b100ff067624 */ /* 0x000fe200078e00ff */
[----:B------:R-:W-:Y:S01]  /*0af0*/  SHF.R.S32.HI R0, RZ, 0x1f, R8 ;  /* 0x0000001fff007819 */ /* 0x000fe20000011408 */
[----:B------:R-:W-:Y:S01]  /*0b00*/  IMAD R13, R13, c[0x0][0x2c4], RZ ;  /* 0x0000b1000d0d7a24 */ /* 0x000fe200078e02ff */
[-C--:B------:R-:W-:Y:S01]  /*0b10*/  LEA.HI R5, R10, R153.reuse, RZ, 0x2 ;  /* 0x000000990a057211 */ /* 0x080fe200078f10ff */
[----:B------:R-:W-:Y:S01]  /*0b20*/  BSSY B0, `(.L_x_25) ;  /* 0x000005d000007945 */ /* 0x000fe20003800000 */
[----:B------:R-:W-:Y:S01]  /*0b30*/  ISETP.NE.AND P0, PT, R6, 0x1, PT ;  /* 0x000000010600780c */ /* 0x000fe20003f05270 */
[----:B------:R-:W-:Y:S01]  /*0b40*/  IMAD R0, R0, c[0x0][0x178], RZ ;  /* 0x00005e0000007a24 */ /* 0x000fe200078e02ff */
[----:B------:R-:W-:Y:S02]  /*0b50*/  LOP3.LUT R4, R5, 0xfffffffc, RZ, 0xc0, !PT ;  /* 0xfffffffc05047812 */ /* 0x000fe400078ec0ff */
[----:B------:R-:W-:Y:S01]  /*0b60*/  SHF.R.S32.HI R17, RZ, 0x2, R5 ;  /* 0x00000002ff117819 */ /* 0x000fe20000011405 */
[----:B------:R-:W-:Y:S01]  /*0b70*/  IMAD R0, R8, c[0x0][0x17c], R0 ;  /* 0x00005f0008007a24 */ /* 0x000fe200078e0200 */
[-C--:B------:R-:W-:Y:S01]  /*0b80*/  LEA.HI R24, R10, R153.reuse, RZ, 0x3 ;  /* 0x000000990a187211 */ /* 0x080fe200078f18ff */
[----:B------:R-:W-:Y:S01]  /*0b90*/  IMAD.IADD R9, R153, 0x1, -R4 ;  /* 0x0000000199097824 */ /* 0x000fe200078e0a04 */
[----:B------:R-:W-:Y:S01]  /*0ba0*/  SEL R4, R56, RZ, !P2 ;  /* 0x000000ff38047207 */ /* 0x000fe20005000000 */
[----:B------:R-:W-:Y:S01]  /*0bb0*/  IMAD R5, R52, c[0x0][0x1b8], RZ ;  /* 0x00006e0034057a24 */ /* 0x000fe200078e02ff */
[CC--:B------:R-:W-:Y:S01]  /*0bc0*/  LEA.HI R20, R10.reuse, R153.reuse, RZ, 0x4 ;  /* 0x000000990a147211 */ /* 0x0c0fe200078f20ff */
[----:B------:R-:W-:Y:S01]  /*0bd0*/  IMAD R231, R9, 0x20, R17 ;  /* 0x0000002009e77824 */ /* 0x000fe200078e0211 */
[----:B------:R-:W-:Y:S01]  /*0be0*/  SHF.R.S32.HI R22, RZ, 0x3, R24 ;  /* 0x00000003ff167819 */ /* 0x000fe20000011418 */
[----:B------:R-:W-:Y:S01]  /*0bf0*/  IMAD R5, R49, c[0x0][0x1bc], R5 ;  /* 0x00006f0031057a24 */ /* 0x000fe200078e0205 */
[----:B------:R-:W-:Y:S01]  /*0c00*/  SHF.R.S32.HI R159, RZ, 0x6, R29 ;  /* 0x00000006ff9f7819 */ /* 0x000fe2000001141d */
[----:B------:R-:W-:Y:S01]  /*0c10*/  IMAD.SHL.U32 R60, R9, 0x8, RZ ;  /* 0x00000008093c7824 */ /* 0x000fe200078e00ff */
[----:B------:R-:W-:Y:S01]  /*0c20*/  LEA.HI R138, R10, R153, RZ, 0x5 ;  /* 0x000000990a8a7211 */ /* 0x000fe200078f28ff */
[----:B------:R-:W-:-:S02]  /*0c30*/  IMAD R16, R48, 0x80, R17 ;  /* 0x0000008030107824 */ /* 0x000fc400078e0211 */
[----:B-1----:R-:W-:Y:S01]  /*0c40*/  IMAD.WIDE.U32 R2, R8, c[0x0][0x178], RZ ;  /* 0x00005e0008027a25 */ /* 0x002fe200078e00ff */
[----:B------:R1:W-:Y:S01]  /*0c50*/  STL [R1+0x10], R159 ;  /* 0x0000109f01007387 */ /* 0x0003e20000100800 */
[----:B------:R-:W-:Y:S02]  /*0c60*/  SHF.R.S32.HI R23, RZ, 0x5, R138 ;  /* 0x00000005ff177819 */ /* 0x000fe4000001148a */
[----:B------:R-:W-:Y:S01]  /*0c70*/  IMAD.IADD R3, R3, 0x1, R0 ;  /* 0x0000000103037824 */ /* 0x000fe200078e0200 */
[----:B------:R-:W-:Y:S01]  /*0c80*/  SHF.R.S32.HI R0, RZ, 0x1f, R56 ;  /* 0x0000001fff007819 */ /* 0x000fe20000011438 */
[----:B------:R-:W-:Y:S01]  /*0c90*/  IMAD R8, R48, 0x80, R231 ;  /* 0x0000008030087824 */ /* 0x000fe200078e02e7 */
[----:B------:R-:W-:Y:S01]  /*0ca0*/  IADD3 R19, R60, 0x20, RZ ;  /* 0x000000203c137810 */ /* 0x000fe20007ffe0ff */
[----:B------:R-:W-:Y:S01]  /*0cb0*/  IMAD.WIDE.U32 R2, R49, c[0x0][0x1b8], R2 ;  /* 0x00006e0031027a25 */ /* 0x000fe200078e0002 */
[----:B------:R-:W-:Y:S02]  /*0cc0*/  SEL R6, R0, RZ, !P2 ;  /* 0x000000ff00067207 */ /* 0x000fe40005000000 */
[----:B------:R-:W-:Y:S01]  /*0cd0*/  IADD3 R55, R60, 0x40, RZ ;  /* 0x000000403c377810 */ /* 0x000fe20007ffe0ff */
[----:B------:R-:W-:Y:S01]  /*0ce0*/  @P0 IMAD.HI.U32 R7, R8, c[0x0][0x2c8], RZ ;  /* 0x0000b20008070a27 */ /* 0x000fe200078e00ff */
[----:B------:R-:W-:-:S02]  /*0cf0*/  ISETP.GE.AND P4, PT, R60, c[0x0][0x198], PT ;  /* 0x000066003c007a0c */ /* 0x000fc40003f86270 */
[----:B------:R-:W-:Y:S01]  /*0d00*/  ISETP.GE.AND P3, PT, R19, c[0x0][0x198], PT ;  /* 0x0000660013007a0c */ /* 0x000fe20003f66270 */
[----:B------:R-:W-:Y:S01]  /*0d10*/  IMAD.IADD R3, R3, 0x1, R5 ;  /* 0x0000000103037824 */ /* 0x000fe200078e0205 */
[----:B------:R-:W-:Y:S01]  /*0d20*/  ISETP.GE.AND P2, PT, R55, c[0x0][0x198], PT ;  /* 0x0000660037007a0c */ /* 0x000fe20003f46270 */
[----:B------:R-:W-:Y:S01]  /*0d30*/  IMAD.MOV.U32 R0, RZ, RZ, R8 ;  /* 0x000000ffff007224 */ /* 0x000fe200078e0008 */
[----:B------:R-:W-:Y:S01]  /*0d40*/  @P0 SHF.R.U32.HI R0, RZ, c[0x0][0x2cc], R7 ;  /* 0x0000b300ff000a19 */ /* 0x000fe20000011607 */
[----:B------:R-:W-:Y:S02]  /*0d50*/  IMAD R5, R6, c[0x0][0x1c0], RZ ;  /* 0x0000700006057a24 */ /* 0x000fe400078e02ff */
[----:B------:R-:W-:-:S04]  /*0d60*/  IMAD.WIDE.U32 R2, R4, c[0x0][0x1c0], R2 ;  /* 0x0000700004027a25 */ /* 0x000fc800078e0002 */
[----:B------:R-:W-:Y:S01]  /*0d70*/  IMAD R6, R4, c[0x0][0x1c4], R5 ;  /* 0x0000710004067a24 */ /* 0x000fe200078e0205 */
[--C-:B------:R-:W-:Y:S01]  /*0d80*/  SHF.R.S32.HI R5, RZ, 0x1f, R0.reuse ;  /* 0x0000001fff057819 */ /* 0x100fe20000011400 */
[----:B------:R-:W-:Y:S02]  /*0d90*/  IMAD.MOV R4, RZ, RZ, -R0 ;  /* 0x000000ffff047224 */ /* 0x000fe400078e0a00 */
[----:B------:R-:W-:Y:S01]  /*0da0*/  IMAD.IADD R3, R3, 0x1, R6 ;  /* 0x0000000103037824 */ /* 0x000fe200078e0206 */
[----:B------:R-:W-:Y:S01]  /*0db0*/  LOP3.LUT R6, R20, 0xfffffff0, RZ, 0xc0, !PT ;  /* 0xfffffff014067812 */ /* 0x000fe200078ec0ff */
[----:B------:R-:W-:Y:S02]  /*0dc0*/  IMAD R5, R5, c[0x0][0x1b0], RZ ;  /* 0x00006c0005057a24 */ /* 0x000fe400078e02ff */
[----:B------:R-:W-:Y:S02]  /*0dd0*/  IMAD R4, R4, c[0x0][0x2c4], R8 ;  /* 0x0000b10004047a24 */ /* 0x000fe400078e0208 */
[----:B------:R-:W-:-:S02]  /*0de0*/  IMAD R5, R0, c[0x0][0x1b4], R5 ;  /* 0x00006d0000057a24 */ /* 0x000fc400078e0205 */
[----:B------:R-:W-:Y:S01]  /*0df0*/  IMAD.WIDE.U32 R2, R0, c[0x0][0x1b0], R2 ;  /* 0x00006c0000027a25 */ /* 0x000fe200078e0002 */
[----:B------:R-:W-:-:S03]  /*0e00*/  SHF.R.S32.HI R0, RZ, 0x1f, R4 ;  /* 0x0000001fff007819 */ /* 0x000fc60000011404 */
[----:B------:R-:W-:Y:S02]  /*0e10*/  IMAD.IADD R3, R3, 0x1, R5 ;  /* 0x0000000103037824 */ /* 0x000fe400078e0205 */
[----:B------:R-:W-:Y:S02]  /*0e20*/  IMAD R0, R0, c[0x0][0x1a8], RZ ;  /* 0x00006a0000007a24 */ /* 0x000fe400078e02ff */
[----:B------:R-:W-:Y:S02]  /*0e30*/  IMAD.SHL.U32 R5, R22, 0x40, RZ ;  /* 0x0000004016057824 */ /* 0x000fe400078e00ff */
[----:B------:R-:W-:Y:S02]  /*0e40*/  IMAD.IADD R18, R153, 0x1, -R6 ;  /* 0x0000000199127824 */ /* 0x000fe400078e0a06 */
[C---:B------:R-:W-:Y:S01]  /*0e50*/  IMAD R7, R4.reuse, c[0x0][0x1ac], R0 ;  /* 0x00006b0004077a24 */ /* 0x040fe200078e0200 */
[----:B------:R-:W-:Y:S01]  /*0e60*/  LOP3.LUT R0, R5, 0xc0, RZ, 0xc0, !PT ;  /* 0x000000c005007812 */ /* 0x000fe200078ec0ff */
[----:B------:R-:W-:Y:S01]  /*0e70*/  IMAD.WIDE.U32 R2, R4, c[0x0][0x1a8], R2 ;  /* 0x00006a0004027a25 */ /* 0x000fe200078e0002 */
[----:B------:R-:W-:-:S02]  /*0e80*/  LEA.HI R15, R18, R18, RZ, 0x1 ;  /* 0x00000012120f7211 */ /* 0x000fc400078f08ff */
[----:B------:R-:W-:Y:S01]  /*0e90*/  SHF.R.U32.HI R5, RZ, 0x3, R0 ;  /* 0x00000003ff057819 */ /* 0x000fe20000011600 */
[----:B------:R-:W-:Y:S01]  /*0ea0*/  IMAD.IADD R4, R3, 0x1, R7 ;  /* 0x0000000103047824 */ /* 0x000fe200078e0207 */
[----:B------:R-:W-:Y:S02]  /*0eb0*/  LOP3.LUT R0, R0, 0x18, R60, 0xf8, !PT ;  /* 0x0000001800007812 */ /* 0x000fe400078ef83c */
[--C-:B------:R-:W-:Y:S02]  /*0ec0*/  SHF.R.S32.HI R6, RZ, 0x1, R15.reuse ;  /* 0x00000001ff067819 */ /* 0x100fe4000001140f */
[----:B------:R-:W-:Y:S02]  /*0ed0*/  SHF.R.S32.HI R3, RZ, 0x1f, R15 ;  /* 0x0000001fff037819 */ /* 0x000fe4000001140f */
[----:B------:R-:W-:Y:S02]  /*0ee0*/  LEA R12, P0, R2, c[0x0][0x160], 0x1 ;  /* 0x00005800020c7a11 */ /* 0x000fe400078008ff */
[----:B------:R-:W-:-:S02]  /*0ef0*/  LOP3.LUT R5, R0, R5, RZ, 0x3c, !PT ;  /* 0x0000000500057212 */ /* 0x000fc400078e3cff */
[----:B------:R-:W-:Y:S02]  /*0f00*/  LEA.HI R0, R3, R6, RZ, 0x2 ;  /* 0x0000000603007211 */ /* 0x000fe400078f10ff */
[----:B------:R-:W-:Y:S02]  /*0f10*/  LEA.HI R7, R17, R17, RZ, 0x1 ;  /* 0x0000001111077211 */ /* 0x000fe400078f08ff */
[----:B------:R-:W-:Y:S02]  /*0f20*/  LEA.HI.X R11, R2, c[0x0][0x164], R4, 0x1, P0 ;  /* 0x00005900020b7a11 */ /* 0x000fe400000f0c04 */
[----:B------:R-:W-:Y:S01]  /*0f30*/  ISETP.GE.AND P0, PT, R16, R13, PT ;  /* 0x0000000d1000720c */ /* 0x000fe20003f06270 */
[----:B------:R1:W2:Y:S01]  /*0f40*/  SHFL.IDX PT, R2, R12, RZ, 0x1c1f ;  /* 0x001c1fff0c027589 */ /* 0x0002a200000e0000 */
[----:B------:R-:W-:Y:S02]  /*0f50*/  LOP3.LUT R4, R0, 0xfffffffc, RZ, 0xc0, !PT ;  /* 0xfffffffc00047812 */ /* 0x000fe400078ec0ff */
[----:B------:R-:W-:Y:S01]  /*0f60*/  LOP3.LUT R0, R7, 0x7fffffe, RZ, 0xc0, !PT ;  /* 0x07fffffe07007812 */ /* 0x000fe200078ec0ff */
[----:B------:R1:W3:Y:S02]  /*0f70*/  SHFL.IDX PT, R3, R11, RZ, 0x1c1f ;  /* 0x001c1fff0b037589 */ /* 0x0002e400000e0000 */
[----:B------:R-:W-:-:S02]  /*0f80*/  IMAD.IADD R21, R6, 0x1, -R4 ;  /* 0x0000000106157824 */ /* 0x000fc400078e0a04 */
[----:B------:R-:W-:Y:S02]  /*0f90*/  IMAD.IADD R0, R17, 0x1, -R0 ;  /* 0x0000000111007824 */ /* 0x000fe400078e0a00 */
[----:B------:R-:W-:Y:S01]  /*0fa0*/  IMAD.MOV.U32 R4, RZ, RZ, 0x10 ;  /* 0x00000010ff047424 */ /* 0x000fe200078e00ff */
[----:B------:R-:W-:Y:S01]  /*0fb0*/  LOP3.LUT P1, RZ, R21, 0x2, RZ, 0xc0, !PT ;  /* 0x0000000215ff7812 */ /* 0x000fe2000782c0ff */
[----:B------:R-:W-:-:S03]  /*0fc0*/  IMAD R0, R23, 0x8, R0 ;  /* 0x0000000817007824 */ /* 0x000fc600078e0200 */
[----:B------:R-:W-:Y:S01]  /*0fd0*/  SEL R4, R4, 0xfffffff0, !P1 ;  /* 0xfffffff004047807 */ /* 0x000fe20004800000 */
[----:B------:R-:W-:Y:S02]  /*0fe0*/  IMAD.U32 R221, R0, 0x20, R5 ;  /* 0x0000002000dd7824 */ /* 0x000fe400078e0005 */
[----:B------:R-:W-:Y:S01]  /*0ff0*/  @!P5 IMAD.MOV.U32 R14, RZ, RZ, R56 ;  /* 0x000000ffff0ed224 */ /* 0x000fe200078e0038 */
[----:B------:R-:W-:Y:S05]  /*1000*/  @P0 BRA `(.L_x_26) ;  /* 0x000000e000000947 */ /* 0x000fea0003800000 */
[----:B-123--:R-:W-:Y:S01]  /*1010*/  SHF.R.S32.HI R5, RZ, 0x1f, R19 ;  /* 0x0000001fff057819 */ /* 0x00efe20000011413 */
[----:B------:R-:W-:Y:S01]  /*1020*/  IMAD.WIDE R8, R60, 0x2, R2 ;  /* 0x000000023c087825 */ /* 0x000fe200078e0202 */
[----:B------:R-:W-:Y:S02]  /*1030*/  SHF.R.S32.HI R0, RZ, 0x1f, R55 ;  /* 0x0000001fff007819 */ /* 0x000fe40000011437 */
[----:B------:R-:W-:Y:S02]  /*1040*/  LEA.HI R5, R5, R19, RZ, 0x3 ;  /* 0x0000001305057211 */ /* 0x000fe400078f18ff */
[----:B------:R-:W-:-:S02]  /*1050*/  LEA.HI R0, R0, R55, RZ, 0x3 ;  /* 0x0000003700007211 */ /* 0x000fc400078f18ff */
[----:B------:R-:W-:Y:S02]  /*1060*/  LOP3.LUT R5, R5, 0xfffffff8, RZ, 0xc0, !PT ;  /* 0xfffffff805057812 */ /* 0x000fe400078ec0ff */
[----:B------:R-:W-:Y:S01]  /*1070*/  LOP3.LUT R10, R0, 0xfffffff8, RZ, 0xc0, !PT ;  /* 0xfffffff8000a7812 */ /* 0x000fe200078ec0ff */
[----:B------:R-:W-:Y:S02]  /*1080*/  IMAD.SHL.U32 R0, R221, 0x2, RZ ;  /* 0x00000002dd007824 */ /* 0x000fe400078e00ff */
[----:B------:R-:W-:-:S03]  /*1090*/  IMAD.WIDE R6, R5, 0x2, R2 ;  /* 0x0000000205067825 */ /* 0x000fc600078e0202 */
[----:B------:R-:W-:Y:S01]  /*10a0*/  @!PT LDS RZ, [RZ] ;  /* 0x00000000fffff984 */ /* 0x000fe20000000800 */
[----:B------:R1:W-:Y:S01]  /*10b0*/  LDGSTS.E.BYPASS.LTC128B.128 [R0+0x6100], [R8.64], !P4 ;  /* 0x0610000008007fae */ /* 0x0003e2000e101d46 */
[----:B------:R-:W-:-:S03]  /*10c0*/  IMAD.WIDE R2, R10, 0x2, R2 ;  /* 0x000000020a027825 */ /* 0x000fc600078e0202 */
[----:B------:R1:W-:Y:S04]  /*10d0*/  LDGSTS.E.BYPASS.LTC128B.128 [R0+0x8100], [R6.64], !P3 ;  /* 0x0810000006007fae */ /* 0x0003e8000d901d46 */
[----:B------:R1:W-:Y:S02]  /*10e0*/  LDGSTS.E.BYPASS.LTC128B.128 [R0+0xa100], [R2.64], !P2 ;  /* 0x0a10000002007fae */ /* 0x0003e4000d101d46 */
.L_x_26:
[----:B-123--:R-:W-:Y:S05]  /*10f0*/  BSYNC B0 ;  /* 0x0000000000007941 */ /* 0x00efea0003800000 */
.L_x_25:
[----:B------:R-:W-:Y:S01]  /*1100*/  IADD3 R0, R16, 0x20, RZ ;  /* 0x0000002010007810 */ /* 0x000fe20007ffe0ff */
[----:B------:R1:W2:Y:S01]  /*1110*/  SHFL.IDX PT, R3, R11, 0x1, 0x1c1f ;  /* 0x003c1f000b037f89 */ /* 0x0002a200000e0000 */
[----:B------:R-:W-:Y:S02]  /*1120*/  BSSY B0, `(.L_x_27) ;  /* 0x0000012000007945 */ /* 0x000fe40003800000 */
[----:B------:R-:W-:Y:S01]  /*1130*/  ISETP.GE.AND P0, PT, R0, R13, PT ;  /* 0x0000000d0000720c */ /* 0x000fe20003f06270 */
[----:B------:R1:W3:-:S12]  /*1140*/  SHFL.IDX PT, R2, R12, 0x1, 0x1c1f ;  /* 0x003c1f000c027f89 */ /* 0x0002d800000e0000 */
[----:B------:R-:W-:Y:S05]  /*1150*/  @P0 BRA `(.L_x_28) ;  /* 0x000000e000000947 */ /* 0x000fea0003800000 */
[----:B------:R-:W-:Y:S01]  /*1160*/  SHF.R.S32.HI R5, RZ, 0x1f, R19 ;  /* 0x0000001fff057819 */ /* 0x000fe20000011413 */
[----:B--23--:R-:W-:Y:S01]  /*1170*/  IMAD.WIDE R8, R60, 0x2, R2 ;  /* 0x000000023c087825 */ /* 0x00cfe200078e0202 */
[----:B------:R-:W-:Y:S02]  /*1180*/  SHF.R.S32.HI R0, RZ, 0x1f, R55 ;  /* 0x0000001fff007819 */ /* 0x000fe40000011437 */
[----:B------:R-:W-:Y:S02]  /*1190*/  LEA.HI R5, R5, R19, RZ, 0x3 ;  /* 0x0000001305057211 */ /* 0x000fe400078f18ff */
[----:B------:R-:W-:Y:S02]  /*11a0*/  LEA.HI R0, R0, R55, RZ, 0x3 ;  /* 0x0000003700007211 */ /* 0x000fe400078f18ff */
[----:B------:R-:W-:Y:S02]  /*11b0*/  LOP3.LUT R5, R5, 0xfffffff8, RZ, 0xc0, !PT ;  /* 0xfffffff805057812 */ /* 0x000fe400078ec0ff */
[----:B------:R-:W-:Y:S01]  /*11c0*/  LOP3.LUT R10, R0, 0xfffffff8, RZ, 0xc0, !PT ;  /* 0xfffffff8000a7812 */ /* 0x000fe200078ec0ff */
[----:B------:R-:W-:-:S02]  /*11d0*/  IMAD.SHL.U32 R0, R221, 0x2, RZ ;  /* 0x00000002dd007824 */ /* 0x000fc400078e00ff */
[----:B------:R-:W-:-:S03]  /*11e0*/  IMAD.WIDE R6, R5, 0x2, R2 ;  /* 0x0000000205067825 */ /* 0x000fc600078e0202 */
[----:B------:R-:W-:Y:S01]  /*11f0*/  @!PT LDS RZ, [RZ] ;  /* 0x00000000fffff984 */ /* 0x000fe20000000800 */
[----:B------:R2:W-:Y:S01]  /*1200*/  LDGSTS.E.BYPASS.LTC128B.128 [R0+0x6900], [R8.64], !P4 ;  /* 0x0690000008007fae */ /* 0x0005e2000e101d46 */
[----:B------:R-:W-:-:S03]  /*1210*/  IMAD.WIDE R2, R10, 0x2, R2 ;  /* 0x000000020a027825 */ /* 0x000fc600078e0202 */
[----:B------:R2:W-:Y:S04]  /*1220*/  LDGSTS.E.BYPASS.LTC128B.128 [R0+0x8900], [R6.64], !P3 ;  /* 0x0890000006007fae */ /* 0x0005e8000d901d46 */
[----:B------:R2:W-:Y:S02]  /*1230*/  LDGSTS.E.BYPASS.LTC128B.128 [R0+0xa900], [R2.64], !P2 ;  /* 0x0a90000002007fae */ /* 0x0005e4000d101d46 */
.L_x_28:
[----:B------:R-:W-:Y:S05]  /*1240*/  BSYNC B0 ;  /* 0x0000000000007941 */ /* 0x000fea0003800000 */
.L_x_27:
[----:B--2---:R-:W-:Y:S01]  /*1250*/  IADD3 R0, R16, 0x40, RZ ;  /* 0x0000004010007810 */ /* 0x004fe20007ffe0ff */
[----:B------:R2:W4:Y:S01]  /*1260*/  SHFL.IDX PT, R3, R11, 0x2, 0x1c1f ;  /* 0x005c1f000b037f89 */ /* 0x00052200000e0000 */
[----:B------:R-:W-:Y:S02]  /*1270*/  BSSY B0, `(.L_x_29) ;  /* 0x0000012000007945 */ /* 0x000fe40003800000 */
[----:B------:R-:W-:Y:S01]  /*1280*/  ISETP.GE.AND P0, PT, R0, R13, PT ;  /* 0x0000000d0000720c */ /* 0x000fe20003f06270 */
[----:B---3--:R2:W3:-:S12]  /*1290*/  SHFL.IDX PT, R2, R12, 0x2, 0x1c1f ;  /* 0x005c1f000c027f89 */ /* 0x0084d800000e0000 */
[----:B------:R-:W-:Y:S05]  /*12a0*/  @P0 BRA `(.L_x_30) ;  /* 0x000000e000000947 */ /* 0x000fea0003800000 */
[----:B------:R-:W-:Y:S01]  /*12b0*/  SHF.R.S32.HI R5, RZ, 0x1f, R19 ;  /* 0x0000001fff057819 */ /* 0x000fe20000011413 */
[----:B---34-:R-:W-:Y:S01]  /*12c0*/  IMAD.WIDE R8, R60, 0x2, R2 ;  /* 0x000000023c087825 */ /* 0x018fe200078e0202 */
        /* <DEDUP_REMOVED lines=12> */
.L_x_30:
[----:B------:R-:W-:Y:S05]  /*1390*/  BSYNC B0 ;  /* 0x0000000000007941 */ /* 0x000fea0003800000 */
.L_x_29:
[----:B------:R-:W-:Y:S01]  /*13a0*/  IMAD.MOV.U32 R162, RZ, RZ, c[0x0][0x2b8] ;  /* 0x0000ae00ffa27624 */ /* 0x000fe200078e00ff */
[----:B---3--:R-:W-:Y:S01]  /*13b0*/  SHFL.IDX PT, R2, R12, 0x3, 0x1c1f ;  /* 0x007c1f000c027f89 */ /* 0x008fe200000e0000 */
[----:B------:R-:W-:Y:S01]  /*13c0*/  IMAD R0, R159, 0x40, R231 ;  /* 0x000000409f007824 */ /* 0x000fe200078e02e7 */
[----:B-----5:R-:W-:Y:S01]  /*13d0*/  SHF.R.S32.HI R5, RZ, 0x1f, R14 ;  /* 0x0000001fff057819 */ /* 0x020fe2000001140e */
[----:B------:R-:W-:Y:S01]  /*13e0*/  IMAD.WIDE.U32 R160, R14, c[0x0][0x2b0], RZ ;  /* 0x0000ac000ea07a25 */ /* 0x000fe200078e00ff */
[----:B------:R-:W-:Y:S01]  /*13f0*/  ISETP.NE.AND P5, PT, R162, 0x1, PT ;  /* 0x00000001a200780c */ /* 0x000fe20003fa5270 */
[----:B----4-:R-:W3:Y:S01]  /*1400*/  SHFL.IDX PT, R3, R11, 0x3, 0x1c1f ;  /* 0x007c1f000b037f89 */ /* 0x010ee200000e0000 */
[----:B------:R-:W-:Y:S01]  /*1410*/  IADD3 R0, R0, -0x40, RZ ;  /* 0xffffffc000007810 */ /* 0x000fe20007ffe0ff */
[----:B------:R-:W-:Y:S01]  /*1420*/  IMAD R5, R5, c[0x0][0x2b0], RZ ;  /* 0x0000ac0005057a24 */ /* 0x000fe200078e02ff */
[----:B------:R-:W-:Y:S01]  /*1430*/  IADD3 R7, R16, 0x60, RZ ;  /* 0x0000006010077810 */ /* 0x000fe20007ffe0ff */
[----:B------:R-:W-:Y:S01]  /*1440*/  IMAD.SHL.U32 R221, R221, 0x2, RZ ;  /* 0x00000002dddd7824 */ /* 0x000fe200078e00ff */
[C---:B------:R-:W-:Y:S01]  /*1450*/  ISETP.GE.AND P1, PT, R0.reuse, R61, PT ;  /* 0x0000003d0000720c */ /* 0x040fe20003f26270 */
[----:B------:R-:W-:Y:S01]  /*1460*/  IMAD.IADD R10, R0, 0x1, R251 ;  /* 0x00000001000a7824 */ /* 0x000fe200078e02fb */
[----:B------:R-:W-:Y:S01]  /*1470*/  ISETP.GE.AND P0, PT, R7, R13, PT ;  /* 0x0000000d0700720c */ /* 0x000fe20003f06270 */
[----:B------:R-:W-:Y:S01]  /*1480*/  IMAD R8, R14, c[0x0][0x2b4], R5 ;  /* 0x0000ad000e087a24 */ /* 0x000fe200078e0205 */
[----:B------:R-:W-:Y:S01]  /*1490*/  SHF.R.S32.HI R9, RZ, 0x1f, R55 ;  /* 0x0000001fff097819 */ /* 0x000fe20000011437 */
[----:B------:R-:W-:Y:S01]  /*14a0*/  IMAD.MOV.U32 R0, RZ, RZ, R10 ;  /* 0x000000ffff007224 */ /* 0x000fe200078e000a */
[----:B------:R-:W-:Y:S01]  /*14b0*/  ISETP.GT.OR P1, PT, R231, 0x3f, P1 ;  /* 0x0000003fe700780c */ /* 0x000fe20000f24670 */
[----:B------:R-:W-:Y:S01]  /*14c0*/  @P5 IMAD.HI.U32 R6, R10, c[0x0][0x2bc], RZ ;  /* 0x0000af000a065a27 */ /* 0x000fe200078e00ff */
[----:B------:R-:W-:Y:S01]  /*14d0*/  LEA.HI R9, R9, R55, RZ, 0x3 ;  /* 0x0000003709097211 */ /* 0x000fe200078f18ff */
[----:B------:R-:W-:Y:S02]  /*14e0*/  STL.64 [R1], R160 ;  /* 0x000000a001007387 */ /* 0x000fe40000100a00 */
[----:B------:R-:W-:Y:S01]  /*14f0*/  IMAD.IADD R158, R161, 0x1, R8 ;  /* 0x00000001a19e7824 */ /* 0x000fe200078e0208 */
[----:B------:R-:W-:Y:S01]  /*1500*/  @P5 SHF.R.U32.HI R0, RZ, c[0x0][0x2c0], R6 ;  /* 0x0000b000ff005a19 */ /* 0x000fe20000011606 */
[----:B------:R-:W-:Y:S01]  /*1510*/  IMAD.MOV.U32 R222, RZ, RZ, RZ ;  /* 0x000000ffffde7224 */ /* 0x000fe200078e00ff */
[----:B------:R-:W-:-:S02]  /*1520*/  SHF.R.S32.HI R6, RZ, 0x1f, R19 ;  /* 0x0000001fff067819 */ /* 0x000fc40000011413 */
[----:B------:R-:W-:Y:S01]  /*1530*/  LOP3.LUT R189, R9, 0xfffffff8, RZ, 0xc0, !PT ;  /* 0xfffffff809bd7812 */ /* 0x000fe200078ec0ff */
[----:B------:R-:W-:Y:S01]  /*1540*/  IMAD.WIDE.U32 R156, R49, c[0x0][0x1e8], RZ ;  /* 0x00007a00319c7a25 */ /* 0x000fe200078e00ff */
[----:B------:R-:W-:Y:S01]  /*1550*/  LEA.HI R5, R6, R19, RZ, 0x3 ;  /* 0x0000001306057211 */ /* 0x000fe200078f18ff */
[----:B------:R-:W-:Y:S02]  /*1560*/  STL [R1+0x8], R158 ;  /* 0x0000089e01007387 */ /* 0x000fe40000100800 */
[--C-:B---3--:R-:W-:Y:S01]  /*1570*/  @!P0 IMAD.WIDE R6, R60, 0x2, R2.reuse ;  /* 0x000000023c068825 */ /* 0x108fe200078e0202 */
[----:B------:R-:W-:Y:S02]  /*1580*/  LOP3.LUT R190, R5, 0xfffffff8, RZ, 0xc0, !PT ;  /* 0xfffffff805be7812 */ /* 0x000fe400078ec0ff */
[----:B------:R-:W-:Y:S02]  /*1590*/  @!P1 IADD3 R5, P5, R0, R160, RZ ;  /* 0x000000a000059210 */ /* 0x000fe40007fbe0ff */
[----:B------:R-:W-:Y:S01]  /*15a0*/  @!PT LDS RZ, [RZ] ;  /* 0x00000000fffff984 */ /* 0x000fe20000000800 */
[----:B------:R3:W-:Y:S01]  /*15b0*/  @!P0 LDGSTS.E.BYPASS.LTC128B.128 [R221+0x7900], [R6.64], !P4 ;  /* 0x0790000006dd8fae */ /* 0x0007e2000e101d46 */
[----:B------:R-:W-:-:S04]  /*15c0*/  @!P0 IMAD.WIDE R8, R190, 0x2, R2 ;  /* 0x00000002be088825 */ /* 0x000fc800078e0202 */
[----:B------:R-:W-:Y:S01]  /*15d0*/  @!P0 IMAD.WIDE R2, R189, 0x2, R2 ;  /* 0x00000002bd028825 */ /* 0x000fe200078e0202 */
[----:B------:R4:W-:Y:S04]  /*15e0*/  @!P0 LDGSTS.E.BYPASS.LTC128B.128 [R221+0x9900], [R8.64], !P3 ;  /* 0x0990000008dd8fae */ /* 0x0009e8000d901d46 */
[----:B------:R1:W-:Y:S04]  /*15f0*/  @!P0 LDGSTS.E.BYPASS.LTC128B.128 [R221+0xb900], [R2.64], !P2 ;  /* 0x0b90000002dd8fae */ /* 0x0003e8000d101d46 */
[----:B------:R-:W0:Y:S01]  /*1600*/  LDGDEPBAR ;  /* 0x00000000000079af */ /* 0x000e220000000000 */
[----:B---3--:R-:W-:-:S02]  /*1610*/  @!P1 LEA.HI.X.SX32 R7, R0, R158, 0x1, P5 ;  /* 0x0000009e00079211 */ /* 0x008fc400028f0eff */
[----:B------:R-:W-:-:S04]  /*1620*/  @!P1 LEA R6, P4, R5, c[0x0][0x2a0], 0x2 ;  /* 0x0000a80005069a11 */ /* 0x000fc800078810ff */
[----:B------:R-:W-:Y:S01]  /*1630*/  @!P1 LEA.HI.X R7, R5, c[0x0][0x2a4], R7, 0x2, P4 ;  /* 0x0000a90005079a11 */ /* 0x000fe200020f1407 */
[----:B------:R-:W-:Y:S06]  /*1640*/  BAR.SYNC.DEFER_BLOCKING 0x0 ;  /* 0x0000000000007b1d */ /* 0x000fec0000010000 */
[----:B------:R-:W4:Y:S01]  /*1650*/  @!P1 LDG.E R222, [R6.64] ;  /* 0x0000000606de9981 */ /* 0x000f22000c1e1900 */
[----:B------:R-:W-:Y:S01]  /*1660*/  IMAD.MOV R0, RZ, RZ, -R0 ;  /* 0x000000ffff007224 */ /* 0x000fe200078e0a00 */
[----:B------:R-:W-:Y:S02]  /*1670*/  SHF.R.S32.HI R14, RZ, 0x4, R20 ;  /* 0x00000004ff0e7819 */ /* 0x000fe40000011414 */
[----:B-12---:R-:W-:Y:S01]  /*1680*/  LOP3.LUT R12, R24, 0xfffffff8, RZ, 0xc0, !PT ;  /* 0xfffffff8180c7812 */ /* 0x006fe200078ec0ff */
[----:B------:R-:W-:Y:S01]  /*1690*/  IMAD R223, R0, c[0x0][0x2b8], R10 ;  /* 0x0000ae0000df7a24 */ /* 0x000fe200078e020a */
[----:B------:R-:W-:Y:S01]  /*16a0*/  ISETP.GE.AND P6, PT, R60, c[0x0][0x1d4], PT ;  /* 0x000075003c007a0c */ /* 0x000fe20003fc6270 */
[----:B------:R-:W-:Y:S01]  /*16b0*/  IMAD.WIDE.U32 R24, R49, c[0x0][0x210], RZ ;  /* 0x0000840031187a25 */ /* 0x000fe200078e00ff */
[----:B------:R-:W-:-:S02]  /*16c0*/  ISETP.GE.AND P5, PT, R19, c[0x0][0x1d4], PT ;  /* 0x0000750013007a0c */ /* 0x000fc40003fa6270 */
[----:B------:R-:W-:Y:S01]  /*16d0*/  SHF.R.S32.HI R5, RZ, 0x1f, R223 ;  /* 0x0000001fff057819 */ /* 0x000fe200000114df */
[----:B------:R-:W-:Y:S01]  /*16e0*/  IMAD.WIDE.U32 R2, R223, c[0x0][0x1e0], RZ ;  /* 0x00007800df027a25 */ /* 0x000fe200078e00ff */
[----:B------:R-:W-:Y:S02]  /*16f0*/  SHF.R.S32.HI R10, RZ, 0x1f, R18 ;  /* 0x0000001fff0a7819 */ /* 0x000fe40000011412 */
[----:B------:R-:W-:Y:S01]  /*1700*/  ISETP.GE.AND P4, PT, R55, c[0x0][0x1d4], PT ;  /* 0x0000750037007a0c */ /* 0x000fe20003f86270 */
[C---:B------:R-:W-:Y:S01]  /*1710*/  IMAD R0, R5.reuse, c[0x0][0x1e0], RZ ;  /* 0x0000780005007a24 */ /* 0x040fe200078e02ff */
[----:B------:R-:W-:Y:S01]  /*1720*/  ISETP.GE.AND P2, PT, R60, c[0x0][0x1d4], PT ;  /* 0x000075003c007a0c */ /* 0x000fe20003f46270 */
[----:B------:R-:W-:Y:S01]  /*1730*/  IMAD R5, R5, c[0x0][0x208], RZ ;  /* 0x0000820005057a24 */ /* 0x000fe200078e02ff */
[----:B------:R-:W-:Y:S01]  /*1740*/  SHF.R.S32.HI R155, RZ, 0x1f, R60 ;  /* 0x0000001fff9b7819 */ /* 0x000fe2000001143c */
[C---:B------:R-:W-:Y:S01]  /*1750*/  IMAD R0, R223.reuse, c[0x0][0x1e4], R0 ;  /* 0x00007900df007a24 */ /* 0x040fe200078e0200 */
[----:B------:R-:W-:Y:S01]  /*1760*/  SHF.R.S32.HI R154, RZ, 0x1f, R190 ;  /* 0x0000001fff9a7819 */ /* 0x000fe200000114be */
[----:B------:R-:W-:Y:S01]  /*1770*/  IMAD R5, R223, c[0x0][0x20c], R5 ;  /* 0x00008300df057a24 */ /* 0x000fe200078e0205 */
[----:B------:R-:W-:Y:S01]  /*1780*/  SHF.R.S32.HI R152, RZ, 0x1f, R189 ;  /* 0x0000001fff987819 */ /* 0x000fe200000114bd */
[----:B------:R-:W-:-:S02]  /*1790*/  IMAD.IADD R3, R3, 0x1, R0 ;  /* 0x0000000103037824 */ /* 0x000fc400078e0200 */
[----:B------:R-:W-:Y:S02]  /*17a0*/  IMAD R0, R52, c[0x0][0x1e8], RZ ;  /* 0x00007a0034007a24 */ /* 0x000fe400078e02ff */
[----:B------:R-:W-:Y:S02]  /*17b0*/  IMAD.IADD R12, R153, 0x1, -R12 ;  /* 0x00000001990c7824 */ /* 0x000fe400078e0a0c */
[----:B------:R-:W-:-:S03]  /*17c0*/  IMAD R0, R49, c[0x0][0x1ec], R0 ;  /* 0x00007b0031007a24 */ /* 0x000fc600078e0200 */
[----:B------:R-:W-:Y:S01]  /*17d0*/  LEA.HI R13, R12, R12, RZ, 0x1 ;  /* 0x0000000c0c0d7211 */ /* 0x000fe200078f08ff */
[----:B------:R-:W-:Y:S01]  /*17e0*/  IMAD.IADD R252, R157, 0x1, R0 ;  /* 0x000000019dfc7824 */ /* 0x000fe200078e0200 */
[----:B----4-:R-:W-:Y:S01]  /*17f0*/  SHF.R.S32.HI R9, RZ, 0x1f, R222 ;  /* 0x0000001fff097819 */ /* 0x010fe200000114de */
[----:B------:R-:W-:-:S04]  /*1800*/  IMAD.WIDE.U32 R6, R222, c[0x0][0x1f0], R2 ;  /* 0x00007c00de067a25 */ /* 0x000fc800078e0002 */
[----:B------:R-:W-:Y:S01]  /*1810*/  IMAD R8, R9, c[0x0][0x1f0], RZ ;  /* 0x00007c0009087a24 */ /* 0x000fe200078e02ff */
[----:B------:R-:W-:Y:S01]  /*1820*/  IADD3 R0, P0, R156, R6, RZ ;  /* 0x000000069c007210 */ /* 0x000fe20007f1e0ff */
[----:B------:R-:W-:-:S04]  /*1830*/  IMAD.WIDE.U32 R2, R223, c[0x0][0x208], RZ ;  /* 0x00008200df027a25 */ /* 0x000fc800078e00ff */
[----:B------:R-:W-:Y:S02]  /*1840*/  IMAD R8, R222, c[0x0][0x1f4], R8 ;  /* 0x00007d00de087a24 */ /* 0x000fe400078e0208 */
[----:B------:R-:W-:Y:S01]  /*1850*/  IMAD.IADD R3, R3, 0x1, R5 ;  /* 0x0000000103037824 */ /* 0x000fe200078e0205 */
[----:B------:R-:W-:Y:S02]  /*1860*/  LOP3.LUT R5, R15, 0x7fffffe, RZ, 0xc0, !PT ;  /* 0x07fffffe0f057812 */ /* 0x000fe400078ec0ff */
[----:B------:R-:W-:Y:S01]  /*1870*/  IADD3.X R6, R252, R7, R8, P0, !PT ;  /* 0x00000007fc067210 */ /* 0x000fe200007fe408 */
[----:B------:R-:W-:Y:S01]  /*1880*/  IMAD.WIDE.U32 R2, R222, c[0x0][0x218], R2 ;  /* 0x00008600de027a25 */ /* 0x000fe200078e0002 */
[----:B------:R-:W-:Y:S02]  /*1890*/  LEA R16, P0, R0, c[0x0][0x1c8], 0x1 ;  /* 0x0000720000107a11 */ /* 0x000fe400078008ff */
[----:B------:R-:W-:Y:S01]  /*18a0*/  LEA.HI R8, R20, R14, RZ, 0x1 ;  /* 0x0000000e14087211 */ /* 0x000fe200078f08ff */
[----:B------:R-:W-:Y:S01]  /*18b0*/  IMAD.IADD R136, R18, 0x1, -R5 ;  /* 0x0000000112887824 */ /* 0x000fe200078e0a05 */
[----:B------:R-:W-:-:S02]  /*18c0*/  LEA.HI.X R15, R0, c[0x0][0x1cc], R6, 0x1, P0 ;  /* 0x00007300000f7a11 */ /* 0x000fc400000f0c06 */
[----:B------:R-:W-:Y:S01]  /*18d0*/  LEA R0, R159, 0xffffffc0, 0x6 ;  /* 0xffffffc09f007811 */ /* 0x000fe200078e30ff */
[----:B------:R-:W-:Y:S01]  /*18e0*/  SHFL.IDX PT, R6, R16, RZ, 0x1c1f ;  /* 0x001c1fff10067589 */ /* 0x000fe200000e0000 */
[----:B------:R-:W-:Y:S02]  /*18f0*/  LOP3.LUT R8, R8, 0xfffffffe, RZ, 0xc0, !PT ;  /* 0xfffffffe08087812 */ /* 0x000fe400078ec0ff */
[----:B------:R-:W-:Y:S01]  /*1900*/  LEA.HI R20, R10, R18, RZ, 0x3 ;  /* 0x000000120a147211 */ /* 0x000fe200078f18ff */
[----:B------:R-:W1:Y:S01]  /*1910*/  SHFL.IDX PT, R7, R15, RZ, 0x1c1f ;  /* 0x001c1fff0f077589 */ /* 0x000e6200000e0000 */
[----:B------:R-:W-:Y:S02]  /*1920*/  IMAD.IADD R137, R61, 0x1, -R0 ;  /* 0x000000013d897824 */ /* 0x000fe400078e0a00 */
[----:B------:R-:W-:Y:S02]  /*1930*/  IMAD R0, R52, c[0x0][0x210], RZ ;  /* 0x0000840034007a24 */ /* 0x000fe400078e02ff */
[----:B------:R-:W-:-:S02]  /*1940*/  IMAD.IADD R54, R137, 0x1, -R17 ;  /* 0x0000000189367824 */ /* 0x000fc400078e0a11 */
[----:B------:R-:W-:Y:S02]  /*1950*/  IMAD R5, R49, c[0x0][0x214], R0 ;  /* 0x0000850031057a24 */ /* 0x000fe400078e0200 */
[----:B------:R-:W-:Y:S01]  /*1960*/  IMAD R0, R9, c[0x0][0x218], RZ ;  /* 0x0000860009007a24 */ /* 0x000fe200078e02ff */
[----:B------:R-:W-:Y:S01]  /*1970*/  ISETP.GE.AND P1, PT, R54, 0x1, PT ;  /* 0x000000013600780c */ /* 0x000fe20003f26270 */
[----:B------:R-:W-:Y:S01]  /*1980*/  IMAD.IADD R11, R25, 0x1, R5 ;  /* 0x00000001190b7824 */ /* 0x000fe200078e0205 */
[----:B------:R-:W-:Y:S01]  /*1990*/  IADD3 R5, P0, R24, R2, RZ ;  /* 0x0000000218057210 */ /* 0x000fe20007f1e0ff */
[----:B------:R-:W-:Y:S02]  /*19a0*/  IMAD R0, R222, c[0x0][0x21c], R0 ;  /* 0x00008700de007a24 */ /* 0x000fe400078e0200 */
[----:B------:R-:W-:-:S03]  /*19b0*/  IMAD.IADD R14, R14, 0x1, -R8 ;  /* 0x000000010e0e7824 */ /* 0x000fc600078e0a08 */
[----:B------:R-:W-:Y:S02]  /*19c0*/  IADD3.X R0, R11, R3, R0, P0, !PT ;  /* 0x000000030b007210 */ /* 0x000fe400007fe400 */
[----:B------:R-:W-:Y:S02]  /*19d0*/  LEA R10, P0, R5, c[0x0][0x1f8], 0x1 ;  /* 0x00007e00050a7a11 */ /* 0x000fe400078008ff */
[----:B------:R-:W-:Y:S01]  /*19e0*/  LOP3.LUT R11, R13, 0x7fffffe, RZ, 0xc0, !PT ;  /* 0x07fffffe0d0b7812 */ /* 0x000fe200078ec0ff */
[----:B-1----:R-:W-:Y:S01]  /*19f0*/  @P1 IMAD.WIDE R8, R60, 0x2, R6 ;  /* 0x000000023c081825 */ /* 0x002fe200078e0206 */
[----:B------:R-:W-:Y:S01]  /*1a00*/  LEA.HI.X R0, R5, c[0x0][0x1fc], R0, 0x1, P0 ;  /* 0x00007f0005007a11 */ /* 0x000fe200000f0c00 */
[----:B------:R-:W-:Y:S01]  /*1a10*/  SHFL.IDX PT, R17, R10, RZ, 0x1c1f ;  /* 0x001c1fff0a117589 */ /* 0x000fe200000e0000 */
[----:B------:R-:W-:Y:S01]  /*1a20*/  ISETP.GT.AND P0, PT, R54, 0x20, PT ;  /* 0x000000203600780c */ /* 0x000fe20003f04270 */
[----:B------:R-:W-:Y:S02]  /*1a30*/  @P1 IMAD.WIDE R2, R190, 0x2, R6 ;  /* 0x00000002be021825 */ /* 0x000fe400078e0206 */
[----:B------:R1:W-:Y:S02]  /*1a40*/  @P1 LDGSTS.E.BYPASS.LTC128B.128 [R221+0x3100], [R8.64], !P6 ;  /* 0x0310000008dd1fae */ /* 0x0003e4000f101d46 */
[----:B------:R-:W-:-:S02]  /*1a50*/  IMAD.IADD R18, R12, 0x1, -R11 ;  /* 0x000000010c127824 */ /* 0x000fc400078e0a0b */
[----:B------:R2:W-:Y:S01]  /*1a60*/  @P1 LDGSTS.E.BYPASS.LTC128B.128 [R221+0x4100], [R2.64], !P5 ;  /* 0x0410000002dd1fae */ /* 0x0005e2000e901d46 */
[----:B------:R-:W-:Y:S02]  /*1a70*/  IMAD.SHL.U32 R5, R21, 0x40, RZ ;  /* 0x0000004015057824 */ /* 0x000fe400078e00ff */
[----:B------:R-:W-:Y:S01]  /*1a80*/  @P1 IMAD.WIDE R6, R189, 0x2, R6 ;  /* 0x00000002bd061825 */ /* 0x000fe200078e0206 */
[----:B------:R-:W-:Y:S02]  /*1a90*/  SHFL.IDX PT, R12, R0, RZ, 0x1c1f ;  /* 0x001c1fff000c7589 */ /* 0x000fe400000e0000 */
[----:B------:R-:W-:Y:S01]  /*1aa0*/  LOP3.LUT R5, R5, 0xc0, RZ, 0xc0, !PT ;  /* 0x000000c005057812 */ /* 0x000fe200078ec0ff */
[C---:B------:R-:W-:Y:S01]  /*1ab0*/  IMAD R18, R14.reuse, 0x8, R18 ;  /* 0x000000080e127824 */ /* 0x040fe200078e0212 */
[----:B------:R3:W-:Y:S04]  /*1ac0*/  SHFL.IDX PT, R11, R0, 0x1, 0x1c1f ;  /* 0x003c1f00000b7f89 */ /* 0x0007e800000e0000 */
[----:B------:R4:W-:Y:S04]  /*1ad0*/  @P1 LDGSTS.E.BYPASS.LTC128B.128 [R221+0x5100], [R6.64], !P4 ;  /* 0x0510000006dd1fae */ /* 0x0009e8000e101d46 */
[----:B------:R-:W-:Y:S01]  /*1ae0*/  SHFL.IDX PT, R10, R10, 0x1, 0x1c1f ;  /* 0x003c1f000a0a7f89 */ /* 0x000fe200000e0000 */
[----:B-1----:R-:W-:Y:S01]  /*1af0*/  SHF.L.U32 R8, R14, 0x3, RZ ;  /* 0x000000030e087819 */ /* 0x002fe200000006ff */
[----:B------:R-:W-:-:S02]  /*1b00*/  IMAD.SHL.U32 R9, R22, 0x8, RZ ;  /* 0x0000000816097824 */ /* 0x000fc400078e00ff */
[----:B--2---:R-:W-:Y:S01]  /*1b10*/  SHFL.IDX PT, R2, R16, 0x1, 0x1c1f ;  /* 0x003c1f0010027f89 */ /* 0x004fe200000e0000 */
[----:B------:R-:W-:Y:S02]  /*1b20*/  LOP3.LUT R8, R5, 0x8, R8, 0xf8, !PT ;  /* 0x0000000805087812 */ /* 0x000fe400078ef808 */
[----:B------:R-:W-:Y:S01]  /*1b30*/  SHF.R.U32.HI R5, RZ, 0x3, R5 ;  /* 0x00000003ff057819 */ /* 0x000fe20000011605 */
[----:B------:R-:W4:Y:S01]  /*1b40*/  SHFL.IDX PT, R3, R15, 0x1, 0x1c1f ;  /* 0x003c1f000f037f89 */ /* 0x000f2200000e0000 */
[----:B---3--:R-:W-:Y:S02]  /*1b50*/  SHF.R.S32.HI R0, RZ, 0x1, R13 ;  /* 0x00000001ff007819 */ /* 0x008fe4000001140d */
[----:B------:R-:W-:Y:S02]  /*1b60*/  LOP3.LUT R63, R8, R5, RZ, 0x3c, !PT ;  /* 0x00000005083f7212 */ /* 0x000fe400078e3cff */
[C---:B------:R-:W-:Y:S01]  /*1b70*/  LOP3.LUT P3, RZ, R0.reuse, 0x2, RZ, 0xc0, !PT ;  /* 0x0000000200ff7812 */ /* 0x040fe2000786c0ff */
[----:B------:R-:W-:-:S05]  /*1b80*/  IMAD.SHL.U32 R0, R0, 0x40, RZ ;  /* 0x0000004000007824 */ /* 0x000fca00078e00ff */
[----:B------:R-:W-:-:S04]  /*1b90*/  LOP3.LUT R0, R0, 0xc0, RZ, 0xc0, !PT ;  /* 0x000000c000007812 */ /* 0x000fc800078ec0ff */
[----:B------:R-:W-:Y:S02]  /*1ba0*/  LOP3.LUT R5, R0, 0x8, R9, 0xf8, !PT ;  /* 0x0000000800057812 */ /* 0x000fe400078ef809 */
[----:B------:R-:W-:-:S04]  /*1bb0*/  SHF.R.U32.HI R0, RZ, 0x3, R0 ;  /* 0x00000003ff007819 */ /* 0x000fc80000011600 */
[----:B------:R-:W-:Y:S01]  /*1bc0*/  LOP3.LUT R5, R5, R0, RZ, 0x3c, !PT ;  /* 0x0000000005057212 */ /* 0x000fe200078e3cff */
[----:B------:R-:W-:Y:S02]  /*1bd0*/  IMAD.SHL.U32 R0, R20, 0x20, RZ ;  /* 0x0000002014007824 */ /* 0x000fe400078e00ff */
[----:B----4-:R-:W-:-:S03]  /*1be0*/  @P0 IMAD.WIDE R6, R60, 0x2, R2 ;  /* 0x000000023c060825 */ /* 0x010fc600078e0202 */
[----:B------:R-:W-:Y:S01]  /*1bf0*/  LOP3.LUT R62, R0, 0xffffff00, RZ, 0xc0, !PT ;  /* 0xffffff00003e7812 */ /* 0x000fe200078ec0ff */
[--C-:B------:R-:W-:Y:S01]  /*1c00*/  @P0 IMAD.WIDE R8, R190, 0x2, R2.reuse ;  /* 0x00000002be080825 */ /* 0x100fe200078e0202 */
[----:B------:R1:W-:Y:S03]  /*1c10*/  @P0 LDGSTS.E.BYPASS.LTC128B.128 [R221+0x3900], [R6.64], !P6 ;  /* 0x0390000006dd0fae */ /* 0x0003e6000f101d46 */
[----:B------:R-:W-:Y:S01]  /*1c20*/  @P0 IMAD.WIDE R2, R189, 0x2, R2 ;  /* 0x00000002bd020825 */ /* 0x000fe200078e0202 */
[----:B------:R2:W-:Y:S03]  /*1c30*/  @P0 LDGSTS.E.BYPASS.LTC128B.128 [R221+0x4900], [R8.64], !P5 ;  /* 0x0490000008dd0fae */ /* 0x0005e6000e901d46 */
[----:B------:R-:W-:Y:S01]  /*1c40*/  IMAD.WIDE R14, R60, 0x2, RZ ;  /* 0x000000023c0e7825 */ /* 0x000fe200078e02ff */
[----:B------:R3:W-:Y:S03]  /*1c50*/  @P0 LDGSTS.E.BYPASS.LTC128B.128 [R221+0x5900], [R2.64], !P4 ;  /* 0x0590000002dd0fae */ /* 0x0007e6000e101d46 */
[----:B------:R-:W-:Y:S01]  /*1c60*/  IMAD R0, R23, 0x200, R62 ;  /* 0x0000020017007824 */ /* 0x000fe200078e023e */
[----:B------:R-:W0:Y:S01]  /*1c70*/  LDGDEPBAR ;  /* 0x00000000000079af */ /* 0x000e220000000000 */
[----:B------:R-:W-:-:S02]  /*1c80*/  IADD3 R58, P1, R17, R14, RZ ;  /* 0x0000000e113a7210 */ /* 0x000fc40007f3e0ff */
[----:B------:R-:W-:-:S03]  /*1c90*/  IMAD R0, R136, 0x20, R0 ;  /* 0x0000002088007824 */ /* 0x000fc600078e0200 */
[----:B------:R-:W-:Y:S01]  /*1ca0*/  IMAD.X R59, R12, 0x1, R15, P1 ;  /* 0x000000010c3b7824 */ /* 0x000fe200008e060f */
[----:B------:R-:W-:Y:S02]  /*1cb0*/  IADD3 R56, P1, R14, R10, RZ ;  /* 0x0000000a0e387210 */ /* 0x000fe40007f3e0ff */
[----:B------:R-:W-:-:S03]  /*1cc0*/  IADD3 R0, R63, R0, RZ ;  /* 0x000000003f007210 */ /* 0x000fc60007ffe0ff */
[----:B------:R-:W-:Y:S02]  /*1cd0*/  IMAD.X R57, R15, 0x1, R11, P1 ;  /* 0x000000010f397824 */ /* 0x000fe400008e060b */
[----:B------:R-:W-:Y:S02]  /*1ce0*/  IMAD.SHL.U32 R219, R0, 0x2, RZ ;  /* 0x0000000200db7824 */ /* 0x000fe400078e00ff */
[----:B-1----:R-:W-:-:S04]  /*1cf0*/  IMAD.WIDE R6, R190, 0x2, RZ ;  /* 0x00000002be067825 */ /* 0x002fc800078e02ff */
[----:B--2---:R-:W-:Y:S01]  /*1d00*/  IMAD.WIDE R8, R189, 0x2, RZ ;  /* 0x00000002bd087825 */ /* 0x004fe200078e02ff */
[----:B------:R-:W-:Y:S02]  /*1d10*/  IADD3 R52, P1, R17, R6, RZ ;  /* 0x0000000611347210 */ /* 0x000fe40007f3e0ff */
[----:B------:R-:W-:Y:S01]  /*1d20*/  IADD3 R50, P0, R6, R10, RZ ;  /* 0x0000000a06327210 */ /* 0x000fe20007f1e0ff */
[----:B------:R-:W-:-:S04]  /*1d30*/  DEPBAR.LE SB0, 0x1 ;  /* 0x000080400000791a */ /* 0x000fc80000000000 */
[----:B------:R-:W-:-:S04]  /*1d40*/  DEPBAR.LE SB0, 0x0 ;  /* 0x000080000000791a */ /* 0x000fc80000000000 */
[----:B------:R-:W-:Y:S01]  /*1d50*/  BAR.SYNC.DEFER_BLOCKING 0x0 ;  /* 0x0000000000007b1d */ /* 0x000fe20000010000 */
[----:B---3--:R-:W-:Y:S02]  /*1d60*/  IMAD.U32 R3, R18, 0x20, R5 ;  /* 0x0000002012037824 */ /* 0x008fe400078e0005 */
[C---:B------:R-:W-:Y:S01]  /*1d70*/  IMAD.X R53, R12.reuse, 0x1, R7, P1 ;  /* 0x000000010c357824 */ /* 0x040fe200008e0607 */
[----:B------:R-:W-:Y:S01]  /*1d80*/  IADD3 R48, P1, R17, R8, RZ ;  /* 0x0000000811307210 */ /* 0x000fe20007f3e0ff */
[----:B------:R-:W-:Y:S02]  /*1d90*/  IMAD.SHL.U32 R139, R3, 0x2, RZ ;  /* 0x00000002038b7824 */ /* 0x000fe400078e00ff */
[----:B------:R-:W-:Y:S02]  /*1da0*/  IMAD.MOV.U32 R2, RZ, RZ, 0x10 ;  /* 0x00000010ff027424 */ /* 0x000fe400078e00ff */
[----:B------:R-:W-:Y:S01]  /*1db0*/  IMAD.X R49, R12, 0x1, R9, P1 ;  /* 0x000000010c317824 */ /* 0x000fe200008e0609 */
[----:B------:R-:W-:Y:S01]  /*1dc0*/  ISETP.GE.AND P1, PT, R19, c[0x0][0x1d4], PT ;  /* 0x0000750013007a0c */ /* 0x000fe20003f26270 */
[----:B------:R-:W-:Y:S01]  /*1dd0*/  IMAD.X R51, R7, 0x1, R11, P0 ;  /* 0x0000000107337824 */ /* 0x000fe200000e060b */
[----:B------:R-:W-:Y:S01]  /*1de0*/  IADD3 R6, P0, R8, R10, RZ ;  /* 0x0000000a08067210 */ /* 0x000fe20007f1e0ff */
[----:B------:R-:W-:Y:S01]  /*1df0*/  IMAD R220, R4, 0x2, R219 ;  /* 0x0000000204dc7824 */ /* 0x000fe200078e02db */
[----:B------:R-:W-:-:S03]  /*1e00*/  SEL R2, R2, 0xfffffff0, !P3 ;  /* 0xfffffff002027807 */ /* 0x000fc60005800000 */
[----:B------:R-:W-:Y:S01]  /*1e10*/  IMAD.X R7, R9, 0x1, R11, P0 ;  /* 0x0000000109077824 */ /* 0x000fe200000e060b */
[----:B------:R-:W-:Y:S01]  /*1e20*/  ISETP.LT.OR P0, PT, R54, 0x1, P2 ;  /* 0x000000013600780c */ /* 0x000fe20001701670 */
[----:B------:R-:W-:Y:S01]  /*1e30*/  IMAD R0, R2, 0x2, R139 ;  /* 0x0000000202007824 */ /* 0x000fe200078e028b */
[C---:B------:R-:W-:Y:S01]  /*1e40*/  ISETP.LT.OR P2, PT, R54.reuse, 0x21, P2 ;  /* 0x000000213600780c */ /* 0x040fe20001741670 */
[----:B------:R-:W-:Y:S04]  /*1e50*/  LDSM.16.M88.4 R16, [R219+0x7100] ;  /* 0x00710000db10783b */ /* 0x000fe80000000200 */
[----:B------:R-:W1:Y:S04]  /*1e60*/  LDSM.16.M88.4 R36, [R139+0x3100] ;  /* 0x003100008b24783b */ /* 0x000e680000000200 */
[----:B------:R-:W2:Y:S04]  /*1e70*/  LDSM.16.M88.4 R20, [R219+0x6100] ;  /* 0x00610000db14783b */ /* 0x000ea80000000200 */
[----:B------:R-:W3:Y:S04]  /*1e80*/  LDSM.16.M88.4 R32, [R139+0x3500] ;  /* 0x003500008b20783b */ /* 0x000ee80000000200 */
[----:B------:R-:W4:Y:S04]  /*1e90*/  LDSM.16.M88.4 R28, [R139+0x3900] ;  /* 0x003900008b1c783b */ /* 0x000f280000000200 */
[----:B------:R-:W2:Y:S04]  /*1ea0*/  LDSM.16.M88.4 R24, [R139+0x3d00] ;  /* 0x003d00008b18783b */ /* 0x000ea80000000200 */
[----:B------:R-:W-:Y:S04]  /*1eb0*/  LDSM.16.M88.4 R40, [R0+0x3500] ;  /* 0x003500000028783b */ /* 0x000fe80000000200 */
[----:B------:R-:W3:Y:S04]  /*1ec0*/  LDSM.16.M88.4 R8, [R220+0x7100] ;  /* 0x00710000dc08783b */ /* 0x000ee80000000200 */
[----:B------:R-:W3:Y:S04]  /*1ed0*/  LDSM.16.M88.4 R44, [R0+0x3100] ;  /* 0x00310000002c783b */ /* 0x000ee80000000200 */
[----:B------:R-:W3:Y:S04]  /*1ee0*/  LDSM.16.M88.4 R64, [R0+0x3900] ;  /* 0x003900000040783b */ /* 0x000ee80000000200 */
[----:B------:R4:W3:Y:S04]  /*1ef0*/  LDSM.16.M88.4 R68, [R0+0x3d00] ;  /* 0x003d00000044783b */ /* 0x0008e80000000200 */
[----:B------:R-:W3:Y:S01]  /*1f00*/  LDSM.16.M88.4 R12, [R220+0x6100] ;  /* 0x00610000dc0c783b */ /* 0x000ee20000000200 */
[----:B-1----:R-:W-:Y:S03]  /*1f10*/  HMMA.16816.F32 R84, R16, R36, RZ ;  /* 0x000000241054723c */ /* 0x002fe600000018ff */
[----:B------:R-:W-:Y:S01]  /*1f20*/  @!PT LDS RZ, [RZ] ;  /* 0x00000000fffff984 */ /* 0x000fe20000000800 */
[----:B------:R-:W-:Y:S01]  /*1f30*/  @!PT LDS RZ, [RZ] ;  /* 0x00000000fffff984 */ /* 0x000fe20000000800 */
[----:B------:R-:W-:Y:S01]  /*1f40*/  @!PT LDS RZ, [RZ] ;  /* 0x00000000fffff984 */ /* 0x000fe20000000800 */
[----:B------:R1:W-:Y:S01]  /*1f50*/  LDGSTS.E.BYPASS.LTC128B.128 [R221+0x100], [R58.64], !P0 ;  /* 0x001000003add7fae */ /* 0x0003e2000c101d46 */
[----:B------:R-:W-:-:S02]  /*1f60*/  ISETP.LT.OR P0, PT, R54, 0x1, P1 ;  /* 0x000000013600780c */ /* 0x000fc40000f01670 */
[----:B------:R-:W-:Y:S02]  /*1f70*/  ISETP.LT.OR P1, PT, R54, 0x21, P1 ;  /* 0x000000213600780c */ /* 0x000fe40000f21670 */
[----:B------:R-:W-:Y:S08]  /*1f80*/  HMMA.16816.F32 R108, R16, R38, RZ ;  /* 0x00000026106c723c */ /* 0x000ff000000018ff */
[----:B--2---:R-:W-:Y:S01]  /*1f90*/  HMMA.16816.F32 R96, R20, R36, RZ ;  /* 0x000000241460723c */ /* 0x004fe200000018ff */
[----:B------:R2:W-:Y:S01]  /*1fa0*/  LDGSTS.E.BYPASS.LTC128B.128 [R221+0x1100], [R52.64], !P0 ;  /* 0x0110000034dd7fae */ /* 0x0005e2000c101d46 */
[----:B------:R-:W-:-:S02]  /*1fb0*/  ISETP.GE.AND P0, PT, R55, c[0x0][0x1d4], PT ;  /* 0x0000750037007a0c */ /* 0x000fc40003f06270 */
[----:B----4-:R-:W-:Y:S02]  /*1fc0*/  IADD3 R0, R139, 0x3100, RZ ;  /* 0x000031008b007810 */ /* 0x010fe40007ffe0ff */
[C---:B------:R-:W-:Y:S02]  /*1fd0*/  ISETP.LT.OR P3, PT, R54.reuse, 0x1, P0 ;  /* 0x000000013600780c */ /* 0x040fe40000761670 */
[----:B------:R-:W-:Y:S01]  /*1fe0*/  HMMA.16816.F32 R92, R20, R38, RZ ;  /* 0x00000026145c723c */ /* 0x000fe200000018ff */
[----:B------:R-:W-:Y:S01]  /*1ff0*/  ISETP.LT.OR P0, PT, R54, 0x21, P0 ;  /* 0x000000213600780c */ /* 0x000fe20000701670 */
[----:B------:R-:W-:Y:S02]  /*2000*/  IMAD R218, R2, 0x2, R0 ;  /* 0x0000000202da7824 */ /* 0x000fe400078e0200 */
[----:B------:R-:W-:-:S04]  /*2010*/  IMAD R0, R136, 0x20, R62 ;  /* 0x0000002088007824 */ /* 0x000fc800078e023e */
[----:B---3--:R-:W-:Y:S01]  /*2020*/  HMMA.16816.F32 R80, R16, R32, RZ ;  /* 0x000000201050723c */ /* 0x008fe200000018ff */
[----:B------:R-:W-:Y:S02]  /*2030*/  IMAD.IADD R0, R63, 0x1, R0 ;  /* 0x000000013f007824 */ /* 0x000fe400078e0200 */
[----:B------:R3:W-:Y:S01]  /*2040*/  LDGSTS.E.BYPASS.LTC128B.128 [R221+0x2100], [R48.64], !P3 ;  /* 0x0210000030dd7fae */ /* 0x0007e2000d901d46 */
[----:B------:R-:W-:-:S03]  /*2050*/  ISETP.GT.AND P3, PT, R231, 0x3f, PT ;  /* 0x0000003fe700780c */ /* 0x000fc60003f64270 */
[----:B------:R1:W-:Y:S01]  /*2060*/  LDGSTS.E.BYPASS.LTC128B.128 [R221+0x900], [R56.64], !P2 ;  /* 0x0090000038dd7fae */ /* 0x0003e2000d101d46 */
[----:B------:R-:W-:Y:S01]  /*2070*/  HMMA.16816.F32 R116, R16, R34, RZ ;  /* 0x000000221074723c */ /* 0x000fe200000018ff */
[----:B------:R-:W-:Y:S02]  /*2080*/  ISETP.GE.AND P2, PT, R61, 0x41, PT ;  /* 0x000000413d00780c */ /* 0x000fe40003f46270 */
[----:B------:R3:W-:Y:S04]  /*2090*/  LDGSTS.E.BYPASS.LTC128B.128 [R221+0x1900], [R50.64], !P1 ;  /* 0x0190000032dd7fae */ /* 0x0007e8000c901d46 */
[----:B------:R4:W-:Y:S01]  /*20a0*/  LDGSTS.E.BYPASS.LTC128B.128 [R221+0x2900], [R6.64], !P0 ;  /* 0x0290000006dd7fae */ /* 0x0009e2000c101d46 */
[C---:B------:R-:W-:Y:S03]  /*20b0*/  HMMA.16816.F32 R36, R20.reuse, R32, RZ ;  /* 0x000000201424723c */ /* 0x040fe600000018ff */
[----:B--2---:R-:W-:Y:S04]  /*20c0*/  LDSM.16.M88.4 R52, [R139+0x4500] ;  /* 0x004500008b34783b */ /* 0x004fe80000000200 */
[----:B------:R-:W0:Y:S01]  /*20d0*/  LDGDEPBAR ;  /* 0x00000000000079af */ /* 0x000e220000000000 */
[----:B------:R-:W-:Y:S08]  /*20e0*/  HMMA.16816.F32 R88, R20, R34, RZ ;  /* 0x000000221458723c */ /* 0x000ff000000018ff */
[C---:B------:R-:W-:Y:S01]  /*20f0*/  HMMA.16816.F32 R76, R16.reuse, R28, RZ ;  /* 0x0000001c104c723c */ /* 0x040fe200000018ff */
[----:B-1----:R-:W-:Y:S04]  /*2100*/  LDSM.16.M88.4 R56, [R139+0x4100] ;  /* 0x004100008b38783b */ /* 0x002fe80000000200 */
[----:B---3--:R-:W-:Y:S03]  /*2110*/  LDSM.16.M88.4 R48, [R218+0x1800] ;  /* 0x00180000da30783b */ /* 0x008fe60000000200 */
[----:B------:R-:W-:Y:S08]  /*2120*/  HMMA.16816.F32 R112, R16, R30, RZ ;  /* 0x0000001e1070723c */ /* 0x000ff000000018ff */
[C---:B------:R-:W-:Y:S08]  /*2130*/  HMMA.16816.F32 R32, R20.reuse, R28, RZ ;  /* 0x0000001c1420723c */ /* 0x040ff000000018ff */
[----:B------:R-:W-:Y:S08]  /*2140*/  HMMA.16816.F32 R104, R20, R30, RZ ;  /* 0x0000001e1468723c */ /* 0x000ff000000018ff */
[C---:B------:R-:W-:Y:S08]  /*2150*/  HMMA.16816.F32 R72, R16.reuse, R24, RZ ;  /* 0x000000181048723c */ /* 0x040ff000000018ff */
[----:B------:R-:W-:Y:S01]  /*2160*/  HMMA.16816.F32 R100, R16, R26, RZ ;  /* 0x0000001a1064723c */ /* 0x000fe200000018ff */
[----:B------:R-:W1:Y:S07]  /*2170*/  LDSM.16.M88.4 R16, [R219+0x9100] ;  /* 0x00910000db10783b */ /* 0x000e6e0000000200 */
[C---:B------:R-:W-:Y:S08]  /*2180*/  HMMA.16816.F32 R28, R20.reuse, R24, RZ ;  /* 0x00000018141c723c */ /* 0x040ff000000018ff */
[----:B------:R-:W-:Y:S01]  /*2190*/  HMMA.16816.F32 R24, R20, R26, RZ ;  /* 0x0000001a1418723c */ /* 0x000fe200000018ff */
[----:B------:R-:W-:Y:S07]  /*21a0*/  LDSM.16.M88.4 R20, [R139+0x4d00] ;  /* 0x004d00008b14783b */ /* 0x000fee0000000200 */
[C---:B------:R-:W-:Y:S08]  /*21b0*/  HMMA.16816.F32 R120, R8.reuse, R40, R80 ;  /* 0x000000280878723c */ /* 0x040ff00000001850 */
[C---:B------:R-:W-:Y:S08]  /*21c0*/  HMMA.16816.F32 R80, R8.reuse, R42, R116 ;  /* 0x0000002a0850723c */ /* 0x040ff00000001874 */
[C---:B------:R-:W-:Y:S08]  /*21d0*/  HMMA.16816.F32 R84, R8.reuse, R44, R84 ;  /* 0x0000002c0854723c */ /* 0x040ff00000001854 */
[C---:B------:R-:W-:Y:S08]  /*21e0*/  HMMA.16816.F32 R140, R8.reuse, R64, R76 ;  /* 0x00000040088c723c */ /* 0x040ff0000000184c */
[C---:B------:R-:W-:Y:S08]  /*21f0*/  HMMA.16816.F32 R132, R8.reuse, R68, R72 ;  /* 0x000000440884723c */ /* 0x040ff00000001848 */
[----:B------:R-:W-:Y:S08]  /*2200*/  HMMA.16816.F32 R108, R8, R46, R108 ;  /* 0x0000002e086c723c */ /* 0x000ff0000000186c */
[C---:B------:R-:W-:Y:S08]  /*2210*/  HMMA.16816.F32 R96, R12.reuse, R44, R96 ;  /* 0x0000002c0c60723c */ /* 0x040ff00000001860 */
[C---:B------:R-:W-:Y:S01]  /*2220*/  HMMA.16816.F32 R116, R12.reuse, R40, R36 ;  /* 0x000000280c74723c */ /* 0x040fe20000001824 */
[----:B------:R-:W2:Y:S07]  /*2230*/  LDSM.16.M88.4 R36, [R139+0x4900] ;  /* 0x004900008b24783b */ /* 0x000eae0000000200 */
[C---:B------:R-:W-:Y:S01]  /*2240*/  HMMA.16816.F32 R124, R12.reuse, R64, R32 ;  /* 0x000000400c7c723c */ /* 0x040fe20000001820 */
[----:B------:R-:W-:Y:S07]  /*2250*/  LDSM.16.M88.4 R32, [R218+0x1000] ;  /* 0x00100000da20783b */ /* 0x000fee0000000200 */
[C---:B------:R-:W-:Y:S01]  /*2260*/  HMMA.16816.F32 R128, R12.reuse, R68, R28 ;  /* 0x000000440c80723c */ /* 0x040fe2000000181c */
[----:B------:R-:W-:Y:S07]  /*2270*/  LDSM.16.M88.4 R28, [R218+0x1400] ;  /* 0x00140000da1c783b */ /* 0x000fee0000000200 */
[C---:B------:R-:W-:Y:S08]  /*2280*/  HMMA.16816.F32 R44, R12.reuse, R46, R92 ;  /* 0x0000002e0c2c723c */ /* 0x040ff0000000185c */
[C---:B------:R-:W-:Y:S08]  /*2290*/  HMMA.16816.F32 R40, R12.reuse, R42, R88 ;  /* 0x0000002a0c28723c */ /* 0x040ff00000001858 */
[C---:B------:R-:W-:Y:S08]  /*22a0*/  HMMA.16816.F32 R72, R12.reuse, R66, R104 ;  /* 0x000000420c48723c */ /* 0x040ff00000001868 */
[----:B------:R-:W-:Y:S01]  /*22b0*/  HMMA.16816.F32 R76, R12, R70, R24 ;  /* 0x000000460c4c723c */ /* 0x000fe20000001818 */
[----:B------:R-:W3:Y:S04]  /*22c0*/  LDSM.16.M88.4 R12, [R219+0x8100] ;  /* 0x00810000db0c783b */ /* 0x000ee80000000200 */
[----:B------:R-:W2:Y:S03]  /*22d0*/  LDSM.16.M88.4 R24, [R220+0x8100] ;  /* 0x00810000dc18783b */ /* 0x000ea60000000200 */
[C---:B------:R-:W-:Y:S01]  /*22e0*/  HMMA.16816.F32 R112, R8.reuse, R66, R112 ;  /* 0x000000420870723c */ /* 0x040fe20000001870 */
[----:B------:R-:W-:Y:S07]  /*22f0*/  LDSM.16.M88.4 R64, [R218+0x1c00] ;  /* 0x001c0000da40783b */ /* 0x000fee0000000200 */
[----:B------:R-:W-:Y:S01]  /*2300*/  HMMA.16816.F32 R100, R8, R70, R100 ;  /* 0x000000460864723c */ /* 0x000fe20000001864 */
[----:B------:R-:W3:Y:S07]  /*2310*/  LDSM.16.M88.4 R8, [R220+0x9100] ;  /* 0x00910000dc08783b */ /* 0x000eee0000000200 */
[C---:B-1----:R-:W-:Y:S08]  /*2320*/  HMMA.16816.F32 R92, R16.reuse, R56, R84 ;  /* 0x00000038105c723c */ /* 0x042ff00000001854 */
[C---:B------:R-:W-:Y:S08]  /*2330*/  HMMA.16816.F32 R88, R16.reuse, R58, R108 ;  /* 0x0000003a1058723c */ /* 0x040ff0000000186c */
[C---:B------:R-:W-:Y:S08]  /*2340*/  HMMA.16816.F32 R84, R16.reuse, R52, R120 ;  /* 0x000000341054723c */ /* 0x040ff00000001878 */
[C---:B------:R-:W-:Y:S08]  /*2350*/  HMMA.16816.F32 R80, R16.reuse, R54, R80 ;  /* 0x000000361050723c */ /* 0x040ff00000001850 */
[C---:B--2---:R-:W-:Y:S08]  /*2360*/  HMMA.16816.F32 R104, R16.reuse, R36, R140 ;  /* 0x000000241068723c */ /* 0x044ff0000000188c */
[C---:B------:R-:W-:Y:S08]  /*2370*/  HMMA.16816.F32 R108, R16.reuse, R20, R132 ;  /* 0x00000014106c723c */ /* 0x040ff00000001884 */
[C---:B------:R-:W-:Y:S08]  /*2380*/  HMMA.16816.F32 R112, R16.reuse, R38, R112 ;  /* 0x000000261070723c */ /* 0x040ff00000001870 */
[----:B------:R-:W-:Y:S08]  /*2390*/  HMMA.16816.F32 R100, R16, R22, R100 ;  /* 0x000000161064723c */ /* 0x000ff00000001864 */
[C---:B---3--:R-:W-:Y:S08]  /*23a0*/  HMMA.16816.F32 R96, R12.reuse, R56, R96 ;  /* 0x000000380c60723c */ /* 0x048ff00000001860 */
[C---:B------:R-:W-:Y:S08]  /*23b0*/  HMMA.16816.F32 R56, R12.reuse, R58, R44 ;  /* 0x0000003a0c38723c */ /* 0x040ff0000000182c */
[C---:B------:R-:W-:Y:S08]  /*23c0*/  HMMA.16816.F32 R16, R12.reuse, R36, R124 ;  /* 0x000000240c10723c */ /* 0x040ff0000000187c */
[C---:B------:R-:W-:Y:S08]  /*23d0*/  HMMA.16816.F32 R44, R12.reuse, R52, R116 ;  /* 0x000000340c2c723c */ /* 0x040ff00000001874 */
[C---:B------:R-:W-:Y:S01]  /*23e0*/  HMMA.16816.F32 R40, R12.reuse, R54, R40 ;  /* 0x000000360c28723c */ /* 0x040fe20000001828 */
[----:B------:R-:W-:Y:S07]  /*23f0*/  LDSM.16.M88.4 R52, [R139+0x5100] ;  /* 0x005100008b34783b */ /* 0x000fee0000000200 */
[C---:B------:R-:W-:Y:S01]  /*2400*/  HMMA.16816.F32 R68, R12.reuse, R38, R72 ;  /* 0x000000260c44723c */ /* 0x040fe20000001848 */
[----:B------:R-:W-:Y:S07]  /*2410*/  LDSM.16.M88.4 R36, [R139+0x5d00] ;  /* 0x005d00008b24783b */ /* 0x000fee0000000200 */
[C---:B------:R-:W-:Y:S08]  /*2420*/  HMMA.16816.F32 R72, R12.reuse, R20, R128 ;  /* 0x000000140c48723c */ /* 0x040ff00000001880 */
[----:B------:R-:W-:Y:S01]  /*2430*/  HMMA.16816.F32 R76, R12, R22, R76 ;  /* 0x000000160c4c723c */ /* 0x000fe2000000184c */
[----:B------:R-:W1:Y:S04]  /*2440*/  LDSM.16.M88.4 R20, [R219+0xb100] ;  /* 0x00b10000db14783b */ /* 0x000e680000000200 */
[----:B------:R-:W-:Y:S03]  /*2450*/  LDSM.16.M88.4 R12, [R220+0xa100] ;  /* 0x00a10000dc0c783b */ /* 0x000fe60000000200 */
[C---:B------:R-:W-:Y:S08]  /*2460*/  HMMA.16816.F32 R124, R24.reuse, R34, R56 ;  /* 0x00000022187c723c */ /* 0x040ff00000001838 */
[C---:B------:R-:W-:Y:S01]  /*2470*/  HMMA.16816.F32 R116, R24.reuse, R48, R16 ;  /* 0x000000301874723c */ /* 0x040fe20000001810 */
[----:B------:R-:W2:Y:S07]  /*2480*/  LDSM.16.M88.4 R16, [R219+0xa100] ;  /* 0x00a10000db10783b */ /* 0x000eae0000000200 */
[C---:B------:R-:W-:Y:S01]  /*2490*/  HMMA.16816.F32 R56, R24.reuse, R28, R44 ;  /* 0x0000001c1838723c */ /* 0x040fe2000000182c */
[----:B------:R-:W3:Y:S07]  /*24a0*/  LDSM.16.M88.4 R44, [R139+0x5500] ;  /* 0x005500008b2c783b */ /* 0x000eee0000000200 */
[----:B------:R-:W-:Y:S01]  /*24b0*/  HMMA.16816.F32 R120, R24, R30, R40 ;  /* 0x0000001e1878723c */ /* 0x000fe20000001828 */
[----:B------:R-:W1:Y:S07]  /*24c0*/  LDSM.16.M88.4 R40, [R139+0x5900] ;  /* 0x005900008b28783b */ /* 0x000e6e0000000200 */
[C---:B------:R-:W-:Y:S08]  /*24d0*/  HMMA.16816.F32 R92, R8.reuse, R32, R92 ;  /* 0x00000020085c723c */ /* 0x040ff0000000185c */
[----:B------:R-:W-:Y:S08]  /*24e0*/  HMMA.16816.F32 R148, R8, R34, R88 ;  /* 0x000000220894723c */ /* 0x000ff00000001858 */
[----:B------:R-:W-:Y:S01]  /*24f0*/  HMMA.16816.F32 R128, R24, R32, R96 ;  /* 0x000000201880723c */ /* 0x000fe20000001860 */
[----:B------:R-:W-:Y:S07]  /*2500*/  LDSM.16.M88.4 R32, [R218+0x2400] ;  /* 0x00240000da20783b */ /* 0x000fee0000000200 */
[C---:B------:R-:W-:Y:S08]  /*2510*/  HMMA.16816.F32 R144, R8.reuse, R28, R84 ;  /* 0x0000001c0890723c */ /* 0x040ff00000001854 */
[C---:B------:R-:W-:Y:S01]  /*2520*/  HMMA.16816.F32 R140, R8.reuse, R30, R80 ;  /* 0x0000001e088c723c */ /* 0x040fe20000001850 */
[----:B------:R-:W-:Y:S07]  /*2530*/  LDSM.16.M88.4 R28, [R218+0x2800] ;  /* 0x00280000da1c783b */ /* 0x000fee0000000200 */
[C---:B------:R-:W-:Y:S08]  /*2540*/  HMMA.16816.F32 R88, R8.reuse, R48, R104 ;  /* 0x000000300858723c */ /* 0x040ff00000001868 */
[C---:B------:R-:W-:Y:S08]  /*2550*/  HMMA.16816.F32 R84, R8.reuse, R50, R112 ;  /* 0x000000320854723c */ /* 0x040ff00000001870 */
[C---:B------:R-:W-:Y:S08]  /*2560*/  HMMA.16816.F32 R80, R8.reuse, R64, R108 ;  /* 0x000000400850723c */ /* 0x040ff0000000186c */
[----:B------:R-:W-:Y:S01]  /*2570*/  HMMA.16816.F32 R132, R8, R66, R100 ;  /* 0x000000420884723c */ /* 0x000fe20000001864 */
[----:B------:R-:W-:Y:S07]  /*2580*/  LDSM.16.M88.4 R8, [R220+0xb100] ;  /* 0x00b10000dc08783b */ /* 0x000fee0000000200 */
[C---:B------:R-:W-:Y:S01]  /*2590*/  HMMA.16816.F32 R112, R24.reuse, R50, R68 ;  /* 0x000000321870723c */ /* 0x040fe20000001844 */
[----:B------:R-:W3:Y:S07]  /*25a0*/  LDSM.16.M88.4 R48, [R218+0x2000] ;  /* 0x00200000da30783b */ /* 0x000eee0000000200 */
[C---:B------:R-:W-:Y:S08]  /*25b0*/  HMMA.16816.F32 R108, R24.reuse, R64, R72 ;  /* 0x00000040186c723c */ /* 0x040ff00000001848 */
[----:B------:R-:W-:Y:S01]  /*25c0*/  HMMA.16816.F32 R76, R24, R66, R76 ;  /* 0x00000042184c723c */ /* 0x000fe2000000184c */
[----:B------:R-:W4:Y:S01]  /*25d0*/  LDSM.16.M88.4 R24, [R218+0x2c00] ;  /* 0x002c0000da18783b */ /* 0x000f220000000200 */
[----:B------:R-:W-:-:S06]  /*25e0*/  DEPBAR.LE SB0, 0x0 ;  /* 0x000080000000791a */ /* 0x000fcc0000000000 */
[C---:B-1----:R-:W-:Y:S08]  /*25f0*/  HMMA.16816.F32 R104, R20.reuse, R52, R92 ;  /* 0x000000341468723c */ /* 0x042ff0000000185c */
[----:B------:R-:W-:Y:S08]  /*2600*/  HMMA.16816.F32 R100, R20, R54, R148 ;  /* 0x000000361464723c */ /* 0x000ff00000001894 */
[C---:B--2---:R-:W-:Y:S08]  /*2610*/  HMMA.16816.F32 R68, R16.reuse, R52, R128 ;  /* 0x000000341044723c */ /* 0x044ff00000001880 */
[----:B------:R-:W-:Y:S08]  /*2620*/  HMMA.16816.F32 R64, R16, R54, R124 ;  /* 0x000000361040723c */ /* 0x000ff0000000187c */
[C---:B---3--:R-:W-:Y:S08]  /*2630*/  HMMA.16816.F32 R96, R20.reuse, R44, R144 ;  /* 0x0000002c1460723c */ /* 0x048ff00000001890 */
[----:B------:R-:W-:Y:S08]  /*2640*/  HMMA.16816.F32 R92, R20, R46, R140 ;  /* 0x0000002e145c723c */ /* 0x000ff0000000188c */
[C---:B------:R-:W-:Y:S08]  /*2650*/  HMMA.16816.F32 R56, R16.reuse, R44, R56 ;  /* 0x0000002c1038723c */ /* 0x040ff00000001838 */
[----:B------:R-:W-:Y:S08]  /*2660*/  HMMA.16816.F32 R52, R16, R46, R120 ;  /* 0x0000002e1034723c */ /* 0x000ff00000001878 */
[C---:B------:R-:W-:Y:S08]  /*2670*/  HMMA.16816.F32 R88, R20.reuse, R40, R88 ;  /* 0x000000281458723c */ /* 0x040ff00000001858 */
[----:B------:R-:W-:Y:S08]  /*2680*/  HMMA.16816.F32 R84, R20, R42, R84 ;  /* 0x0000002a1454723c */ /* 0x000ff00000001854 */
[----:B------:R-:W-:Y:S08]  /*2690*/  HMMA.16816.F32 R44, R16, R40, R116 ;  /* 0x00000028102c723c */ /* 0x000ff00000001874 */
[C---:B------:R-:W-:Y:S08]  /*26a0*/  HMMA.16816.F32 R80, R20.reuse, R36, R80 ;  /* 0x000000241450723c */ /* 0x040ff00000001850 */
[----:B------:R-:W-:Y:S08]  /*26b0*/  HMMA.16816.F32 R72, R20, R38, R132 ;  /* 0x000000261448723c */ /* 0x000ff00000001884 */
[C---:B------:R-:W-:Y:S08]  /*26c0*/  HMMA.16816.F32 R40, R16.reuse, R42, R112 ;  /* 0x0000002a1028723c */ /* 0x040ff00000001870 */
[C---:B------:R-:W-:Y:S08]  /*26d0*/  HMMA.16816.F32 R20, R16.reuse, R36, R108 ;  /* 0x000000241014723c */ /* 0x040ff0000000186c */
[----:B------:R-:W-:Y:S08]  /*26e0*/  HMMA.16816.F32 R16, R16, R38, R76 ;  /* 0x000000261010723c */ /* 0x000ff0000000184c */
[C---:B------:R-:W-:Y:S08]  /*26f0*/  HMMA.16816.F32 R104, R8.reuse, R48, R104 ;  /* 0x000000300868723c */ /* 0x040ff00000001868 */
[----:B------:R-:W-:Y:S08]  /*2700*/  HMMA.16816.F32 R100, R8, R50, R100 ;  /* 0x000000320864723c */ /* 0x000ff00000001864 */
[C---:B------:R-:W-:Y:S08]  /*2710*/  HMMA.16816.F32 R68, R12.reuse, R48, R68 ;  /* 0x000000300c44723c */ /* 0x040ff00000001844 */
[----:B------:R-:W-:Y:S08]  /*2720*/  HMMA.16816.F32 R76, R12, R50, R64 ;  /* 0x000000320c4c723c */ /* 0x000ff00000001840 */
[----:B----4-:R-:W-:Y:S08]  /*2730*/  HMMA.16816.F32 R108, R8, R26, R72 ;  /* 0x0000001a086c723c */ /* 0x010ff00000001848 */
[----:B------:R-:W-:Y:S08]  /*2740*/  HMMA.16816.F32 R48, R12, R30, R40 ;  /* 0x0000001e0c30723c */ /* 0x000ff00000001828 */
[----:B------:R-:W-:Y:S08]  /*2750*/  HMMA.16816.F32 R80, R8, R24, R80 ;  /* 0x000000180850723c */ /* 0x000ff00000001850 */
[C---:B------:R-:W-:Y:S08]  /*2760*/  HMMA.16816.F32 R72, R12.reuse, R32, R56 ;  /* 0x000000200c48723c */ /* 0x040ff00000001838 */
[----:B------:R-:W-:Y:S08]  /*2770*/  HMMA.16816.F32 R40, R12, R24, R20 ;  /* 0x000000180c28723c */ /* 0x000ff00000001814 */
[C---:B------:R-:W-:Y:S08]  /*2780*/  HMMA.16816.F32 R96, R8.reuse, R32, R96 ;  /* 0x000000200860723c */ /* 0x040ff00000001860 */
[C---:B------:R-:W-:Y:S08]  /*2790*/  HMMA.16816.F32 R92, R8.reuse, R34, R92 ;  /* 0x00000022085c723c */ /* 0x040ff0000000185c */
[C---:B------:R-:W-:Y:S08]  /*27a0*/  HMMA.16816.F32 R88, R8.reuse, R28, R88 ;  /* 0x0000001c0858723c */ /* 0x040ff00000001858 */
[----:B------:R-:W-:Y:S08]  /*27b0*/  HMMA.16816.F32 R84, R8, R30, R84 ;  /* 0x0000001e0854723c */ /* 0x000ff00000001854 */
[C---:B------:R-:W-:Y:S08]  /*27c0*/  HMMA.16816.F32 R64, R12.reuse, R34, R52 ;  /* 0x000000220c40723c */ /* 0x040ff00000001834 */
[C---:B------:R-:W-:Y:S08]  /*27d0*/  HMMA.16816.F32 R56, R12.reuse, R28, R44 ;  /* 0x0000001c0c38723c */ /* 0x040ff0000000182c */
[----:B------:R-:W-:Y:S01]  /*27e0*/  HMMA.16816.F32 R24, R12, R26, R16 ;  /* 0x0000001a0c18723c */ /* 0x000fe20000001810 */
[----:B------:R-:W-:Y:S06]  /*27f0*/  BAR.SYNC.DEFER_BLOCKING 0x0 ;  /* 0x0000000000007b1d */ /* 0x000fec0000010000 */
[----:B------:R-:W-:Y:S05]  /*2800*/  @!P2 BRA `(.L_x_31) ;  /* 0x000004300000a947 */ /* 0x000fea0003800000 */
[----:B------:R-:W-:Y:S01]  /*2810*/  ISETP.NE.AND P1, PT, R162, 0x1, PT ;  /* 0x00000001a200780c */ /* 0x000fe20003f25270 */
[----:B------:R-:W-:-:S02]  /*2820*/  IMAD R3, R159, 0x40, R251 ;  /* 0x000000409f037824 */ /* 0x000fc400078e02fb */
[----:B------:R-:W-:-:S03]  /*2830*/  IMAD.MOV.U32 R222, RZ, RZ, RZ ;  /* 0x000000ffffde7224 */ /* 0x000fc600078e00ff */
[----:B------:R-:W-:-:S05]  /*2840*/  IADD3 R3, R3, -0x80, R231 ;  /* 0xffffff8003037810 */ /* 0x000fca0007ffe0e7 */
[----:B------:R-:W-:Y:S02]  /*2850*/  IMAD.MOV.U32 R2, RZ, RZ, R3 ;  /* 0x000000ffff027224 */ /* 0x000fe400078e0003 */
[----:B------:R-:W-:-:S05]  /*2860*/  @P1 IMAD.HI.U32 R5, R3, c[0x0][0x2bc], RZ ;  /* 0x0000af0003051a27 */ /* 0x000fca00078e00ff */
[----:B------:R-:W-:-:S04]  /*2870*/  @P1 SHF.R.U32.HI R2, RZ, c[0x0][0x2c0], R5 ;  /* 0x0000b000ff021a19 */ /* 0x000fc80000011605 */
[----:B------:R-:W-:-:S04]  /*2880*/  @!P3 IADD3 R5, P0, R2, R160, RZ ;  /* 0x000000a00205b210 */ /* 0x000fc80007f1e0ff */
[----:B------:R-:W-:Y:S02]  /*2890*/  @!P3 LEA.HI.X.SX32 R7, R2, R158, 0x1, P0 ;  /* 0x0000009e0207b211 */ /* 0x000fe400000f0eff */
[----:B------:R-:W-:-:S04]  /*28a0*/  @!P3 LEA R6, P0, R5, c[0x0][0x2a0], 0x2 ;  /* 0x0000a8000506ba11 */ /* 0x000fc800078010ff */
[----:B------:R-:W-:-:S05]  /*28b0*/  @!P3 LEA.HI.X R7, R5, c[0x0][0x2a4], R7, 0x2, P0 ;  /* 0x0000a9000507ba11 */ /* 0x000fca00000f1407 */
[----:B------:R1:W2:Y:S01]  /*28c0*/  @!P3 LDG.E R222, [R6.64] ;  /* 0x0000000606deb981 */ /* 0x0002a2000c1e1900 */
[----:B------:R-:W-:Y:S01]  /*28d0*/  IMAD.MOV R2, RZ, RZ, -R2 ;  /* 0x000000ffff027224 */ /* 0x000fe200078e0a02 */
[----:B------:R-:W-:Y:S01]  /*28e0*/  SEL R22, RZ, 0x10, P6 ;  /* 0x00000010ff167807 */ /* 0x000fe20003000000 */
[----:B------:R-:W-:Y:S01]  /*28f0*/  IMAD.SHL.U32 R8, R60, 0x2, RZ ;  /* 0x000000023c087824 */ /* 0x000fe200078e00ff */
[----:B------:R-:W-:Y:S01]  /*2900*/  SEL R21, RZ, 0x10, P5 ;  /* 0x00000010ff157807 */ /* 0x000fe20002800000 */
[----:B------:R-:W-:Y:S01]  /*2910*/  IMAD R223, R2, c[0x0][0x2b8], R3 ;  /* 0x0000ae0002df7a24 */ /* 0x000fe200078e0203 */
[----:B------:R-:W-:Y:S01]  /*2920*/  SHF.L.U64.HI R9, R60, 0x1, R155 ;  /* 0x000000013c097819 */ /* 0x000fe2000001029b */
[----:B------:R-:W-:Y:S01]  /*2930*/  IMAD.SHL.U32 R16, R190, 0x2, RZ ;  /* 0x00000002be107824 */ /* 0x000fe200078e00ff */
[----:B------:R-:W-:Y:S01]  /*2940*/  SEL R20, RZ, 0x10, P4 ;  /* 0x00000010ff147807 */ /* 0x000fe20002000000 */
[----:B------:R-:W-:Y:S01]  /*2950*/  IMAD.SHL.U32 R17, R189, 0x2, RZ ;  /* 0x00000002bd117824 */ /* 0x000fe200078e00ff */
[----:B------:R-:W-:-:S02]  /*2960*/  SHF.R.S32.HI R2, RZ, 0x1f, R223 ;  /* 0x0000001fff027819 */ /* 0x000fc400000114df */
[----:B------:R-:W-:Y:S02]  /*2970*/  SHF.L.U64.HI R18, R190, 0x1, R154 ;  /* 0x00000001be127819 */ /* 0x000fe4000001029a */
[----:B------:R-:W-:Y:S01]  /*2980*/  SHF.L.U64.HI R19, R189, 0x1, R152 ;  /* 0x00000001bd137819 */ /* 0x000fe20000010298 */
[----:B------:R-:W-:Y:S02]  /*2990*/  IMAD R5, R2, c[0x0][0x1e0], RZ ;  /* 0x0000780002057a24 */ /* 0x000fe400078e02ff */
[----:B------:R-:W-:-:S04]  /*29a0*/  IMAD.WIDE.U32 R2, R223, c[0x0][0x1e0], RZ ;  /* 0x00007800df027a25 */ /* 0x000fc800078e00ff */
[----:B------:R-:W-:-:S04]  /*29b0*/  IMAD R5, R223, c[0x0][0x1e4], R5 ;  /* 0x00007900df057a24 */ /* 0x000fc800078e0205 */
[----:B------:R-:W-:Y:S01]  /*29c0*/  IMAD.IADD R3, R3, 0x1, R5 ;  /* 0x0000000103037824 */ /* 0x000fe200078e0205 */
[----:B-1----:R-:W-:-:S04]  /*29d0*/  IADD3 R6, -R22, 0x10, RZ ;  /* 0x0000001016067810 */ /* 0x002fc80007ffe1ff */
[----:B------:R-:W-:Y:S02]  /*29e0*/  LOP3.LUT R6, R6, 0xf, RZ, 0xc0, !PT ;  /* 0x0000000f06067812 */ /* 0x000fe400078ec0ff */
[----:B--2---:R-:W-:Y:S01]  /*29f0*/  SHF.R.S32.HI R5, RZ, 0x1f, R222 ;  /* 0x0000001fff057819 */ /* 0x004fe200000114de */
[----:B------:R-:W-:-:S04]  /*2a00*/  IMAD.WIDE.U32 R2, R222, c[0x0][0x1f0], R2 ;  /* 0x00007c00de027a25 */ /* 0x000fc800078e0002 */
[----:B------:R-:W-:Y:S01]  /*2a10*/  IMAD R5, R5, c[0x0][0x1f0], RZ ;  /* 0x00007c0005057a24 */ /* 0x000fe200078e02ff */
[----:B------:R-:W-:-:S03]  /*2a20*/  IADD3 R2, P0, R156, R2, RZ ;  /* 0x000000029c027210 */ /* 0x000fc60007f1e0ff */
[----:B------:R-:W-:-:S05]  /*2a30*/  IMAD R5, R222, c[0x0][0x1f4], R5 ;  /* 0x00007d00de057a24 */ /* 0x000fca00078e0205 */
[----:B------:R-:W-:Y:S02]  /*2a40*/  IADD3.X R3, R252, R3, R5, P0, !PT ;  /* 0x00000003fc037210 */ /* 0x000fe400007fe405 */
[----:B------:R-:W-:-:S04]  /*2a50*/  LEA R7, P0, R2, c[0x0][0x1c8], 0x1 ;  /* 0x0000720002077a11 */ /* 0x000fc800078008ff */
[----:B------:R-:W-:Y:S02]  /*2a60*/  LEA.HI.X R5, R2, c[0x0][0x1cc], R3, 0x1, P0 ;  /* 0x0000730002057a11 */ /* 0x000fe400000f0c03 */
[----:B------:R-:W1:Y:S04]  /*2a70*/  SHFL.IDX PT, R2, R7, 0x1, 0x1c1f ;  /* 0x003c1f0007027f89 */ /* 0x000e6800000e0000 */
[----:B------:R-:W2:Y:S01]  /*2a80*/  SHFL.IDX PT, R3, R5, 0x1, 0x1c1f ;  /* 0x003c1f0005037f89 */ /* 0x000ea200000e0000 */
[----:B-1----:R-:W-:Y:S02]  /*2a90*/  IADD3 R14, P1, P0, R6, R2, R8 ;  /* 0x00000002060e7210 */ /* 0x002fe4000783e008 */
[----:B------:R-:W-:Y:S02]  /*2aa0*/  IADD3 R6, -R21, 0x10, RZ ;  /* 0x0000001015067810 */ /* 0x000fe40007ffe1ff */
[----:B--2---:R-:W-:-:S02]  /*2ab0*/  IADD3.X R15, RZ, R3, R9, P1, P0 ;  /* 0x00000003ff0f7210 */ /* 0x004fc40000fe0409 */
[----:B------:R-:W-:-:S04]  /*2ac0*/  LOP3.LUT R6, R6, 0xf, RZ, 0xc0, !PT ;  /* 0x0000000f06067812 */ /* 0x000fc800078ec0ff */
[----:B------:R-:W-:Y:S02]  /*2ad0*/  IADD3 R12, P1, P0, R6, R2, R16 ;  /* 0x00000002060c7210 */ /* 0x000fe4000783e010 */
[----:B------:R-:W-:Y:S02]  /*2ae0*/  IADD3 R6, -R20, 0x10, RZ ;  /* 0x0000001014067810 */ /* 0x000fe40007ffe1ff */
[----:B------:R-:W-:Y:S02]  /*2af0*/  IADD3.X R13, RZ, R3, R18, P1, P0 ;  /* 0x00000003ff0d7210 */ /* 0x000fe40000fe0412 */
[----:B------:R-:W-:-:S04]  /*2b00*/  LOP3.LUT R6, R6, 0xf, RZ, 0xc0, !PT ;  /* 0x0000000f06067812 */ /* 0x000fc800078ec0ff */
[----:B------:R-:W-:Y:S02]  /*2b10*/  IADD3 R10, P1, P0, R6, R2, R17 ;  /* 0x00000002060a7210 */ /* 0x000fe4000783e011 */
[----:B------:R-:W1:Y:S02]  /*2b20*/  SHFL.IDX PT, R2, R7, RZ, 0x1c1f ;  /* 0x001c1fff07027589 */ /* 0x000e6400000e0000 */
[----:B------:R-:W-:Y:S02]  /*2b30*/  IADD3.X R11, RZ, R3, R19, P1, P0 ;  /* 0x00000003ff0b7210 */ /* 0x000fe40000fe0413 */
[----:B------:R-:W2:Y:S01]  /*2b40*/  SHFL.IDX PT, R3, R5, RZ, 0x1c1f ;  /* 0x001c1fff05037589 */ /* 0x000ea200000e0000 */
[----:B-1----:R-:W-:-:S05]  /*2b50*/  IADD3 R8, P0, R2, R8, RZ ;  /* 0x0000000802087210 */ /* 0x002fca0007f1e0ff */
[----:B--2---:R-:W-:Y:S01]  /*2b60*/  IMAD.X R9, R3, 0x1, R9, P0 ;  /* 0x0000000103097824 */ /* 0x004fe200000e0609 */
[----:B------:R-:W-:-:S04]  /*2b70*/  IADD3 R6, P0, R2, R16, RZ ;  /* 0x0000001002067210 */ /* 0x000fc80007f1e0ff */
[----:B------:R1:W-:Y:S01]  /*2b80*/  LDGSTS.E.BYPASS.LTC128B.128 [R221+0x3100], [R8.64], !P6 ;  /* 0x0310000008dd7fae */ /* 0x0003e2000f101d46 */
[----:B------:R-:W-:Y:S01]  /*2b90*/  IMAD.X R7, R3, 0x1, R18, P0 ;  /* 0x0000000103077824 */ /* 0x000fe200000e0612 */
[----:B------:R-:W-:-:S04]  /*2ba0*/  IADD3 R2, P0, R2, R17, RZ ;  /* 0x0000001102027210 */ /* 0x000fc80007f1e0ff */
[----:B------:R1:W-:Y:S01]  /*2bb0*/  LDGSTS.E.BYPASS.LTC128B.128 [R221+0x4100], [R6.64], !P5 ;  /* 0x0410000006dd7fae */ /* 0x0003e2000e901d46 */
[----:B------:R-:W-:Y:S01]  /*2bc0*/  IMAD.X R3, R3, 0x1, R19, P0 ;  /* 0x0000000103037824 */ /* 0x000fe200000e0613 */
[----:B------:R-:W-:-:S04]  /*2bd0*/  ISETP.NE.U32.AND P0, PT, R22, RZ, PT ;  /* 0x000000ff1600720c */ /* 0x000fc80003f05070 */
[----:B------:R1:W-:Y:S09]  /*2be0*/  LDGSTS.E.BYPASS.LTC128B.128 [R221+0x5100], [R2.64], !P4 ;  /* 0x0510000002dd7fae */ /* 0x0003f2000e101d46 */
[----:B------:R1:W-:Y:S01]  /*2bf0*/  LDGSTS.E.BYPASS.LTC128B.128.ZFILL [R221+0x3900], [R14.64], P0 ;  /* 0x039000000edd7fae */ /* 0x0003e20008141d46 */
[----:B------:R-:W-:-:S13]  /*2c00*/  ISETP.NE.U32.AND P0, PT, R21, RZ, PT ;  /* 0x000000ff1500720c */ /* 0x000fda0003f05070 */
[----:B------:R1:W-:Y:S01]  /*2c10*/  LDGSTS.E.BYPASS.LTC128B.128.ZFILL [R221+0x4900], [R12.64], P0 ;  /* 0x049000000cdd7fae */ /* 0x0003e20008141d46 */
[----:B------:R-:W-:-:S13]  /*2c20*/  ISETP.NE.U32.AND P0, PT, R20, RZ, PT ;  /* 0x000000ff1400720c */ /* 0x000fda0003f05070 */
[----:B------:R1:W-:Y:S02]  /*2c30*/  LDGSTS.E.BYPASS.LTC128B.128.ZFILL [R221+0x5900], [R10.64], P0 ;  /* 0x059000000add7fae */ /* 0x0003e40008141d46 */
.L_x_31:
[----:B-1----:R-:W-:Y:S01]  /*2c40*/  LOP3.LUT R2, R138, 0xffffffe0, RZ, 0xc0, !PT ;  /* 0xffffffe08a027812 */ /* 0x002fe200078ec0ff */
[----:B------:R-:W-:Y:S01]  /*2c50*/  IMAD.SHL.U32 R216, R0, 0x2, RZ ;  /* 0x0000000200d87824 */ /* 0x000fe200078e00ff */
[----:B------:R-:W0:Y:S03]  /*2c60*/  LDGDEPBAR ;  /* 0x00000000000079af */ /* 0x000e260000000000 */
[----:B------:R-:W-:Y:S01]  /*2c70*/  IMAD.IADD R2, R153, 0x1, -R2 ;  /* 0x0000000199027824 */ /* 0x000fe200078e0a02 */
[----:B------:R-:W-:Y:S01]  /*2c80*/  LDSM.16.MT88.4 R20, [R216+0x1100] ;  /* 0x00110000d814783b */ /* 0x000fe20000004200 */
[----:B------:R-:W-:-:S03]  /*2c90*/  IMAD R217, R4, 0x2, R216 ;  /* 0x0000000204d97824 */ /* 0x000fc600078e02d8 */
[----:B------:R-:W-:-:S04]  /*2ca0*/  SHF.R.S32.HI R3, RZ, 0x1f, R2 ;  /* 0x0000001fff037819 */ /* 0x000fc80000011402 */
[----:B------:R-:W-:-:S04]  /*2cb0*/  LEA.HI R3, R3, R2, RZ, 0x2 ;  /* 0x0000000203037211 */ /* 0x000fc800078f10ff */
[----:B------:R-:W-:-:S05]  /*2cc0*/  LOP3.LUT R3, R3, 0x7ffffffc, RZ, 0xc0, !PT ;  /* 0x7ffffffc03037812 */ /* 0x000fca00078ec0ff */
[----:B------:R-:W-:-:S04]  /*2cd0*/  IMAD.IADD R2, R2, 0x1, -R3 ;  /* 0x0000000102027824 */ /* 0x000fc800078e0a03 */
[----:B------:R-:W-:-:S05]  /*2ce0*/  IMAD R2, R2, -0x2, R137 ;  /* 0xfffffffe02027824 */ /* 0x000fca00078e0289 */
[----:B------:R-:W-:-:S04]  /*2cf0*/  ISETP.GT.AND P0, PT, R2, RZ, PT ;  /* 0x000000ff0200720c */ /* 0x000fc80003f04270 */
[----:B------:R-:W-:Y:S02]  /*2d00*/  FSEL R15, R106, -INF , P0 ;  /* 0xff8000006a0f7808 */ /* 0x000fe40000000000 */
[----:B------:R-:W-:Y:S02]  /*2d10*/  FSEL R10, R104, -INF , P0 ;  /* 0xff800000680a7808 */ /* 0x000fe40000000000 */
[----:B------:R-:W-:Y:S02]  /*2d20*/  FSEL R39, R70, -INF , P0 ;  /* 0xff80000046277808 */ /* 0x000fe40000000000 */
[----:B------:R-:W-:Y:S02]  /*2d30*/  FSEL R32, R68, -INF , P0 ;  /* 0xff80000044207808 */ /* 0x000fe40000000000 */
[----:B------:R-:W-:-:S04]  /*2d40*/  ISETP.GT.AND P0, PT, R2, 0x1, PT ;  /* 0x000000010200780c */ /* 0x000fc80003f04270 */
[----:B------:R-:W-:Y:S02]  /*2d50*/  FSEL R16, R107, -INF , P0 ;  /* 0xff8000006b107808 */ /* 0x000fe40000000000 */
[----:B------:R-:W-:Y:S02]  /*2d60*/  FSEL R11, R105, -INF , P0 ;  /* 0xff800000690b7808 */ /* 0x000fe40000000000 */
[----:B------:R-:W-:Y:S02]  /*2d70*/  FSEL R44, R71, -INF , P0 ;  /* 0xff800000472c7808 */ /* 0x000fe40000000000 */
[----:B------:R-:W-:Y:S02]  /*2d80*/  FSEL R36, R69, -INF , P0 ;  /* 0xff80000045247808 */ /* 0x000fe40000000000 */
[----:B------:R-:W-:Y:S02]  /*2d90*/  ISETP.GT.AND P0, PT, R2, 0x8, PT ;  /* 0x000000080200780c */ /* 0x000fe40003f04270 */
[----:B------:R-:W-:-:S02]  /*2da0*/  FMNMX.FTZ R3, R10, R11, !PT ;  /* 0x0000000b0a037209 */ /* 0x000fc40007810000 */
        /* <DEDUP_REMOVED lines=54> */
[----:B------:R-:W-:Y:S02]  /*3110*/  FMNMX.FTZ R5, R28, R5, !PT ;  /* 0x000000051c057209 */ /* 0x000fe40007810000 */
[----:B------:R-:W-:Y:S02]  /*3120*/  FSEL R171, R87, -INF , P0 ;  /* 0xff80000057ab7808 */ /* 0x000fe40000000000 */
[----:B------:R-:W-:Y:S02]  /*3130*/  FSEL R132, R85, -INF , P0 ;  /* 0xff80000055847808 */ /* 0x000fe40000000000 */
[----:B------:R-:W-:Y:S02]  /*3140*/  FSEL R182, R51, -INF , P0 ;  /* 0xff80000033b67808 */ /* 0x000fe40000000000 */
[----:B------:R-:W-:Y:S02]  /*3150*/  FSEL R178, R49, -INF , P0 ;  /* 0xff80000031b27808 */ /* 0x000fe40000000000 */
[----:B------:R-:W-:-:S02]  /*3160*/  ISETP.GT.AND P0, PT, R2, 0x30, PT ;  /* 0x000000300200780c */ /* 0x000fc40003f04270 */
[----:B------:R-:W-:Y:S02]  /*3170*/  FMNMX.FTZ R3, R138, R3, !PT ;  /* 0x000000038a037209 */ /* 0x000fe40007810000 */
[----:B------:R-:W-:Y:S02]  /*3180*/  FMNMX.FTZ R5, R55, R5, !PT ;  /* 0x0000000537057209 */ /* 0x000fe40007810000 */
[----:B------:R-:W-:Y:S02]  /*3190*/  FSEL R224, R82, -INF , P0 ;  /* 0xff80000052e07808 */ /* 0x000fe40000000000 */
[----:B------:R-:W-:Y:S02]  /*31a0*/  FSEL R210, R80, -INF , P0 ;  /* 0xff80000050d27808 */ /* 0x000fe40000000000 */
[----:B------:R-:W-:Y:S02]  /*31b0*/  FSEL R198, R42, -INF , P0 ;  /* 0xff8000002ac67808 */ /* 0x000fe40000000000 */
[----:B------:R-:W-:-:S02]  /*31c0*/  FSEL R233, R40, -INF , P0 ;  /* 0xff80000028e97808 */ /* 0x000fc40000000000 */
[----:B------:R-:W-:Y:S02]  /*31d0*/  FMNMX.FTZ R3, R133, R3, !PT ;  /* 0x0000000385037209 */ /* 0x000fe40007810000 */
[----:B------:R-:W-:Y:S02]  /*31e0*/  ISETP.GT.AND P0, PT, R2, 0x31, PT ;  /* 0x000000310200780c */ /* 0x000fe40003f04270 */
[----:B------:R-:W-:Y:S02]  /*31f0*/  FMNMX.FTZ R5, R61, R5, !PT ;  /* 0x000000053d057209 */ /* 0x000fe40007810000 */
[----:B------:R-:W-:Y:S02]  /*3200*/  FMNMX.FTZ R3, R132, R3, !PT ;  /* 0x0000000384037209 */ /* 0x000fe40007810000 */
[----:B------:R-:W-:Y:S02]  /*3210*/  FSEL R226, R83, -INF , P0 ;  /* 0xff80000053e27808 */ /* 0x000fe40000000000 */
[----:B------:R-:W-:-:S02]  /*3220*/  FSEL R209, R81, -INF , P0 ;  /* 0xff80000051d17808 */ /* 0x000fc40000000000 */
[----:B------:R-:W-:Y:S02]  /*3230*/  FSEL R197, R43, -INF , P0 ;  /* 0xff8000002bc57808 */ /* 0x000fe40000000000 */
[----:B------:R-:W-:Y:S02]  /*3240*/  FSEL R232, R41, -INF , P0 ;  /* 0xff80000029e87808 */ /* 0x000fe40000000000 */
[----:B------:R-:W-:Y:S01]  /*3250*/  FMNMX.FTZ R5, R62, R5, !PT ;  /* 0x000000053e057209 */ /* 0x000fe20007810000 */
[----:B------:R-:W-:Y:S01]  /*3260*/  LDSM.16.MT88.4 R40, [R217+0x2100] ;  /* 0x00210000d928783b */ /* 0x000fe20000004200 */
[----:B------:R-:W-:Y:S02]  /*3270*/  ISETP.GT.AND P0, PT, R2, 0x38, PT ;  /* 0x000000380200780c */ /* 0x000fe40003f04270 */
[----:B------:R-:W-:Y:S02]  /*3280*/  FMNMX.FTZ R3, R210, R3, !PT ;  /* 0x00000003d2037209 */ /* 0x000fe40007810000 */
        /* <DEDUP_REMOVED lines=8> */
[----:B------:R-:W-:Y:S02]  /*3310*/  FMNMX.FTZ R6, R32, R36, !PT ;  /* 0x0000002420067209 */ /* 0x000fe40007810000 */
[----:B------:R-:W-:Y:S02]  /*3320*/  FSEL R207, R109, -INF , P0 ;  /* 0xff8000006dcf7808 */ /* 0x000fe40000000000 */
[----:B------:R-:W-:Y:S02]  /*3330*/  FMNMX.FTZ R2, R208, R2, !PT ;  /* 0x00000002d0027209 */ /* 0x000fe40007810000 */
[----:B------:R-:W-:Y:S02]  /*3340*/  FMNMX.FTZ R3, R169, R3, !PT ;  /* 0x00000003a9037209 */ /* 0x000fe40007810000 */
[----:B------:R-:W-:-:S02]  /*3350*/  FMNMX.FTZ R5, R37, R6, !PT ;  /* 0x0000000625057209 */ /* 0x000fc40007810000 */
[----:B------:R-:W-:Y:S02]  /*3360*/  FMNMX.FTZ R6, R207, R2, !PT ;  /* 0x00000002cf067209 */ /* 0x000fe40007810000 */
[----:B------:R-:W-:Y:S02]  /*3370*/  FMNMX.FTZ R2, R170, R3, !PT ;  /* 0x00000003aa027209 */ /* 0x000fe40007810000 */
[----:B------:R-:W-:Y:S01]  /*3380*/  FMNMX.FTZ R5, R38, R5, !PT ;  /* 0x0000000526057209 */ /* 0x000fe20007810000 */
[----:B------:R-:W1:Y:S01]  /*3390*/  SHFL.BFLY PT, R135, R6, 0x2, 0x1f ;  /* 0x0c401f0006877f89 */ /* 0x000e6200000e0000 */
[----:B------:R-:W-:Y:S02]  /*33a0*/  FMNMX.FTZ R2, R171, R2, !PT ;  /* 0x00000002ab027209 */ /* 0x000fe40007810000 */
        /* <DEDUP_REMOVED lines=8> */
[----:B------:R-:W-:Y:S02]  /*3430*/  FMNMX.FTZ R5, R39, R44, !PT ;  /* 0x0000002c27057209 */ /* 0x000fe40007810000 */
[----:B------:R-:W-:Y:S02]  /*3440*/  FMNMX.FTZ R8, R211, R2, !PT ;  /* 0x00000002d3087209 */ /* 0x000fe40007810000 */
[----:B------:R-:W-:Y:S02]  /*3450*/  FMNMX.FTZ R3, R176, R3, !PT ;  /* 0x00000003b0037209 */ /* 0x000fe40007810000 */
[----:B------:R-:W-:Y:S01]  /*3460*/  FMNMX.FTZ R5, R45, R5, !PT ;  /* 0x000000052d057209 */ /* 0x000fe20007810000 */
[----:B------:R-:W2:Y:S01]  /*3470*/  SHFL.BFLY PT, R7, R8, 0x2, 0x1f ;  /* 0x0c401f0008077f89 */ /* 0x000ea200000e0000 */
[----:B------:R-:W-:Y:S02]  /*3480*/  FMNMX.FTZ R2, R177, R3, !PT ;  /* 0x00000003b1027209 */ /* 0x000fe40007810000 */
[----:B------:R-:W-:-:S02]  /*3490*/  FMNMX.FTZ R3, R46, R5, !PT ;  /* 0x000000052e037209 */ /* 0x000fc40007810000 */
[----:B-1----:R-:W-:Y:S02]  /*34a0*/  FMNMX.FTZ R135, R6, R135, !PT ;  /* 0x0000008706877209 */ /* 0x002fe40007810000 */
        /* <DEDUP_REMOVED lines=13> */
[----:B--2---:R-:W-:Y:S02]  /*3580*/  FMNMX.FTZ R8, R8, R7, !PT ;  /* 0x0000000708087209 */ /* 0x004fe40007810000 */
[----:B------:R-:W-:Y:S01]  /*3590*/  FMNMX.FTZ R2, R181, R3, !PT ;  /* 0x00000003b5027209 */ /* 0x000fe20007810000 */
[----:B------:R-:W2:Y:S01]  /*35a0*/  SHFL.BFLY PT, R7, R6, 0x2, 0x1f ;  /* 0x0c401f0006077f89 */ /* 0x000ea200000e0000 */
[----:B-1----:R-:W-:Y:S02]  /*35b0*/  FMNMX.FTZ R135, R135, R5, !PT ;  /* 0x0000000587877209 */ /* 0x002fe40007810000 */
[----:B------:R-:W-:Y:S01]  /*35c0*/  FMNMX.FTZ R2, R183, R2, !PT ;  /* 0x00000002b7027209 */ /* 0x000fe20007810000 */
[----:B------:R-:W1:Y:S01]  /*35d0*/  SHFL.BFLY PT, R9, R8, 0x1, 0x1f ;  /* 0x0c201f0008097f89 */ /* 0x000e6200000e0000 */
[----:B------:R-:W-:Y:S01]  /*35e0*/  FSEL R230, R27, -INF , P0 ;  /* 0xff8000001be67808 */ /* 0x000fe20000000000 */
[C---:B------:R-:W-:Y:S01]  /*35f0*/  FMUL.FTZ R12, R135.reuse, c[0x0][0x2d0] ;  /* 0x0000b400870c7a20 */ /* 0x040fe20000410000 */
[----:B------:R-:W-:Y:S01]  /*3600*/  FMNMX.FTZ R2, R182, R2, !PT ;  /* 0x00000002b6027209 */ /* 0x000fe20007810000 */
[----:B------:R-:W-:Y:S01]  /*3610*/  LDSM.16.MT88.4 R24, [R216+0x100] ;  /* 0x00010000d818783b */ /* 0x000fe20000004200 */
[----:B------:R-:W-:-:S02]  /*3620*/  FSETP.NEU.FTZ.AND P0, PT, R135, -INF , PT ;  /* 0xff8000008700780b */ /* 0x000fc40003f1d000 */
[----:B------:R-:W-:Y:S02]  /*3630*/  FMNMX.FTZ R2, R198, R2, !PT ;  /* 0x00000002c6027209 */ /* 0x000fe40007810000 */
[----:B------:R-:W-:Y:S02]  /*3640*/  FSEL R12, R12, RZ, P0 ;  /* 0x000000ff0c0c7208 */ /* 0x000fe40000000000 */
[----:B------:R-:W-:-:S03]  /*3650*/  FMNMX.FTZ R5, R197, R2, !PT ;  /* 0x00000002c5057209 */ /* 0x000fc60007810000 */
[--C-:B------:R-:W-:Y:S01]  /*3660*/  FFMA.FTZ R2, R10, c[0x0][0x2d0], -R12.reuse ;  /* 0x0000b4000a027a23 */ /* 0x100fe2000001080c */
[----:B------:R-:W-:Y:S01]  /*3670*/  FMNMX.FTZ R5, R193, R5, !PT ;  /* 0x00000005c1057209 */ /* 0x000fe20007810000 */
[--C-:B------:R-:W-:Y:S02]  /*3680*/  FFMA.FTZ R3, R11, c[0x0][0x2d0], -R12.reuse ;  /* 0x0000b4000b037a23 */ /* 0x100fe4000001080c */
[----:B------:R1:W-:Y:S01]  /*3690*/  MUFU.EX2 R184, R2 ;  /* 0x0000000200b87308 */ /* 0x0003e20000000800 */
[----:B------:R-:W-:Y:S02]  /*36a0*/  FMNMX.FTZ R5, R230, R5, !PT ;  /* 0x00000005e6057209 */ /* 0x000fe40007810000 */
[----:B--2---:R-:W-:Y:S01]  /*36b0*/  FMNMX.FTZ R7, R6, R7, !PT ;  /* 0x0000000706077209 */ /* 0x004fe20007810000 */
[----:B------:R-:W-:-:S04]  /*36c0*/  FFMA.FTZ R6, R13, c[0x0][0x2d0], -R12 ;  /* 0x0000b4000d067a23 */ /* 0x000fc8000001080c */
[----:B------:R2:W-:Y:S01]  /*36d0*/  MUFU.EX2 R185, R3 ;  /* 0x0000000300b97308 */ /* 0x0005e20000000800 */
[----:B-1----:R-:W-:-:S07]  /*36e0*/  FMNMX.FTZ R2, R9, R8, !PT ;  /* 0x0000000809027209 */ /* 0x002fce0007810000 */
[----:B------:R1:W3:Y:S01]  /*36f0*/  MUFU.EX2 R18, R6 ;  /* 0x0000000600127308 */ /* 0x0002e20000000800 */
[----:B------:R-:W4:Y:S01]  /*3700*/  SHFL.BFLY PT, R8, R5, 0x2, 0x1f ;  /* 0x0c401f0005087f89 */ /* 0x000f2200000e0000 */
[----:B------:R-:W-:-:S03]  /*3710*/  FSETP.NEU.FTZ.AND P0, PT, R2, -INF , PT ;  /* 0xff8000000200780b */ /* 0x000fc60003f1d000 */
[----:B------:R-:W5:Y:S01]  /*3720*/  SHFL.BFLY PT, R9, R7, 0x1, 0x1f ;  /* 0x0c201f0007097f89 */ /* 0x000f6200000e0000 */
[----:B--2---:R-:W-:-:S05]  /*3730*/  FMUL.FTZ R3, R2, c[0x0][0x2d0] ;  /* 0x0000b40002037a20 */ /* 0x004fca0000410000 */
[----:B------:R-:W-:Y:S01]  /*3740*/  FSEL R3, R3, RZ, P0 ;  /* 0x000000ff03037208 */ /* 0x000fe20000000000 */
[----:B-1----:R-:W-:-:S04]  /*3750*/  FFMA.FTZ R6, R14, c[0x0][0x2d0], -R12 ;  /* 0x0000b4000e067a23 */ /* 0x002fc8000001080c */
[--C-:B------:R-:W-:Y:S01]  /*3760*/  FFMA.FTZ R0, R16, c[0x0][0x2d0], -R3.reuse ;  /* 0x0000b40010007a23 */ /* 0x100fe20000010803 */
[----:B------:R1:W-:Y:S01]  /*3770*/  MUFU.EX2 R196, R6 ;  /* 0x0000000600c47308 */ /* 0x0003e20000000800 */
[----:B------:R-:W-:Y:S02]  /*3780*/  FFMA.FTZ R4, R28, c[0x0][0x2d0], -R3 ;  /* 0x0000b4001c047a23 */ /* 0x000fe40000010803 */
[----:B------:R-:W-:Y:S01]  /*3790*/  LDSM.16.MT88.4 R28, [R217+0x1100] ;  /* 0x00110000d91c783b */ /* 0x000fe20000004200 */
[----:B----4-:R-:W-:-:S04]  /*37a0*/  FMNMX.FTZ R5, R5, R8, !PT ;  /* 0x0000000805057209 */ /* 0x010fc80007810000 */
[----:B------:R2:W-:Y:S01]  /*37b0*/  MUFU.EX2 R186, R0 ;  /* 0x0000000000ba7308 */ /* 0x0005e20000000800 */
[----:B-----5:R-:W-:-:S04]  /*37c0*/  FMNMX.FTZ R137, R7, R9, !PT ;  /* 0x0000000907897209 */ /* 0x020fc80007810000 */
[----:B------:R-:W-:Y:S01]  /*37d0*/  FSETP.NEU.FTZ.AND P0, PT, R137, -INF , PT ;  /* 0xff8000008900780b */ /* 0x000fe20003f1d000 */
[--C-:B-1----:R-:W-:Y:S02]  /*37e0*/  FFMA.FTZ R6, R15, c[0x0][0x2d0], -R3.reuse ;  /* 0x0000b4000f067a23 */ /* 0x102fe40000010803 */
[----:B------:R-:W-:Y:S01]  /*37f0*/  MUFU.EX2 R14, R4 ;  /* 0x00000004000e7308 */ /* 0x000fe20000000800 */
[----:B---3--:R-:W-:Y:S02]  /*3800*/  IMAD.MOV.U32 R15, RZ, RZ, R18 ;  /* 0x000000ffff0f7224 */ /* 0x008fe400078e0012 */
[----:B--2---:R-:W-:-:S05]  /*3810*/  FFMA.FTZ R0, R17, c[0x0][0x2d0], -R3 ;  /* 0x0000b40011007a23 */ /* 0x004fca0000010803 */
[----:B------:R1:W-:Y:S01]  /*3820*/  MUFU.EX2 R188, R6 ;  /* 0x0000000600bc7308 */ /* 0x0003e20000000800 */
[----:B------:R-:W-:Y:S07]  /*3830*/  LDSM.16.MT88.4 R16, [R217+0x100] ;  /* 0x00010000d910783b */ /* 0x000fee0000004200 */
[----:B------:R2:W3:Y:S01]  /*3840*/  MUFU.EX2 R191, R0 ;  /* 0x0000000000bf7308 */ /* 0x0004e20000000800 */
[----:B-1----:R-:W1:Y:S01]  /*3850*/  SHFL.BFLY PT, R6, R5, 0x1, 0x1f ;  /* 0x0c201f0005067f89 */ /* 0x002e6200000e0000 */
[----:B--2---:R-:W-:Y:S01]  /*3860*/  FMUL.FTZ R0, R137, c[0x0][0x2d0] ;  /* 0x0000b40089007a20 */ /* 0x004fe20000410000 */
[----:B---3--:R-:W-:-:S04]  /*3870*/  F2FP.PACK_AB R7, R14, R191 ;  /* 0x000000bf0e07723e */ /* 0x008fc800000000ff */
[----:B------:R-:W-:-:S05]  /*3880*/  FSEL R0, R0, RZ, P0 ;  /* 0x000000ff00007208 */ /* 0x000fca0000000000 */
[--C-:B------:R-:W-:Y:S02]  /*3890*/  FFMA.FTZ R4, R32, c[0x0][0x2d0], -R0.reuse ;  /* 0x0000b40020047a23 */ /* 0x100fe40000010800 */
[----:B------:R-:W2:Y:S01]  /*38a0*/  LDSM.16.MT88.4 R32, [R216+0x2100] ;  /* 0x00210000d820783b */ /* 0x000ea20000004200 */
[--C-:B------:R-:W-:Y:S01]  /*38b0*/  FFMA.FTZ R9, R37, c[0x0][0x2d0], -R0.reuse ;  /* 0x0000b40025097a23 */ /* 0x100fe20000010800 */
[----:B------:R3:W-:Y:S01]  /*38c0*/  MUFU.EX2 R246, R4 ;  /* 0x0000000400f67308 */ /* 0x0007e20000000800 */
[----:B-1----:R-:W-:Y:S02]  /*38d0*/  FMNMX.FTZ R136, R5, R6, !PT ;  /* 0x0000000605887209 */ /* 0x002fe40007810000 */
[----:B------:R-:W-:Y:S02]  /*38e0*/  F2FP.PACK_AB R6, R196, R15 ;  /* 0x0000000fc406723e */ /* 0x000fe400000000ff */
[C---:B------:R-:W-:Y:S01]  /*38f0*/  FSETP.NEU.FTZ.AND P0, PT, R136.reuse, -INF , PT ;  /* 0xff8000008800780b */ /* 0x040fe20003f1d000 */
[----:B------:R-:W-:Y:S01]  /*3900*/  FMUL.FTZ R8, R136, c[0x0][0x2d0] ;  /* 0x0000b40088087a20 */ /* 0x000fe20000410000 */
[----:B------:R-:W-:Y:S01]  /*3910*/  F2FP.PACK_AB R5, R186, R188 ;  /* 0x000000bcba05723e */ /* 0x000fe200000000ff */
[----:B------:R-:W-:Y:S03]  /*3920*/  MUFU.EX2 R187, R9 ;  /* 0x0000000900bb7308 */ /* 0x000fe60000000800 */
[----:B------:R-:W-:Y:S01]  /*3930*/  FSEL R13, R8, RZ, P0 ;  /* 0x000000ff080d7208 */ /* 0x000fe20000000000 */
[----:B------:R-:W-:-:S02]  /*3940*/  FFMA.FTZ R8, R38, c[0x0][0x2d0], -R0 ;  /* 0x0000b40026087a23 */ /* 0x000fc40000010800 */
[----:B---3--:R-:W-:Y:S02]  /*3950*/  FFMA.FTZ R4, R36, c[0x0][0x2d0], -R0 ;  /* 0x0000b40024047a23 */ /* 0x008fe40000010800 */
[----:B------:R1:W3:Y:S08]  /*3960*/  MUFU.EX2 R192, R8 ;  /* 0x0000000800c07308 */ /* 0x0002f00000000800 */
[----:B------:R4:W-:Y:S01]  /*3970*/  MUFU.EX2 R242, R4 ;  /* 0x0000000400f27308 */ /* 0x0009e20000000800 */
[----:B-1----:R-:W-:Y:S01]  /*3980*/  FFMA.FTZ R8, R39, c[0x0][0x2d0], -R13 ;  /* 0x0000b40027087a23 */ /* 0x002fe2000001080d */
[----:B---3--:R-:W-:Y:S01]  /*3990*/  F2FP.PACK_AB R10, R192, R187 ;  /* 0x000000bbc00a723e */ /* 0x008fe200000000ff */
[----:B------:R-:W-:Y:S05]  /*39a0*/  LDSM.16.MT88.4 R36, [R217+0x2500] ;  /* 0x00250000d924783b */ /* 0x000fea0000004200 */
[----:B------:R1:W-:Y:S01]  /*39b0*/  MUFU.EX2 R239, R8 ;  /* 0x0000000800ef7308 */ /* 0x0003e20000000800 */
[----:B----4-:R-:W-:-:S07]  /*39c0*/  F2FP.PACK_AB R4, R185, R184 ;  /* 0x000000b8b904723e */ /* 0x010fce00000000ff */
[----:B------:R-:W-:Y:S01]  /*39d0*/  HMMA.16816.F32 R116, R4, R24, RZ ;  /* 0x000000180474723c */ /* 0x000fe200000018ff */
[----:B-1----:R-:W-:-:S07]  /*39e0*/  FFMA.FTZ R8, R44, c[0x0][0x2d0], -R13 ;  /* 0x0000b4002c087a23 */ /* 0x002fce000001080d */
[C---:B------:R-:W-:Y:S01]  /*39f0*/  HMMA.16816.F32 R112, R4.reuse, R16, RZ ;  /* 0x000000100470723c */ /* 0x040fe200000018ff */
[----:B------:R1:W3:Y:S07]  /*3a00*/  MUFU.EX2 R238, R8 ;  /* 0x0000000800ee7308 */ /* 0x0002ee0000000800 */
[C---:B------:R-:W-:Y:S08]  /*3a10*/  HMMA.16816.F32 R108, R4.reuse, R20, RZ ;  /* 0x00000014046c723c */ /* 0x040ff000000018ff */
[----:B------:R-:W-:Y:S01]  /*3a20*/  HMMA.16816.F32 R104, R4, R28, RZ ;  /* 0x0000001c0468723c */ /* 0x000fe200000018ff */
[----:B-1----:R-:W-:Y:S01]  /*3a30*/  FFMA.FTZ R8, R45, c[0x0][0x2d0], -R13 ;  /* 0x0000b4002d087a23 */ /* 0x002fe2000001080d */
[----:B---3--:R-:W-:-:S03]  /*3a40*/  F2FP.PACK_AB R9, R238, R239 ;  /* 0x000000efee09723e */ /* 0x008fc600000000ff */
[----:B------:R1:W-:Y:S03]  /*3a50*/  MUFU.EX2 R241, R8 ;  /* 0x0000000800f17308 */ /* 0x0003e60000000800 */
[C---:B--2---:R-:W-:Y:S08]  /*3a60*/  HMMA.16816.F32 R100, R4.reuse, R32, RZ ;  /* 0x000000200464723c */ /* 0x044ff000000018ff */
[----:B------:R-:W-:Y:S01]  /*3a70*/  HMMA.16816.F32 R96, R4, R40, RZ ;  /* 0x000000280460723c */ /* 0x000fe200000018ff */
[----:B-1----:R-:W-:-:S07]  /*3a80*/  FFMA.FTZ R8, R46, c[0x0][0x2d0], -R13 ;  /* 0x0000b4002e087a23 */ /* 0x002fce000001080d */
[C---:B------:R-:W-:Y:S01]  /*3a90*/  HMMA.16816.F32 R92, R4.reuse, R26, RZ ;  /* 0x0000001a045c723c */ /* 0x040fe200000018ff */
[----:B------:R1:W2:Y:S07]  /*3aa0*/  MUFU.EX2 R245, R8 ;  /* 0x0000000800f57308 */ /* 0x0002ae0000000800 */
[C---:B------:R-:W-:Y:S08]  /*3ab0*/  HMMA.16816.F32 R88, R4.reuse, R18, RZ ;  /* 0x000000120458723c */ /* 0x040ff000000018ff */
[----:B------:R-:W-:Y:S01]  /*3ac0*/  HMMA.16816.F32 R84, R4, R22, RZ ;  /* 0x000000160454723c */ /* 0x000fe200000018ff */
[----:B-1----:R-:W-:-:S02]  /*3ad0*/  F2FP.PACK_AB R8, R242, R246 ;  /* 0x000000f6f208723e */ /* 0x002fc400000000ff */
[----:B--2---:R-:W-:-:S05]  /*3ae0*/  F2FP.PACK_AB R11, R245, R241 ;  /* 0x000000f1f50b723e */ /* 0x004fca00000000ff */
[C---:B------:R-:W-:Y:S08]  /*3af0*/  HMMA.16816.F32 R80, R4.reuse, R30, RZ ;  /* 0x0000001e0450723c */ /* 0x040ff000000018ff */
[C---:B------:R-:W-:Y:S08]  /*3b00*/  HMMA.16816.F32 R76, R4.reuse, R34, RZ ;  /* 0x00000022044c723c */ /* 0x040ff000000018ff */
[----:B------:R-:W-:Y:S07]  /*3b10*/  HMMA.16816.F32 R68, R4, R42, RZ ;  /* 0x0000002a0444723c */ /* 0x000fee00000018ff */
[--C-:B------:R-:W-:Y:S01]  /*3b20*/  FFMA.FTZ R4, R47, c[0x0][0x2d0], -R12.reuse ;  /* 0x0000b4002f047a23 */ /* 0x100fe2000001080c */
[C---:B------:R-:W-:Y:S03]  /*3b30*/  HMMA.16816.F32 R72, R8.reuse, R24, RZ ;  /* 0x000000180848723c */ /* 0x040fe600000018ff */
[----:B------:R1:W-:Y:S05]  /*3b40*/  MUFU.EX2 R240, R4 ;  /* 0x0000000400f07308 */ /* 0x0003ea0000000800 */
[C---:B------:R-:W-:Y:S01]  /*3b50*/  HMMA.16816.F32 R144, R8.reuse, R26, RZ ;  /* 0x0000001a0890723c */ /* 0x040fe200000018ff */
[----:B------:R-:W2:Y:S07]  /*3b60*/  LDSM.16.MT88.4 R24, [R216+0x500] ;  /* 0x00050000d818783b */ /* 0x000eae0000004200 */
[----:B------:R-:W-:Y:S01]  /*3b70*/  HMMA.16816.F32 R64, R8, R16, RZ ;  /* 0x000000100840723c */ /* 0x000fe200000018ff */
[----:B-1----:R-:W-:-:S04]  /*3b80*/  FFMA.FTZ R4, R52, c[0x0][0x2d0], -R12 ;  /* 0x0000b40034047a23 */ /* 0x002fc8000001080c */
[----:B------:R1:W-:Y:S03]  /*3b90*/  MUFU.EX2 R249, R4 ;  /* 0x0000000400f97308 */ /* 0x0003e60000000800 */
[C---:B------:R-:W-:Y:S01]  /*3ba0*/  HMMA.16816.F32 R140, R8.reuse, R18, RZ ;  /* 0x00000012088c723c */ /* 0x040fe200000018ff */
[----:B------:R-:W-:Y:S07]  /*3bb0*/  LDSM.16.MT88.4 R16, [R216+0x1500] ;  /* 0x00150000d810783b */ /* 0x000fee0000004200 */
[----:B------:R-:W-:Y:S01]  /*3bc0*/  HMMA.16816.F32 R56, R8, R20, RZ ;  /* 0x000000140838723c */ /* 0x000fe200000018ff */
[----:B-1----:R-:W-:-:S07]  /*3bd0*/  FFMA.FTZ R4, R53, c[0x0][0x2d0], -R12 ;  /* 0x0000b40035047a23 */ /* 0x002fce000001080c */
[C---:B------:R-:W-:Y:S01]  /*3be0*/  HMMA.16816.F32 R128, R8.reuse, R22, RZ ;  /* 0x000000160880723c */ /* 0x040fe200000018ff */
[----:B------:R-:W1:Y:S01]  /*3bf0*/  LDSM.16.MT88.4 R20, [R217+0x500] ;  /* 0x00050000d914783b */ /* 0x000e620000004200 */
[----:B------:R3:W-:Y:S06]  /*3c00*/  MUFU.EX2 R244, R4 ;  /* 0x0000000400f47308 */ /* 0x0007ec0000000800 */
[C---:B------:R-:W-:Y:S08]  /*3c10*/  HMMA.16816.F32 R152, R8.reuse, R30, RZ ;  /* 0x0000001e0898723c */ /* 0x040ff000000018ff */
[----:B------:R-:W-:Y:S01]  /*3c20*/  HMMA.16816.F32 R48, R8, R32, RZ ;  /* 0x000000200830723c */ /* 0x000fe200000018ff */
[----:B---3--:R-:W-:-:S04]  /*3c30*/  FFMA.FTZ R4, R54, c[0x0][0x2d0], -R12 ;  /* 0x0000b40036047a23 */ /* 0x008fc8000001080c */
[----:B------:R3:W4:Y:S03]  /*3c40*/  MUFU.EX2 R243, R4 ;  /* 0x0000000400f37308 */ /* 0x0007260000000800 */
[C---:B------:R-:W-:Y:S01]  /*3c50*/  HMMA.16816.F32 R156, R8.reuse, R34, RZ ;  /* 0x00000022089c723c */ /* 0x040fe200000018ff */
[----:B------:R-:W-:Y:S07]  /*3c60*/  LDSM.16.MT88.4 R32, [R216+0x2500] ;  /* 0x00250000d820783b */ /* 0x000fee0000004200 */
[----:B------:R-:W-:Y:S01]  /*3c70*/  HMMA.16816.F32 R44, R8, R40, RZ ;  /* 0x00000028082c723c */ /* 0x000fe200000018ff */
[----:B---3--:R-:W-:-:S07]  /*3c80*/  FFMA.FTZ R4, R55, c[0x0][0x2d0], -R3 ;  /* 0x0000b40037047a23 */ /* 0x008fce0000010803 */
[C---:B------:R-:W-:Y:S01]  /*3c90*/  HMMA.16816.F32 R160, R8.reuse, R42, RZ ;  /* 0x0000002a08a0723c */ /* 0x040fe200000018ff */
[----:B----4-:R-:W-:Y:S01]  /*3ca0*/  F2FP.PACK_AB R6, R243, R244 ;  /* 0x000000f4f306723e */ /* 0x010fe200000000ff */
[----:B------:R3:W-:Y:S06]  /*3cb0*/  MUFU.EX2 R234, R4 ;  /* 0x0000000400ea7308 */ /* 0x0007ec0000000800 */
[----:B------:R-:W-:Y:S01]  /*3cc0*/  HMMA.16816.F32 R52, R8, R28, RZ ;  /* 0x0000001c0834723c */ /* 0x000fe200000018ff */
[----:B------:R-:W4:Y:S06]  /*3cd0*/  LDSM.16.MT88.4 R28, [R217+0x1500] ;  /* 0x00150000d91c783b */ /* 0x000f2c0000004200 */
[----:B------:R-:W-:-:S02]  /*3ce0*/  FFMA.FTZ R8, R123, c[0x0][0x2d0], -R0 ;  /* 0x0000b4007b087a23 */ /* 0x000fc40000010800 */
[----:B---3--:R-:W-:Y:S02]  /*3cf0*/  FFMA.FTZ R4, R61, c[0x0][0x2d0], -R3 ;  /* 0x0000b4003d047a23 */ /* 0x008fe40000010803 */
[----:B------:R3:W-:Y:S08]  /*3d00*/  MUFU.EX2 R228, R8 ;  /* 0x0000000800e47308 */ /* 0x0007f00000000800 */
[----:B------:R5:W1:Y:S01]  /*3d10*/  MUFU.EX2 R250, R4 ;  /* 0x0000000400fa7308 */ /* 0x000a620000000800 */
[----:B---3--:R-:W-:-:S07]  /*3d20*/  FFMA.FTZ R8, R122, c[0x0][0x2d0], -R0 ;  /* 0x0000b4007a087a23 */ /* 0x008fce0000010800 */
[----:B------:R3:W-:Y:S01]  /*3d30*/  MUFU.EX2 R227, R8 ;  /* 0x0000000800e37308 */ /* 0x0007e20000000800 */
[----:B-----5:R-:W-:Y:S01]  /*3d40*/  FFMA.FTZ R4, R62, c[0x0][0x2d0], -R3 ;  /* 0x0000b4003e047a23 */ /* 0x020fe20000010803 */
[----:B-1----:R-:W-:-:S06]  /*3d50*/  F2FP.PACK_AB R5, R250, R234 ;  /* 0x000000eafa05723e */ /* 0x002fcc00000000ff */
[----:B------:R1:W-:Y:S01]  /*3d60*/  MUFU.EX2 R236, R4 ;  /* 0x0000000400ec7308 */ /* 0x0003e20000000800 */
[----:B---3--:R-:W-:-:S07]  /*3d70*/  FFMA.FTZ R8, R127, c[0x0][0x2d0], -R13 ;  /* 0x0000b4007f087a23 */ /* 0x008fce000001080d */
[----:B------:R3:W-:Y:S01]  /*3d80*/  MUFU.EX2 R214, R8 ;  /* 0x0000000800d67308 */ /* 0x0007e20000000800 */
[----:B-1----:R-:W-:-:S07]  /*3d90*/  FFMA.FTZ R4, R63, c[0x0][0x2d0], -R3 ;  /* 0x0000b4003f047a23 */ /* 0x002fce0000010803 */
[----:B------:R1:W5:Y:S01]  /*3da0*/  MUFU.EX2 R235, R4 ;  /* 0x0000000400eb7308 */ /* 0x0003620000000800 */
[----:B---3--:R-:W-:-:S07]  /*3db0*/  FFMA.FTZ R8, R126, c[0x0][0x2d0], -R13 ;  /* 0x0000b4007e087a23 */ /* 0x008fce000001080d */
[----:B------:R3:W-:Y:S01]  /*3dc0*/  MUFU.EX2 R248, R8 ;  /* 0x0000000800f87308 */ /* 0x0007e20000000800 */
[----:B-1----:R-:W-:Y:S01]  /*3dd0*/  FFMA.FTZ R4, R120, c[0x0][0x2d0], -R0 ;  /* 0x0000b40078047a23 */ /* 0x002fe20000010800 */
[----:B-----5:R-:W-:-:S06]  /*3de0*/  F2FP.PACK_AB R7, R235, R236 ;  /* 0x000000eceb07723e */ /* 0x020fcc00000000ff */
[----:B------:R1:W-:Y:S01]  /*3df0*/  MUFU.EX2 R229, R4 ;  /* 0x0000000400e57308 */ /* 0x0003e20000000800 */
[----:B---3--:R-:W-:-:S07]  /*3e00*/  FFMA.FTZ R8, R125, c[0x0][0x2d0], -R13 ;  /* 0x0000b4007d087a23 */ /* 0x008fce000001080d */
[----:B------:R3:W-:Y:S01]  /*3e10*/  MUFU.EX2 R213, R8 ;  /* 0x0000000800d57308 */ /* 0x0007e20000000800 */
[----:B-1----:R-:W-:-:S07]  /*3e20*/  FFMA.FTZ R4, R121, c[0x0][0x2d0], -R0 ;  /* 0x0000b40079047a23 */ /* 0x002fce0000010800 */
[----:B------:R1:W5:Y:S01]  /*3e30*/  MUFU.EX2 R247, R4 ;  /* 0x0000000400f77308 */ /* 0x0003620000000800 */
[----:B---3--:R-:W-:-:S07]  /*3e40*/  FFMA.FTZ R8, R124, c[0x0][0x2d0], -R13 ;  /* 0x0000b4007c087a23 */ /* 0x008fce000001080d */
[----:B------:R3:W3:Y:S01]  /*3e50*/  MUFU.EX2 R212, R8 ;  /* 0x0000000800d47308 */ /* 0x0006e20000000800 */
[----:B-1----:R-:W-:-:S07]  /*3e60*/  F2FP.PACK_AB R4, R249, R240 ;  /* 0x000000f0f904723e */ /* 0x002fce00000000ff */
[----:B--2---:R-:W-:Y:S01]  /*3e70*/  HMMA.16816.F32 R172, R4, R24, R116 ;  /* 0x0000001804ac723c */ /* 0x004fe20000001874 */
[----:B---3--:R-:W-:-:S07]  /*3e80*/  FFMA.FTZ R8, R134, c[0x0][0x2d0], -R12 ;  /* 0x0000b40086087a23 */ /* 0x008fce000001080c */
[C---:B------:R-:W-:Y:S01]  /*3e90*/  HMMA.16816.F32 R164, R4.reuse, R20, R112 ;  /* 0x0000001404a4723c */ /* 0x040fe20000001870 */
[----:B------:R1:W-:Y:S07]  /*3ea0*/  MUFU.EX2 R206, R8 ;  /* 0x0000000800ce7308 */ /* 0x0003ee0000000800 */
[C---:B------:R-:W-:Y:S08]  /*3eb0*/  HMMA.16816.F32 R120, R4.reuse, R16, R108 ;  /* 0x000000100478723c */ /* 0x040ff0000000186c */
[----:B----4-:R-:W-:Y:S01]  /*3ec0*/  HMMA.16816.F32 R116, R4, R28, R104 ;  /* 0x0000001c0474723c */ /* 0x010fe20000001868 */
[----:B-1----:R-:W-:-:S04]  /*3ed0*/  FFMA.FTZ R8, R138, c[0x0][0x2d0], -R12 ;  /* 0x0000b4008a087a23 */ /* 0x002fc8000001080c */
[----:B------:R1:W2:Y:S03]  /*3ee0*/  MUFU.EX2 R205, R8 ;  /* 0x0000000800cd7308 */ /* 0x0002a60000000800 */
[C---:B------:R-:W-:Y:S08]  /*3ef0*/  HMMA.16816.F32 R112, R4.reuse, R32, R100 ;  /* 0x000000200470723c */ /* 0x040ff00000001864 */
[----:B------:R-:W-:Y:S01]  /*3f00*/  HMMA.16816.F32 R108, R4, R36, R96 ;  /* 0x00000024046c723c */ /* 0x000fe20000001860 */
[----:B-1----:R-:W-:-:S07]  /*3f10*/  FFMA.FTZ R8, R133, c[0x0][0x2d0], -R12 ;  /* 0x0000b40085087a23 */ /* 0x002fce000001080c */
[C---:B------:R-:W-:Y:S01]  /*3f20*/  HMMA.16816.F32 R148, R4.reuse, R26, R92 ;  /* 0x0000001a0494723c */ /* 0x040fe2000000185c */
[----:B------:R1:W-:Y:S07]  /*3f30*/  MUFU.EX2 R204, R8 ;  /* 0x0000000800cc7308 */ /* 0x0003ee0000000800 */
[C---:B------:R-:W-:Y:S08]  /*3f40*/  HMMA.16816.F32 R104, R4.reuse, R22, R88 ;  /* 0x000000160468723c */ /* 0x040ff00000001858 */
[----:B------:R-:W-:Y:S01]  /*3f50*/  HMMA.16816.F32 R100, R4, R18, R84 ;  /* 0x000000120464723c */ /* 0x000fe20000001854 */
[----:B-1----:R-:W-:-:S04]  /*3f60*/  FFMA.FTZ R8, R132, c[0x0][0x2d0], -R12 ;  /* 0x0000b40084087a23 */ /* 0x002fc8000001080c */
[----:B------:R1:W-:Y:S03]  /*3f70*/  MUFU.EX2 R195, R8 ;  /* 0x0000000800c37308 */ /* 0x0003e60000000800 */
[C---:B------:R-:W-:Y:S08]  /*3f80*/  HMMA.16816.F32 R96, R4.reuse, R30, R80 ;  /* 0x0000001e0460723c */ /* 0x040ff00000001850 */
[----:B------:R-:W-:Y:S01]  /*3f90*/  HMMA.16816.F32 R92, R4, R34, R76 ;  /* 0x00000022045c723c */ /* 0x000fe2000000184c */
[----:B-1----:R-:W-:-:S07]  /*3fa0*/  FFMA.FTZ R8, R168, c[0x0][0x2d0], -R3 ;  /* 0x0000b400a8087a23 */ /* 0x002fce0000010803 */
[----:B------:R-:W-:Y:S01]  /*3fb0*/  HMMA.16816.F32 R88, R4, R38, R68 ;  /* 0x000000260458723c */ /* 0x000fe20000001844 */
[----:B------:R1:W-:Y:S06]  /*3fc0*/  MUFU.EX2 R194, R8 ;  /* 0x0000000800c27308 */ /* 0x0003ec0000000800 */
[----:B-----5:R-:W-:Y:S02]  /*3fd0*/  F2FP.PACK_AB R4, R247, R229 ;  /* 0x000000e5f704723e */ /* 0x020fe400000000ff */
[----:B------:R-:W-:Y:S02]  /*3fe0*/  F2FP.PACK_AB R5, R248, R214 ;  /* 0x000000d6f805723e */ /* 0x000fe400000000ff */
[----:B------:R-:W-:-:S02]  /*3ff0*/  F2FP.PACK_AB R6, R227, R228 ;  /* 0x000000e4e306723e */ /* 0x000fc400000000ff */
[----:B------:R-:W-:Y:S01]  /*4000*/  F2FP.PACK_AB R7, R212, R213 ;  /* 0x000000d5d407723e */ /* 0x000fe200000000ff */
[----:B-1----:R-:W-:-:S06]  /*4010*/  FFMA.FTZ R8, R169, c[0x0][0x2d0], -R3 ;  /* 0x0000b400a9087a23 */ /* 0x002fcc0000010803 */
[C---:B------:R-:W-:Y:S08]  /*4020*/  HMMA.16816.F32 R200, R4.reuse, R36, R44 ;  /* 0x0000002404c8723c */ /* 0x040ff0000000182c */
[C---:B------:R-:W-:Y:S07]  /*4030*/  HMMA.16816.F32 R44, R4.reuse, R18, R128 ;  /* 0x00000012042c723c */ /* 0x040fee0000001880 */
[----:B------:R-:W-:Y:S01]  /*4040*/  IMAD.MOV.U32 R128, RZ, RZ, R14 ;  /* 0x000000ffff807224 */ /* 0x000fe200078e000e */
[----:B------:R-:W-:Y:S01]  /*4050*/  HMMA.16816.F32 R40, R4, R30, R152 ;  /* 0x0000001e0428723c */ /* 0x000fe20000001898 */
[----:B------:R-:W-:-:S02]  /*4060*/  FFMA.FTZ R14, R170, c[0x0][0x2d0], -R3 ;  /* 0x0000b400aa0e7a23 */ /* 0x000fc40000010803 */
[----:B------:R-:W-:Y:S02]  /*4070*/  IMAD.MOV.U32 R129, RZ, RZ, R193 ;  /* 0x000000ffff817224 */ /* 0x000fe400078e00c1 */
[----:B------:R1:W3:Y:S01]  /*4080*/  MUFU.EX2 R193, R8 ;  /* 0x0000000800c17308 */ /* 0x0002e20000000800 */
[----:B------:R-:W-:Y:S02]  /*4090*/  IMAD.MOV.U32 R131, RZ, RZ, R198 ;  /* 0x000000ffff837224 */ /* 0x000fe400078e00c6 */
[----:B------:R-:W-:Y:S01]  /*40a0*/  IMAD.MOV.U32 R153, RZ, RZ, R191 ;  /* 0x000000ffff997224 */ /* 0x000fe200078e00bf */
[----:B------:R-:W-:Y:S01]  /*40b0*/  HMMA.16816.F32 R80, R4, R24, R72 ;  /* 0x000000180450723c */ /* 0x000fe20000001848 */
[----:B------:R-:W-:Y:S02]  /*40c0*/  IMAD.MOV.U32 R154, RZ, RZ, R192 ;  /* 0x000000ffff9a7224 */ /* 0x000fe400078e00c0 */
[----:B------:R-:W-:Y:S01]  /*40d0*/  IMAD.MOV.U32 R152, RZ, RZ, R188 ;  /* 0x000000ffff987224 */ /* 0x000fe200078e00bc */
[----:B------:R4:W-:Y:S01]  /*40e0*/  MUFU.EX2 R191, R14 ;  /* 0x0000000e00bf7308 */ /* 0x0009e20000000800 */
[----:B------:R-:W-:-:S02]  /*40f0*/  IMAD.MOV.U32 R130, RZ, RZ, R197 ;  /* 0x000000ffff827224 */ /* 0x000fc400078e00c5 */
[----:B------:R-:W-:Y:S01]  /*4100*/  IMAD.MOV.U32 R155, RZ, RZ, R196 ;  /* 0x000000ffff9b7224 */ /* 0x000fe200078e00c4 */
[C---:B------:R-:W-:Y:S01]  /*4110*/  HMMA.16816.F32 R76, R4.reuse, R20, R64 ;  /* 0x00000014044c723c */ /* 0x040fe20000001840 */
[----:B-1----:R-:W1:Y:S07]  /*4120*/  LDSM.16.MT88.4 R8, [R217+0x900] ;  /* 0x00090000d908783b */ /* 0x002e6e0000004200 */
[----:B------:R-:W-:Y:S01]  /*4130*/  HMMA.16816.F32 R72, R4, R16, R56 ;  /* 0x000000100448723c */ /* 0x000fe20000001838 */
[----:B------:R-:W5:Y:S01]  /*4140*/  LDSM.16.MT88.4 R16, [R216+0x900] ;  /* 0x00090000d810783b */ /* 0x000f620000004200 */
[----:B----4-:R-:W-:-:S04]  /*4150*/  FFMA.FTZ R14, R171, c[0x0][0x2d0], -R3 ;  /* 0x0000b400ab0e7a23 */ /* 0x010fc80000010803 */
[----:B------:R4:W1:Y:S02]  /*4160*/  MUFU.EX2 R192, R14 ;  /* 0x0000000e00c07308 */ /* 0x0008640000000800 */
[C---:B------:R-:W-:Y:S01]  /*4170*/  HMMA.16816.F32 R68, R4.reuse, R28, R52 ;  /* 0x0000001c0444723c */ /* 0x040fe20000001834 */
[----:B------:R-:W-:Y:S07]  /*4180*/  LDSM.16.MT88.4 R28, [R216+0x2900] ;  /* 0x00290000d81c783b */ /* 0x000fee0000004200 */
[----:B------:R-:W-:Y:S01]  /*4190*/  HMMA.16816.F32 R64, R4, R32, R48 ;  /* 0x000000200440723c */ /* 0x000fe20000001830 */
[----:B----4-:R-:W-:-:S07]  /*41a0*/  FFMA.FTZ R14, R176, c[0x0][0x2d0], -R0 ;  /* 0x0000b400b00e7a23 */ /* 0x010fce0000010800 */
[C---:B------:R-:W-:Y:S01]  /*41b0*/  HMMA.16816.F32 R56, R4.reuse, R26, R144 ;  /* 0x0000001a0438723c */ /* 0x040fe20000001890 */
[----:B------:R-:W-:Y:S01]  /*41c0*/  LDSM.16.MT88.4 R24, [R217+0x1900] ;  /* 0x00190000d918783b */ /* 0x000fe20000004200 */
[----:B------:R4:W-:Y:S06]  /*41d0*/  MUFU.EX2 R188, R14 ;  /* 0x0000000e00bc7308 */ /* 0x0009ec0000000800 */
[C---:B------:R-:W-:Y:S01]  /*41e0*/  HMMA.16816.F32 R48, R4.reuse, R22, R140 ;  /* 0x000000160430723c */ /* 0x040fe2000000188c */
[----:B------:R-:W5:Y:S07]  /*41f0*/  LDSM.16.MT88.4 R20, [R216+0x1900] ;  /* 0x00190000d814783b */ /* 0x000f6e0000004200 */
[----:B------:R-:W-:Y:S01]  /*4200*/  HMMA.16816.F32 R52, R4, R34, R156 ;  /* 0x000000220434723c */ /* 0x000fe2000000189c */
[----:B------:R-:W5:Y:S01]  /*4210*/  LDSM.16.MT88.4 R32, [R217+0x2900] ;  /* 0x00290000d920783b */ /* 0x000f620000004200 */
[----:B----4-:R-:W-:-:S04]  /*4220*/  FFMA.FTZ R14, R177, c[0x0][0x2d0], -R0 ;  /* 0x0000b400b10e7a23 */ /* 0x010fc80000010800 */
[----:B------:R4:W4:Y:S02]  /*4230*/  MUFU.EX2 R133, R14 ;  /* 0x0000000e00857308 */ /* 0x0009240000000800 */
[----:B------:R-:W-:Y:S07]  /*4240*/  HMMA.16816.F32 R36, R4, R38, R160 ;  /* 0x000000260424723c */ /* 0x000fee00000018a0 */
[----:B--2---:R-:W-:Y:S02]  /*4250*/  F2FP.PACK_AB R4, R205, R206 ;  /* 0x000000cecd04723e */ /* 0x004fe400000000ff */
[----:B---3--:R-:W-:-:S02]  /*4260*/  F2FP.PACK_AB R5, R193, R194 ;  /* 0x000000c2c105723e */ /* 0x008fc400000000ff */
[----:B------:R-:W-:Y:S02]  /*4270*/  F2FP.PACK_AB R6, R195, R204 ;  /* 0x000000ccc306723e */ /* 0x000fe400000000ff */
[----:B-1----:R-:W-:Y:S01]  /*4280*/  F2FP.PACK_AB R7, R192, R191 ;  /* 0x000000bfc007723e */ /* 0x002fe200000000ff */
[----:B----4-:R-:W-:-:S04]  /*4290*/  FFMA.FTZ R14, R179, c[0x0][0x2d0], -R0 ;  /* 0x0000b400b30e7a23 */ /* 0x010fc80000010800 */
[----:B------:R1:W-:Y:S02]  /*42a0*/  MUFU.EX2 R134, R14 ;  /* 0x0000000e00867308 */ /* 0x0003e40000000800 */
[C---:B------:R-:W-:Y:S08]  /*42b0*/  HMMA.16816.F32 R124, R4.reuse, R8, R164 ;  /* 0x00000008047c723c */ /* 0x040ff000000018a4 */
[----:B-----5:R-:W-:Y:S01]  /*42c0*/  HMMA.16816.F32 R140, R4, R16, R172 ;  /* 0x00000010048c723c */ /* 0x020fe200000018ac */
[----:B-1----:R-:W-:-:S07]  /*42d0*/  FFMA.FTZ R14, R178, c[0x0][0x2d0], -R0 ;  /* 0x0000b400b20e7a23 */ /* 0x002fce0000010800 */
[C---:B------:R-:W-:Y:S01]  /*42e0*/  HMMA.16816.F32 R156, R4.reuse, R20, R120 ;  /* 0x00000014049c723c */ /* 0x040fe20000001878 */
[----:B------:R1:W-:Y:S07]  /*42f0*/  MUFU.EX2 R138, R14 ;  /* 0x0000000e008a7308 */ /* 0x0003ee0000000800 */
[C---:B------:R-:W-:Y:S01]  /*4300*/  HMMA.16816.F32 R168, R4.reuse, R24, R116 ;  /* 0x0000001804a8723c */ /* 0x040fe20000001874 */
[----:B------:R-:W-:Y:S07]  /*4310*/  LDSM.16.MT88.4 R116, [R216+0x2d00] ;  /* 0x002d0000d874783b */ /* 0x000fee0000004200 */
[----:B------:R-:W-:Y:S01]  /*4320*/  HMMA.16816.F32 R112, R4, R28, R112 ;  /* 0x0000001c0470723c */ /* 0x000fe20000001870 */
[----:B-1----:R-:W-:-:S04]  /*4330*/  FFMA.FTZ R14, R180, c[0x0][0x2d0], -R13 ;  /* 0x0000b400b40e7a23 */ /* 0x002fc8000001080d */
[----:B------:R1:W-:Y:S03]  /*4340*/  MUFU.EX2 R132, R14 ;  /* 0x0000000e00847308 */ /* 0x0003e60000000800 */
[C---:B------:R-:W-:Y:S08]  /*4350*/  HMMA.16816.F32 R196, R4.reuse, R32, R108 ;  /* 0x0000002004c4723c */ /* 0x040ff0000000186c */
[----:B------:R-:W-:Y:S01]  /*4360*/  HMMA.16816.F32 R148, R4, R18, R148 ;  /* 0x000000120494723c */ /* 0x000fe20000001894 */
[----:B-1----:R-:W-:-:S07]  /*4370*/  FFMA.FTZ R14, R181, c[0x0][0x2d0], -R13 ;  /* 0x0000b400b50e7a23 */ /* 0x002fce000001080d */
[C---:B------:R-:W-:Y:S01]  /*4380*/  HMMA.16816.F32 R84, R4.reuse, R10, R104 ;  /* 0x0000000a0454723c */ /* 0x040fe20000001868 */
[----:B------:R-:W-:Y:S01]  /*4390*/  LDSM.16.MT88.4 R104, [R217+0x1d00] ;  /* 0x001d0000d968783b */ /* 0x000fe20000004200 */
[----:B------:R1:W2:Y:S06]  /*43a0*/  MUFU.EX2 R63, R14 ;  /* 0x0000000e003f7308 */ /* 0x0002ac0000000800 */
[C---:B------:R-:W-:Y:S08]  /*43b0*/  HMMA.16816.F32 R100, R4.reuse, R22, R100 ;  /* 0x000000160464723c */ /* 0x040ff00000001864 */
[----:B------:R-:W-:Y:S01]  /*43c0*/  HMMA.16816.F32 R160, R4, R26, R96 ;  /* 0x0000001a04a0723c */ /* 0x000fe20000001860 */
[----:B-1----:R-:W-:-:S04]  /*43d0*/  FFMA.FTZ R14, R183, c[0x0][0x2d0], -R13 ;  /* 0x0000b400b70e7a23 */ /* 0x002fc8000001080d */
[----:B------:R1:W-:Y:S03]  /*43e0*/  MUFU.EX2 R62, R14 ;  /* 0x0000000e003e7308 */ /* 0x0003e60000000800 */
[C---:B------:R-:W-:Y:S01]  /*43f0*/  HMMA.16816.F32 R164, R4.reuse, R30, R92 ;  /* 0x0000001e04a4723c */ /* 0x040fe2000000185c */
[----:B------:R-:W3:Y:S07]  /*4400*/  LDSM.16.MT88.4 R92, [R216+0x1d00] ;  /* 0x001d0000d85c783b */ /* 0x000eee0000004200 */
[----:B------:R-:W-:Y:S01]  /*4410*/  HMMA.16816.F32 R144, R4, R34, R88 ;  /* 0x000000220490723c */ /* 0x000fe20000001858 */
[----:B-1----:R-:W-:-:S06]  /*4420*/  FFMA.FTZ R14, R182, c[0x0][0x2d0], -R13 ;  /* 0x0000b400b60e7a23 */ /* 0x002fcc000001080d */
[----:B------:R-:W-:Y:S01]  /*4430*/  F2FP.PACK_AB R4, R133, R188 ;  /* 0x000000bc8504723e */ /* 0x000fe200000000ff */
[----:B------:R-:W-:Y:S01]  /*4440*/  IMAD.MOV.U32 R91, RZ, RZ, R187 ;  /* 0x000000ffff5b7224 */ /* 0x000fe200078e00bb */
[----:B--2---:R-:W-:Y:S01]  /*4450*/  F2FP.PACK_AB R5, R63, R132 ;  /* 0x000000843f05723e */ /* 0x004fe200000000ff */
[----:B------:R-:W1:Y:S01]  /*4460*/  MUFU.EX2 R61, R14 ;  /* 0x0000000e003d7308 */ /* 0x000e620000000800 */
[----:B------:R-:W-:Y:S01]  /*4470*/  F2FP.PACK_AB R6, R138, R134 ;  /* 0x000000868a06723e */ /* 0x000fe200000000ff */
[----:B------:R-:W-:Y:S02]  /*4480*/  IMAD.MOV.U32 R90, RZ, RZ, R186 ;  /* 0x000000ffff5a7224 */ /* 0x000fe400078e00ba */
[----:B------:R-:W-:Y:S02]  /*4490*/  IMAD.MOV.U32 R89, RZ, RZ, R185 ;  /* 0x000000ffff597224 */ /* 0x000fe400078e00b9 */
[----:B------:R-:W-:Y:S01]  /*44a0*/  IMAD.MOV.U32 R88, RZ, RZ, R184 ;  /* 0x000000ffff587224 */ /* 0x000fe200078e00b8 */
[----:B-1----:R-:W-:Y:S01]  /*44b0*/  F2FP.PACK_AB R7, R61, R62 ;  /* 0x0000003e3d07723e */ /* 0x002fe200000000ff */
[----:B------:R-:W-:-:S06]  /*44c0*/  IMAD.MOV.U32 R14, RZ, RZ, R130 ;  /* 0x000000ffff0e7224 */ /* 0x000fcc00078e0082 */
[C---:B------:R-:W-:Y:S07]  /*44d0*/  HMMA.16816.F32 R176, R4.reuse, R8, R76 ;  /* 0x0000000804b0723c */ /* 0x040fee000000184c */
[----:B------:R-:W-:Y:S01]  /*44e0*/  FFMA.FTZ R8, R210, c[0x0][0x2d0], -R12 ;  /* 0x0000b400d2087a23 */ /* 0x000fe2000001080c */
[----:B------:R-:W-:Y:S01]  /*44f0*/  HMMA.16816.F32 R172, R4, R10, R48 ;  /* 0x0000000a04ac723c */ /* 0x000fe20000001830 */
[----:B------:R-:W-:Y:S02]  /*4500*/  IMAD.MOV.U32 R79, RZ, RZ, R131 ;  /* 0x000000ffff4f7224 */ /* 0x000fe400078e0083 */
[----:B------:R1:W-:Y:S01]  /*4510*/  MUFU.EX2 R49, R8 ;  /* 0x0000000800317308 */ /* 0x0003e20000000800 */
[----:B------:R-:W-:-:S02]  /*4520*/  IMAD.MOV.U32 R210, RZ, RZ, R129 ;  /* 0x000000ffffd27224 */ /* 0x000fc400078e0081 */
[----:B------:R-:W-:Y:S02]  /*4530*/  IMAD.MOV.U32 R9, RZ, RZ, R152 ;  /* 0x000000ffff097224 */ /* 0x000fe400078e0098 */
[C---:B------:R-:W-:Y:S01]  /*4540*/  HMMA.16816.F32 R180, R4.reuse, R18, R56 ;  /* 0x0000001204b4723c */ /* 0x040fe20000001838 */
[----:B------:R-:W-:Y:S02]  /*4550*/  IMAD.MOV.U32 R10, RZ, RZ, R154 ;  /* 0x000000ffff0a7224 */ /* 0x000fe400078e009a */
[----:B------:R-:W-:Y:S02]  /*4560*/  IMAD.MOV.U32 R51, RZ, RZ, R128 ;  /* 0x000000ffff337224 */ /* 0x000fe400078e0080 */
[----:B------:R-:W-:Y:S02]  /*4570*/  IMAD.MOV.U32 R11, RZ, RZ, R153 ;  /* 0x000000ffff0b7224 */ /* 0x000fe400078e0099 */
[----:B------:R-:W-:Y:S01]  /*4580*/  IMAD.MOV.U32 R50, RZ, RZ, R155 ;  /* 0x000000ffff327224 */ /* 0x000fe200078e009b */
[----:B------:R-:W-:Y:S01]  /*4590*/  HMMA.16816.F32 R56, R4, R22, R44 ;  /* 0x000000160438723c */ /* 0x000fe2000000182c */
[----:B------:R-:W-:Y:S01]  /*45a0*/  LDSM.16.MT88.4 R152, [R216+0xd00] ;  /* 0x000d0000d898783b */ /* 0x000fe20000004200 */
[----:B-1----:R-:W-:-:S02]  /*45b0*/  FFMA.FTZ R8, R209, c[0x0][0x2d0], -R12 ;  /* 0x0000b400d1087a23 */ /* 0x002fc4000001080c */
[----:B------:R-:W-:Y:S02]  /*45c0*/  IMAD.MOV.U32 R209, RZ, RZ, R11 ;  /* 0x000000ffffd17224 */ /* 0x000fe400078e000b */
[----:B------:R1:W2:Y:S02]  /*45d0*/  MUFU.EX2 R48, R8 ;  /* 0x0000000800307308 */ /* 0x0002a40000000800 */
[C---:B------:R-:W-:Y:S01]  /*45e0*/  HMMA.16816.F32 R96, R4.reuse, R24, R68 ;  /* 0x000000180460723c */ /* 0x040fe20000001844 */
[----:B------:R-:W-:Y:S02]  /*45f0*/  IMAD.MOV.U32 R47, RZ, RZ, R9 ;  /* 0x000000ffff2f7224 */ /* 0x000fe400078e0009 */
[----:B------:R-:W-:Y:S02]  /*4600*/  IMAD.MOV.U32 R45, RZ, RZ, R88 ;  /* 0x000000ffff2d7224 */ /* 0x000fe400078e0058 */
[----:B------:R-:W-:Y:S02]  /*4610*/  IMAD.MOV.U32 R46, RZ, RZ, R90 ;  /* 0x000000ffff2e7224 */ /* 0x000fe400078e005a */
[----:B------:R-:W-:Y:S01]  /*4620*/  IMAD.MOV.U32 R11, RZ, RZ, R91 ;  /* 0x000000ffff0b7224 */ /* 0x000fe200078e005b */
[----:B------:R-:W-:Y:S01]  /*4630*/  HMMA.16816.F32 R108, R4, R20, R72 ;  /* 0x00000014046c723c */ /* 0x000fe20000001848 */
[----:B------:R-:W-:-:S02]  /*4640*/  FADD.FTZ R9, R239, R238 ;  /* 0x000000eeef097221 */ /* 0x000fc40000010000 */
[----:B-1----:R-:W-:-:S05]  /*4650*/  FFMA.FTZ R8, R208, c[0x0][0x2d0], -R12 ;  /* 0x0000b400d0087a23 */ /* 0x002fca000001080c */
[----:B------:R-:W-:Y:S01]  /*4660*/  HMMA.16816.F32 R184, R4, R16, R80 ;  /* 0x0000001004b8723c */ /* 0x000fe20000001850 */
[----:B------:R-:W1:Y:S01]  /*4670*/  LDSM.16.MT88.4 R80, [R217+0xd00] ;  /* 0x000d0000d950783b */ /* 0x000e620000004200 */
[----:B--2---:R-:W-:Y:S01]  /*4680*/  F2FP.PACK_AB R128, R48, R49 ;  /* 0x000000313080723e */ /* 0x004fe200000000ff */
[----:B------:R2:W-:Y:S01]  /*4690*/  MUFU.EX2 R44, R8 ;  /* 0x00000008002c7308 */ /* 0x0005e20000000800 */
[----:B------:R-:W-:-:S04]  /*46a0*/  IMAD.MOV.U32 R208, RZ, RZ, R89 ;  /* 0x000000ffffd07224 */ /* 0x000fc800078e0059 */
[C---:B------:R-:W-:Y:S08]  /*46b0*/  HMMA.16816.F32 R40, R4.reuse, R26, R40 ;  /* 0x0000001a0428723c */ /* 0x040ff00000001828 */
[----:B------:R-:W-:Y:S01]  /*46c0*/  HMMA.16816.F32 R64, R4, R28, R64 ;  /* 0x0000001c0440723c */ /* 0x000fe20000001840 */
[----:B--2---:R-:W-:-:S04]  /*46d0*/  FFMA.FTZ R8, R207, c[0x0][0x2d0], -R12 ;  /* 0x0000b400cf087a23 */ /* 0x004fc8000001080c */
[----:B------:R2:W4:Y:S03]  /*46e0*/  MUFU.EX2 R24, R8 ;  /* 0x0000000800187308 */ /* 0x0005260000000800 */
[C---:B------:R-:W-:Y:S08]  /*46f0*/  HMMA.16816.F32 R52, R4.reuse, R30, R52 ;  /* 0x0000001e0434723c */ /* 0x040ff00000001834 */
[----:B------:R-:W-:Y:S01]  /*4700*/  HMMA.16816.F32 R120, R4, R32, R200 ;  /* 0x000000200478723c */ /* 0x000fe200000018c8 */
[----:B--2---:R-:W-:-:S07]  /*4710*/  FFMA.FTZ R8, R224, c[0x0][0x2d0], -R3 ;  /* 0x0000b400e0087a23 */ /* 0x004fce0000010803 */
[----:B------:R-:W-:Y:S01]  /*4720*/  HMMA.16816.F32 R36, R4, R34, R36 ;  /* 0x000000220424723c */ /* 0x000fe20000001824 */
[----:B------:R-:W2:Y:S01]  /*4730*/  LDSM.16.MT88.4 R4, [R217+0x2d00] ;  /* 0x002d0000d904783b */ /* 0x000ea20000004200 */
[----:B----4-:R-:W-:Y:S01]  /*4740*/  F2FP.PACK_AB R130, R24, R44 ;  /* 0x0000002c1882723e */ /* 0x010fe200000000ff */
[----:B------:R4:W-:Y:S02]  /*4750*/  MUFU.EX2 R23, R8 ;  /* 0x0000000800177308 */ /* 0x0009e40000000800 */
[----:B----4-:R-:W-:-:S06]  /*4760*/  FFMA.FTZ R8, R226, c[0x0][0x2d0], -R3 ;  /* 0x0000b400e2087a23 */ /* 0x010fcc0000010803 */
[----:B------:R4:W5:Y:S02]  /*4770*/  MUFU.EX2 R22, R8 ;  /* 0x0000000800167308 */ /* 0x0009640000000800 */
[--C-:B----4-:R-:W-:Y:S01]  /*4780*/  FFMA.FTZ R8, R215, c[0x0][0x2d0], -R3.reuse ;  /* 0x0000b400d7087a23 */ /* 0x110fe20000010803 */
[----:B-----5:R-:W-:Y:S01]  /*4790*/  F2FP.PACK_AB R129, R22, R23 ;  /* 0x000000171681723e */ /* 0x020fe200000000ff */
[----:B------:R-:W-:-:S04]  /*47a0*/  FFMA.FTZ R3, R211, c[0x0][0x2d0], -R3 ;  /* 0x0000b400d3037a23 */ /* 0x000fc80000010803 */
[----:B------:R4:W-:Y:S08]  /*47b0*/  MUFU.EX2 R20, R8 ;  /* 0x0000000800147308 */ /* 0x0009f00000000800 */
[----:B------:R5:W1:Y:S01]  /*47c0*/  MUFU.EX2 R21, R3 ;  /* 0x0000000300157308 */ /* 0x000a620000000800 */
[----:B----4-:R-:W-:Y:S02]  /*47d0*/  FADD.FTZ R8, R45, R208 ;  /* 0x000000d02d087221 */ /* 0x010fe40000010000 */
[----:B-----5:R-:W-:Y:S01]  /*47e0*/  FFMA.FTZ R3, R233, c[0x0][0x2d0], -R0 ;  /* 0x0000b400e9037a23 */ /* 0x020fe20000010800 */
[----:B-1----:R-:W-:-:S04]  /*47f0*/  F2FP.PACK_AB R131, R21, R20 ;  /* 0x000000141583723e */ /* 0x002fc800000000ff */
[----:B------:R1:W-:Y:S03]  /*4800*/  MUFU.EX2 R19, R3 ;  /* 0x0000000300137308 */ /* 0x0003e60000000800 */
[C---:B---3--:R-:W-:Y:S08]  /*4810*/  HMMA.16816.F32 R88, R128.reuse, R92, R156 ;  /* 0x0000005c8058723c */ /* 0x048ff0000000189c */
[----:B------:R-:W-:Y:S01]  /*4820*/  HMMA.16816.F32 R156, R128, R94, R100 ;  /* 0x0000005e809c723c */ /* 0x000fe20000001864 */
[----:B-1----:R-:W-:-:S04]  /*4830*/  FFMA.FTZ R3, R232, c[0x0][0x2d0], -R0 ;  /* 0x0000b400e8037a23 */ /* 0x002fc80000010800 */
[----:B------:R1:W3:Y:S03]  /*4840*/  MUFU.EX2 R18, R3 ;  /* 0x0000000300127308 */ /* 0x0002e60000000800 */
[C---:B------:R-:W-:Y:S08]  /*4850*/  HMMA.16816.F32 R100, R128.reuse, R104, R168 ;  /* 0x000000688064723c */ /* 0x040ff000000018a8 */
[----:B------:R-:W-:Y:S01]  /*4860*/  HMMA.16816.F32 R72, R128, R80, R124 ;  /* 0x000000508048723c */ /* 0x000fe2000000187c */
[--C-:B-1----:R-:W-:Y:S01]  /*4870*/  FFMA.FTZ R3, R237, c[0x0][0x2d0], -R0.reuse ;  /* 0x0000b400ed037a23 */ /* 0x102fe20000010800 */
[----:B---3--:R-:W-:Y:S01]  /*4880*/  F2FP.PACK_AB R168, R18, R19 ;  /* 0x0000001312a8723e */ /* 0x008fe200000000ff */
[----:B------:R-:W-:-:S05]  /*4890*/  FFMA.FTZ R0, R225, c[0x0][0x2d0], -R0 ;  /* 0x0000b400e1007a23 */ /* 0x000fca0000010800 */
[C---:B--2---:R-:W-:Y:S01]  /*48a0*/  HMMA.16816.F32 R124, R128.reuse, R4, R196 ;  /* 0x00000004807c723c */ /* 0x044fe200000018c4 */
[----:B------:R1:W-:Y:S07]  /*48b0*/  MUFU.EX2 R17, R3 ;  /* 0x0000000300117308 */ /* 0x0003ee0000000800 */
[C---:B------:R-:W-:Y:S01]  /*48c0*/  HMMA.16816.F32 R140, R128.reuse, R152, R140 ;  /* 0x00000098808c723c */ /* 0x040fe2000000188c */
[----:B------:R2:W3:Y:S07]  /*48d0*/  MUFU.EX2 R16, R0 ;  /* 0x0000000000107308 */ /* 0x0004ee0000000800 */
[----:B------:R-:W-:Y:S01]  /*48e0*/  HMMA.16816.F32 R148, R128, R154, R148 ;  /* 0x0000009a8094723c */ /* 0x000fe20000001894 */
[----:B-1----:R-:W-:-:S07]  /*48f0*/  FADD.FTZ R3, R47, R46 ;  /* 0x0000002e2f037221 */ /* 0x002fce0000010000 */
[----:B------:R-:W-:Y:S01]  /*4900*/  HMMA.16816.F32 R160, R128, R106, R160 ;  /* 0x0000006a80a0723c */ /* 0x000fe200000018a0 */
[----:B--2---:R-:W-:Y:S01]  /*4910*/  FFMA.FTZ R0, R79, c[0x0][0x2d0], -R13 ;  /* 0x0000b4004f007a23 */ /* 0x004fe2000001080d */
[----:B---3--:R-:W-:-:S03]  /*4920*/  F2FP.PACK_AB R170, R16, R17 ;  /* 0x0000001110aa723e */ /* 0x008fc600000000ff */
[----:B------:R1:W-:Y:S03]  /*4930*/  MUFU.EX2 R12, R0 ;  /* 0x00000000000c7308 */ /* 0x0003e60000000800 */
[C---:B------:R-:W-:Y:S08]  /*4940*/  HMMA.16816.F32 R76, R128.reuse, R82, R84 ;  /* 0x00000052804c723c */ /* 0x040ff00000001854 */
[----:B------:R-:W-:Y:S01]  /*4950*/  HMMA.16816.F32 R112, R128, R116, R112 ;  /* 0x000000748070723c */ /* 0x000fe20000001870 */
[----:B-1----:R-:W-:-:S07]  /*4960*/  FFMA.FTZ R0, R14, c[0x0][0x2d0], -R13 ;  /* 0x0000b4000e007a23 */ /* 0x002fce000001080d */
[C---:B------:R-:W-:Y:S01]  /*4970*/  HMMA.16816.F32 R164, R128.reuse, R118, R164 ;  /* 0x0000007680a4723c */ /* 0x040fe200000018a4 */
[----:B------:R1:W2:Y:S07]  /*4980*/  MUFU.EX2 R14, R0 ;  /* 0x00000000000e7308 */ /* 0x0002ae0000000800 */
[----:B------:R-:W-:Y:S01]  /*4990*/  HMMA.16816.F32 R128, R128, R6, R144 ;  /* 0x000000068080723c */ /* 0x000fe20000001890 */
[----:B-1----:R-:W-:Y:S01]  /*49a0*/  FFMA.FTZ R0, R210, c[0x0][0x2d0], -R13 ;  /* 0x0000b400d2007a23 */ /* 0x002fe2000001080d */
[----:B--2---:R-:W-:Y:S01]  /*49b0*/  F2FP.PACK_AB R169, R14, R12 ;  /* 0x0000000c0ea9723e */ /* 0x004fe200000000ff */
[----:B------:R-:W-:-:S02]  /*49c0*/  IMAD.MOV.U32 R210, RZ, RZ, R10 ;  /* 0x000000ffffd27224 */ /* 0x000fc400078e000a */
[----:B------:R-:W-:Y:S02]  /*49d0*/  IMAD.MOV.U32 R10, RZ, RZ, R15 ;  /* 0x000000ffff0a7224 */ /* 0x000fe400078e000f */
[----:B------:R1:W-:Y:S02]  /*49e0*/  MUFU.EX2 R15, R0 ;  /* 0x00000000000f7308 */ /* 0x0003e40000000800 */
[----:B------:R-:W-:Y:S02]  /*49f0*/  FADD.FTZ R10, R10, R8 ;  /* 0x000000080a0a7221 */ /* 0x000fe40000010000 */
[----:B-1----:R-:W-:-:S04]  /*4a00*/  FFMA.FTZ R0, R230, c[0x0][0x2d0], -R13 ;  /* 0x0000b400e6007a23 */ /* 0x002fc8000001080d */
[----:B------:R1:W2:Y:S02]  /*4a10*/  MUFU.EX2 R13, R0 ;  /* 0x00000000000d7308 */ /* 0x0002a40000000800 */
[----:B-1----:R-:W-:Y:S01]  /*4a20*/  FADD.FTZ R0, R246, R242 ;  /* 0x000000f2f6007221 */ /* 0x002fe20000010000 */
[----:B--2---:R-:W-:-:S03]  /*4a30*/  F2FP.PACK_AB R171, R13, R15 ;  /* 0x0000000f0dab723e */ /* 0x004fc600000000ff */
[----:B------:R-:W-:Y:S02]  /*4a40*/  FADD.FTZ R0, R11, R0 ;  /* 0x000000000b007221 */ /* 0x000fe40000010000 */
[----:B------:R-:W-:Y:S02]  /*4a50*/  FADD.FTZ R11, R241, R9 ;  /* 0x00000009f10b7221 */ /* 0x000fe40000010000 */
[----:B------:R-:W-:Y:S01]  /*4a60*/  FADD.FTZ R9, R209, R3 ;  /* 0x00000003d1097221 */ /* 0x000fe20000010000 */
[----:B------:R-:W-:Y:S01]  /*4a70*/  HMMA.16816.F32 R120, R168, R4, R120 ;  /* 0x00000004a878723c */ /* 0x000fe20000001878 */
[----:B------:R-:W-:Y:S02]  /*4a80*/  FADD.FTZ R8, R210, R0 ;  /* 0x00000000d2087221 */ /* 0x000fe40000010000 */
[----:B------:R-:W-:Y:S02]  /*4a90*/  FADD.FTZ R3, R50, R10 ;  /* 0x0000000a32037221 */ /* 0x000fe40000010000 */
[----:B------:R-:W-:-:S02]  /*4aa0*/  FADD.FTZ R0, R51, R9 ;  /* 0x0000000933007221 */ /* 0x000fc40000010000 */
[----:B------:R-:W-:Y:S01]  /*4ab0*/  FADD.FTZ R4, R245, R11 ;  /* 0x0000000bf5047221 */ /* 0x000fe20000010000 */
[C---:B------:R-:W-:Y:S01]  /*4ac0*/  HMMA.16816.F32 R84, R168.reuse, R92, R108 ;  /* 0x0000005ca854723c */ /* 0x040fe2000000186c */
[----:B------:R-:W-:Y:S02]  /*4ad0*/  FADD.FTZ R5, R229, R8 ;  /* 0x00000008e5057221 */ /* 0x000fe40000010000 */
[----:B------:R-:W-:Y:S02]  /*4ae0*/  FADD.FTZ R4, R214, R4 ;  /* 0x00000004d6047221 */ /* 0x000fe40000010000 */
[----:B------:R-:W-:Y:S02]  /*4af0*/  FADD.FTZ R3, R240, R3 ;  /* 0x00000003f0037221 */ /* 0x000fe40000010000 */
[----:B------:R-:W-:Y:S01]  /*4b00*/  FADD.FTZ R0, R234, R0 ;  /* 0x00000000ea007221 */ /* 0x000fe20000010000 */
[----:B------:R-:W-:Y:S01]  /*4b10*/  HMMA.16816.F32 R144, R168, R152, R184 ;  /* 0x00000098a890723c */ /* 0x000fe200000018b8 */
[----:B------:R-:W-:-:S02]  /*4b20*/  FADD.FTZ R247, R247, R5 ;  /* 0x00000005f7f77221 */ /* 0x000fc40000010000 */
        /* <DEDUP_REMOVED lines=47> */
[----:B------:R-:W-:Y:S02]  /*4e20*/  FADD.FTZ R250, R20, R250 ;  /* 0x000000fa14fa7221 */ /* 0x000fe40000010000 */
[----:B------:R-:W-:Y:S02]  /*4e30*/  FADD.FTZ R247, R16, R247 ;  /* 0x000000f710f77221 */ /* 0x000fe40000010000 */
[----:B------:R-:W-:Y:S02]  /*4e40*/  FADD.FTZ R248, R13, R248 ;  /* 0x000000f80df87221 */ /* 0x000fe40000010000 */
[----:B------:R-:W-:-:S02]  /*4e50*/  FADD.FTZ R249, R24, R249 ;  /* 0x000000f918f97221 */ /* 0x000fc40000010000 */
[----:B------:R-:W-:Y:S01]  /*4e60*/  FADD.FTZ R250, R21, R250 ;  /* 0x000000fa15fa7221 */ /* 0x000fe20000010000 */
[----:B------:R-:W-:Y:S05]  /*4e70*/  @!P2 BRA `(.L_x_32) ;  /* 0x000032000000a947 */ /* 0x000fea0003800000 */
[----:B------:R-:W2:Y:S01]  /*4e80*/  LDL.LU R50, [R1+0x10] ;  /* 0x0000100001327983 */ /* 0x000ea20000300800 */
[----:B------:R-:W-:Y:S01]  /*4e90*/  SHF.R.S32.HI R51, RZ, 0x1f, R60 ;  /* 0x0000001fff337819 */ /* 0x000fe2000001143c */
[----:B------:R-:W-:Y:S02]  /*4ea0*/  IMAD.SHL.U32 R229, R60, 0x2, RZ ;  /* 0x000000023ce57824 */ /* 0x000fe400078e00ff */
[----:B------:R-:W-:Y:S01]  /*4eb0*/  IMAD.SHL.U32 R227, R190, 0x2, RZ ;  /* 0x00000002bee37824 */ /* 0x000fe200078e00ff */
[----:B------:R-:W-:Y:S01]  /*4ec0*/  SHF.L.U64.HI R230, R60, 0x1, R51 ;  /* 0x000000013ce67819 */ /* 0x000fe20000010233 */
[C---:B------:R-:W-:Y:S01]  /*4ed0*/  IMAD.SHL.U32 R225, R189.reuse, 0x2, RZ ;  /* 0x00000002bde17824 */ /* 0x040fe200078e00ff */
[----:B------:R-:W-:Y:S01]  /*4ee0*/  SHF.R.S32.HI R51, RZ, 0x1f, R189 ;  /* 0x0000001fff337819 */ /* 0x000fe200000114bd */
[----:B------:R-:W-:Y:S02]  /*4ef0*/  IMAD.MOV.U32 R3, RZ, RZ, R136 ;  /* 0x000000ffff037224 */ /* 0x000fe400078e0088 */
[----:B------:R-:W-:Y:S01]  /*4f00*/  IMAD.MOV.U32 R0, RZ, RZ, R137 ;  /* 0x000000ffff007224 */ /* 0x000fe200078e0089 */
[----:B------:R-:W-:Y:S01]  /*4f10*/  SHF.L.U64.HI R226, R189, 0x1, R51 ;  /* 0x00000001bde27819 */ /* 0x000fe20000010233 */
[----:B------:R-:W-:-:S02]  /*4f20*/  IMAD.MOV.U32 R138, RZ, RZ, R2 ;  /* 0x000000ffff8a7224 */ /* 0x000fc400078e0002 */
[----:B------:R-:W-:Y:S01]  /*4f30*/  IMAD.MOV.U32 R132, RZ, RZ, R135 ;  /* 0x000000ffff847224 */ /* 0x000fe200078e0087 */
[----:B--2---:R-:W-:Y:S02]  /*4f40*/  IADD3 R224, R50, -0x2, RZ ;  /* 0xfffffffe32e07810 */ /* 0x004fe40007ffe0ff */
[----:B------:R-:W-:-:S04]  /*4f50*/  SHF.R.S32.HI R50, RZ, 0x1f, R190 ;  /* 0x0000001fff327819 */ /* 0x000fc800000114be */
[----:B------:R-:W-:Y:S01]  /*4f60*/  SHF.L.U64.HI R228, R190, 0x1, R50 ;  /* 0x00000001bee47819 */ /* 0x000fe20000010232 */
[----:B------:R-:W-:Y:S05]  /*4f70*/  BRA `(.L_x_33) ;  /* 0x0000037000007947 */ /* 0x000fea0003800000 */
.L_x_35:
[----:B------:R-:W2:Y:S01]  /*4f80*/  LDL.64 R234, [R1] ;  /* 0x0000000001ea7983 */ /* 0x000ea20000100a00 */
[----:B------:R-:W-:Y:S02]  /*4f90*/  IMAD.MOV.U32 R222, RZ, RZ, RZ ;  /* 0x000000ffffde7224 */ /* 0x000fe400078e00ff */
[----:B------:R-:W-:Y:S01]  /*4fa0*/  IMAD.MOV.U32 R233, RZ, RZ, c[0x0][0x2b8] ;  /* 0x0000ae00ffe97624 */ /* 0x000fe200078e00ff */
[----:B------:R-:W3:Y:S01]  /*4fb0*/  LDL R232, [R1+0x8] ;  /* 0x0000080001e87983 */ /* 0x000ee20000100800 */
[----:B------:R-:W-:Y:S03]  /*4fc0*/  IMAD R133, R224, 0x40, R251 ;  /* 0x00000040e0857824 */ /* 0x000fe600078e02fb */
[----:B------:R-:W-:Y:S02]  /*4fd0*/  ISETP.NE.AND P2, PT, R233, 0x1, PT ;  /* 0x00000001e900780c */ /* 0x000fe40003f45270 */
[----:B------:R-:W-:Y:S05]  /*4fe0*/  IADD3 R133, R133, -0x40, R231 ;  /* 0xffffffc085857810 */ /* 0x000fea0007ffe0e7 */
[--C-:B------:R-:W-:Y:S06]  /*4ff0*/  IMAD.MOV.U32 R2, RZ, RZ, R133.reuse ;  /* 0x000000ffff027224 */ /* 0x100fec00078e0085 */
[----:B------:R-:W-:Y:S05]  /*5000*/  @P2 IMAD.HI.U32 R134, R133, c[0x0][0x2bc], RZ ;  /* 0x0000af0085862a27 */ /* 0x000fea00078e00ff */
[----:B------:R-:W-:Y:S04]  /*5010*/  @P2 SHF.R.U32.HI R2, RZ, c[0x0][0x2c0], R134 ;  /* 0x0000b000ff022a19 */ /* 0x000fe80000011686 */
[C---:B--2---:R-:W-:Y:S04]  /*5020*/  @!P3 IADD3 R135, P0, R2.reuse, R234, RZ ;  /* 0x000000ea0287b210 */ /* 0x044fe80007f1e0ff */
[----:B---3--:R-:W-:Y:S01]  /*5030*/  @!P3 LEA.HI.X.SX32 R136, R2, R232, 0x1, P0 ;  /* 0x000000e80288b211 */ /* 0x008fe200000f0eff */
[----:B------:R-:W-:Y:S01]  /*5040*/  IMAD.MOV R2, RZ, RZ, -R2 ;  /* 0x000000ffff027224 */ /* 0x000fe200078e0a02 */
[----:B------:R-:W1:Y:S01]  /*5050*/  S2R R232, SR_CTAID.Y ;  /* 0x0000000000e87919 */ /* 0x000e620000002600 */
[C---:B------:R-:W-:Y:S02]  /*5060*/  @!P3 LEA R134, P0, R135.reuse, c[0x0][0x2a0], 0x2 ;  /* 0x0000a8008786ba11 */ /* 0x040fe400078010ff */
[----:B------:R-:W-:Y:S02]  /*5070*/  IMAD R223, R2, c[0x0][0x2b8], R133 ;  /* 0x0000ae0002df7a24 */ /* 0x000fe400078e0285 */
[----:B------:R-:W-:Y:S03]  /*5080*/  @!P3 LEA.HI.X R135, R135, c[0x0][0x2a4], R136, 0x2, P0 ;  /* 0x0000a9008787ba11 */ /* 0x000fe600000f1488 */
[----:B------:R-:W-:Y:S02]  /*5090*/  SHF.R.S32.HI R2, RZ, 0x1f, R223 ;  /* 0x0000001fff027819 */ /* 0x000fe400000114df */
[----:B------:R2:W3:Y:S03]  /*50a0*/  @!P3 LDG.E R222, [R134.64] ;  /* 0x0000000686deb981 */ /* 0x0004e6000c1e1900 */
[----:B------:R-:W-:Y:S04]  /*50b0*/  IMAD R2, R2, c[0x0][0x1e0], RZ ;  /* 0x0000780002027a24 */ /* 0x000fe800078e02ff */
[C---:B------:R-:W-:Y:S02]  /*50c0*/  IMAD R2, R223.reuse, c[0x0][0x1e4], R2 ;  /* 0x00007900df027a24 */ /* 0x040fe400078e0202 */
[----:B-1----:R-:W-:Y:S04]  /*50d0*/  IMAD.WIDE.U32 R232, R232, c[0x0][0x1e8], RZ ;  /* 0x00007a00e8e87a25 */ /* 0x002fe800078e00ff */
[----:B--2---:R-:W-:Y:S04]  /*50e0*/  IMAD.WIDE.U32 R134, R223, c[0x0][0x1e0], RZ ;  /* 0x00007800df867a25 */ /* 0x004fe800078e00ff */
[----:B------:R-:W-:Y:S01]  /*50f0*/  IMAD.IADD R135, R135, 0x1, R2 ;  /* 0x0000000187877824 */ /* 0x000fe200078e0202 */
[----:B---3--:R-:W-:Y:S03]  /*5100*/  SHF.R.S32.HI R133, RZ, 0x1f, R222 ;  /* 0x0000001fff857819 */ /* 0x008fe600000114de */
[----:B------:R-:W-:Y:S04]  /*5110*/  IMAD.WIDE.U32 R134, R222, c[0x0][0x1f0], R134 ;  /* 0x00007c00de867a25 */ /* 0x000fe800078e0086 */
[----:B------:R-:W-:Y:S01]  /*5120*/  IMAD R133, R133, c[0x0][0x1f0], RZ ;  /* 0x00007c0085857a24 */ /* 0x000fe200078e02ff */
[----:B------:R-:W-:Y:S03]  /*5130*/  IADD3 R2, P0, R232, R134, RZ ;  /* 0x00000086e8027210 */ /* 0x000fe60007f1e0ff */
[----:B------:R-:W-:Y:S05]  /*5140*/  IMAD R133, R222, c[0x0][0x1f4], R133 ;  /* 0x00007d00de857a24 */ /* 0x000fea00078e0285 */
[----:B------:R-:W-:Y:S02]  /*5150*/  IADD3.X R133, R252, R135, R133, P0, !PT ;  /* 0x00000087fc857210 */ /* 0x000fe400007fe485 */
[C---:B------:R-:W-:Y:S04]  /*5160*/  LEA R136, P0, R2.reuse, c[0x0][0x1c8], 0x1 ;  /* 0x0000720002887a11 */ /* 0x040fe800078008ff */
[----:B------:R-:W-:Y:S01]  /*5170*/  LEA.HI.X R133, R2, c[0x0][0x1cc], R133, 0x1, P0 ;  /* 0x0000730002857a11 */ /* 0x000fe200000f0c85 */
[----:B------:R-:W1:Y:S04]  /*5180*/  SHFL.IDX PT, R134, R136, RZ, 0x1c1f ;  /* 0x001c1fff88867589 */ /* 0x000e6800000e0000 */
[----:B------:R2:W3:Y:S04]  /*5190*/  SHFL.IDX PT, R2, R136, 0x1, 0x1c1f ;  /* 0x003c1f0088027f89 */ /* 0x0004e800000e0000 */
[----:B------:R-:W4:Y:S04]  /*51a0*/  SHFL.IDX PT, R135, R133, RZ, 0x1c1f ;  /* 0x001c1fff85877589 */ /* 0x000f2800000e0000 */
[----:B------:R-:W5:Y:S01]  /*51b0*/  SHFL.IDX PT, R133, R133, 0x1, 0x1c1f ;  /* 0x003c1f0085857f89 */ /* 0x000f6200000e0000 */
[C---:B-1----:R-:W-:Y:S02]  /*51c0*/  IADD3 R176, P1, R134.reuse, R227, RZ ;  /* 0x000000e386b07210 */ /* 0x042fe40007f3e0ff */
[-C--:B--2---:R-:W-:Y:S02]  /*51d0*/  IADD3 R136, P0, R134, R229.reuse, RZ ;  /* 0x000000e586887210 */ /* 0x084fe40007f1e0ff */
[----:B---3--:R-:W-:Y:S02]  /*51e0*/  IADD3 R172, P2, R2, R229, RZ ;  /* 0x000000e502ac7210 */ /* 0x008fe40007f5e0ff */
[C---:B----4-:R-:W-:Y:S01]  /*51f0*/  IADD3.X R137, R135.reuse, R230, RZ, P0, !PT ;  /* 0x000000e687897210 */ /* 0x050fe200007fe4ff */
[----:B------:R-:W-:Y:S01]  /*5200*/  IMAD.X R177, R135, 0x1, R228, P1 ;  /* 0x0000000187b17824 */ /* 0x000fe200008e06e4 */
[-C--:B------:R-:W-:Y:S01]  /*5210*/  IADD3 R174, P0, R134, R225.reuse, RZ ;  /* 0x000000e186ae7210 */ /* 0x080fe20007f1e0ff */
[----:B-----5:R-:W-:Y:S02]  /*5220*/  IMAD.X R173, R133, 0x1, R230, P2 ;  /* 0x0000000185ad7824 */ /* 0x020fe400010e06e6 */
[----:B------:R1:W-:Y:S02]  /*5230*/  LDGSTS.E.BYPASS.LTC128B.128 [R221+0x3100], [R136.64], !P6 ;  /* 0x0310000088dd7fae */ /* 0x0003e4000f101d46 */
[--C-:B------:R-:W-:Y:S01]  /*5240*/  IMAD.X R175, R135, 0x1, R226.reuse, P0 ;  /* 0x0000000187af7824 */ /* 0x100fe200000e06e2 */
[C---:B------:R-:W-:Y:S01]  /*5250*/  IADD3 R134, P0, R2.reuse, R225, RZ ;  /* 0x000000e102867210 */ /* 0x040fe20007f1e0ff */
[----:B------:R2:W-:Y:S04]  /*5260*/  LDGSTS.E.BYPASS.LTC128B.128 [R221+0x4100], [R176.64], !P5 ;  /* 0x04100000b0dd7fae */ /* 0x0005e8000e901d46 */
[----:B------:R2:W-:Y:S01]  /*5270*/  LDGSTS.E.BYPASS.LTC128B.128 [R221+0x5100], [R174.64], !P4 ;  /* 0x05100000aedd7fae */ /* 0x0005e2000e101d46 */
[C---:B------:R-:W-:Y:S03]  /*5280*/  IMAD.X R135, R133.reuse, 0x1, R226, P0 ;  /* 0x0000000185877824 */ /* 0x040fe600000e06e2 */
[----:B------:R2:W-:Y:S01]  /*5290*/  LDGSTS.E.BYPASS.LTC128B.128 [R221+0x3900], [R172.64], !P6 ;  /* 0x03900000acdd7fae */ /* 0x0005e2000f101d46 */
[----:B-1----:R-:W-:Y:S04]  /*52a0*/  IADD3 R136, P1, R2, R227, RZ ;  /* 0x000000e302887210 */ /* 0x002fe80007f3e0ff */
[----:B------:R-:W-:Y:S05]  /*52b0*/  IADD3.X R137, R133, R228, RZ, P1, !PT ;  /* 0x000000e485897210 */ /* 0x000fea0000ffe4ff */
[----:B------:R2:W-:Y:S04]  /*52c0*/  LDGSTS.E.BYPASS.LTC128B.128 [R221+0x4900], [R136.64], !P5 ;  /* 0x0490000088dd7fae */ /* 0x0005e8000e901d46 */
[----:B------:R2:W-:Y:S01]  /*52d0*/  LDGSTS.E.BYPASS.LTC128B.128 [R221+0x5900], [R134.64], !P4 ;  /* 0x0590000086dd7fae */ /* 0x0005e2000e101d46 */
[----:B------:R-:W-:-:S05]  /*52e0*/  BRA `(.L_x_34) ;  /* 0x00000b8000007947 */ /* 0x000fca0003800000 */
.L_x_33:
[----:B------:R-:W-:Y:S04]  /*52f0*/  DEPBAR.LE SB0, 0x0 ;  /* 0x000080000000791a */ /* 0x000fe80000000000 */
[----:B------:R-:W-:Y:S01]  /*5300*/  BAR.SYNC.DEFER_BLOCKING 0x0 ;  /* 0x0000000000007b1d */ /* 0x000fe20000010000 */
[C---:B------:R-:W-:Y:S01]  /*5310*/  IMAD.WIDE.U32 R28, R223.reuse, c[0x0][0x208], RZ ;  /* 0x00008200df1c7a25 */ /* 0x040fe200078e00ff */
[----:B------:R-:W-:Y:S05]  /*5320*/  SHF.R.S32.HI R2, RZ, 0x1f, R223 ;  /* 0x0000001fff027819 */ /* 0x000fea00000114df */
[----:B------:R-:W-:Y:S04]  /*5330*/  IMAD R2, R2, c[0x0][0x208], RZ ;  /* 0x0000820002027a24 */ /* 0x000fe800078e02ff */
[----:B------:R-:W-:Y:S04]  /*5340*/  IMAD R2, R223, c[0x0][0x20c], R2 ;  /* 0x00008300df027a24 */ /* 0x000fe800078e0202 */
[----:B------:R-:W-:Y:S01]  /*5350*/  IMAD.IADD R29, R29, 0x1, R2 ;  /* 0x000000011d1d7824 */ /* 0x000fe200078e0202 */
[----:B------:R-:W-:Y:S03]  /*5360*/  SHF.R.S32.HI R2, RZ, 0x1f, R222 ;  /* 0x0000001fff027819 */ /* 0x000fe600000114de */
[----:B------:R-:W-:Y:S04]  /*5370*/  IMAD.WIDE.U32 R36, R222, c[0x0][0x218], R28 ;  /* 0x00008600de247a25 */ /* 0x000fe800078e001c */
[----:B------:R-:W-:Y:S01]  /*5380*/  IMAD R2, R2, c[0x0][0x218], RZ ;  /* 0x0000860002027a24 */ /* 0x000fe200078e02ff */
[----:B------:R-:W-:Y:S07]  /*5390*/  LDSM.16.M88.4 R64, [R219+0x6100] ;  /* 0x00610000db40783b */ /* 0x000fee0000000200 */
[----:B------:R-:W1:Y:S07]  /*53a0*/  LDSM.16.M88.4 R16, [R139+0x3100] ;  /* 0x003100008b10783b */ /* 0x000e6e0000000200 */
[----:B------:R-:W2:Y:S07]  /*53b0*/  LDSM.16.M88.4 R60, [R219+0x7100] ;  /* 0x00710000db3c783b */ /* 0x000eae0000000200 */
[----:B------:R-:W3:Y:S07]  /*53c0*/  LDSM.16.M88.4 R32, [R139+0x3500] ;  /* 0x003500008b20783b */ /* 0x000eee0000000200 */
[----:B------:R-:W4:Y:S07]  /*53d0*/  LDSM.16.M88.4 R48, [R139+0x3900] ;  /* 0x003900008b30783b */ /* 0x000f2e0000000200 */
[----:B------:R-:W-:Y:S07]  /*53e0*/  LDSM.16.M88.4 R172, [R139+0x3d00] ;  /* 0x003d00008bac783b */ /* 0x000fee0000000200 */
[----:B------:R-:W-:Y:S01]  /*53f0*/  LDSM.16.M88.4 R176, [R220+0x6100] ;  /* 0x00610000dcb0783b */ /* 0x000fe20000000200 */
[-C--:B-1----:R-:W-:Y:S06]  /*5400*/  HMMA.16816.F32 R4, R64, R16.reuse, RZ ;  /* 0x000000104004723c */ /* 0x082fec00000018ff */
[----:B------:R-:W-:Y:S02]  /*5410*/  LDSM.16.M88.4 R180, [R218] ;  /* 0x00000000dab4783b */ /* 0x000fe40000000200 */
[C---:B--2---:R-:W-:Y:S05]  /*5420*/  HMMA.16816.F32 R8, R60.reuse, R16, RZ ;  /* 0x000000103c08723c */ /* 0x044fea00000018ff */
[----:B------:R-:W-:Y:S03]  /*5430*/  LDSM.16.M88.4 R184, [R220+0x7100] ;  /* 0x00710000dcb8783b */ /* 0x000fe60000000200 */
[-C--:B------:R-:W-:Y:S04]  /*5440*/  HMMA.16816.F32 R12, R60, R18.reuse, RZ ;  /* 0x000000123c0c723c */ /* 0x080fe800000018ff */
[----:B------:R-:W1:Y:S04]  /*5450*/  S2R R30, SR_CTAID.Y ;  /* 0x00000000001e7919 */ /* 0x000e680000002600 */
[C---:B------:R-:W-:Y:S03]  /*5460*/  HMMA.16816.F32 R16, R64.reuse, R18, RZ ;  /* 0x000000124010723c */ /* 0x040fe600000018ff */
[----:B------:R-:W2:Y:S05]  /*5470*/  S2R R38, SR_CTAID.Y ;  /* 0x0000000000267919 */ /* 0x000eaa0000002600 */
[-C--:B---3--:R-:W-:Y:S02]  /*5480*/  HMMA.16816.F32 R20, R64, R32.reuse, RZ ;  /* 0x000000204014723c */ /* 0x088fe400000018ff */
[----:B------:R-:W-:Y:S06]  /*5490*/  LDSM.16.M88.4 R188, [R218+0x800] ;  /* 0x00080000dabc783b */ /* 0x000fec0000000200 */
[C---:B------:R-:W-:Y:S01]  /*54a0*/  HMMA.16816.F32 R24, R60.reuse, R32, RZ ;  /* 0x000000203c18723c */ /* 0x040fe200000018ff */
[----:B------:R-:W-:Y:S03]  /*54b0*/  LDSM.16.M88.4 R192, [R218+0xc00] ;  /* 0x000c0000dac0783b */ /* 0x000fe60000000200 */
[----:B-1----:R-:W-:Y:S04]  /*54c0*/  SHF.R.S32.HI R39, RZ, 0x1f, R30 ;  /* 0x0000001fff277819 */ /* 0x002fe8000001141e */
[-C--:B------:R-:W-:Y:S01]  /*54d0*/  HMMA.16816.F32 R28, R60, R34.reuse, RZ ;  /* 0x000000223c1c723c */ /* 0x080fe200000018ff */
[----:B------:R-:W-:Y:S03]  /*54e0*/  IMAD R39, R39, c[0x0][0x210], RZ ;  /* 0x0000840027277a24 */ /* 0x000fe600078e02ff */
[C---:B--2---:R-:W-:Y:S04]  /*54f0*/  IMAD.WIDE.U32 R40, R38.reuse, c[0x0][0x210], RZ ;  /* 0x0000840026287a25 */ /* 0x044fe800078e00ff */
[C---:B------:R-:W-:Y:S04]  /*5500*/  HMMA.16816.F32 R32, R64.reuse, R34, RZ ;  /* 0x000000224020723c */ /* 0x040fe800000018ff */
[----:B------:R-:W-:Y:S02]  /*5510*/  IMAD R39, R38, c[0x0][0x214], R39 ;  /* 0x0000850026277a24 */ /* 0x000fe400078e0227 */
[----:B------:R-:W-:Y:S01]  /*5520*/  IMAD R38, R222, c[0x0][0x21c], R2 ;  /* 0x00008700de267a24 */ /* 0x000fe200078e0202 */
[----:B------:R-:W-:Y:S01]  /*5530*/  IADD3 R2, P0, R40, R36, RZ ;  /* 0x0000002428027210 */ /* 0x000fe20007f1e0ff */
[----:B------:R-:W-:Y:S05]  /*5540*/  IMAD.IADD R39, R41, 0x1, R39 ;  /* 0x0000000129277824 */ /* 0x000fea00078e0227 */
[----:B------:R-:W-:Y:S02]  /*5550*/  IADD3.X R40, R39, R37, R38, P0, !PT ;  /* 0x0000002527287210 */ /* 0x000fe400007fe426 */
[-C--:B----4-:R-:W-:Y:S01]  /*5560*/  HMMA.16816.F32 R36, R64, R48.reuse, RZ ;  /* 0x000000304024723c */ /* 0x090fe200000018ff */
[C---:B------:R-:W-:Y:S04]  /*5570*/  LEA R133, P0, R2.reuse, c[0x0][0x1f8], 0x1 ;  /* 0x00007e0002857a11 */ /* 0x040fe800078008ff */
[----:B------:R-:W-:Y:S01]  /*5580*/  LEA.HI.X R2, R2, c[0x0][0x1fc], R40, 0x1, P0 ;  /* 0x00007f0002027a11 */ /* 0x000fe200000f0c28 */
[----:B------:R-:W1:Y:S02]  /*5590*/  SHFL.IDX PT, R135, R133, RZ, 0x1c1f ;  /* 0x001c1fff85877589 */ /* 0x000e6400000e0000 */
[C---:B------:R-:W-:Y:S05]  /*55a0*/  HMMA.16816.F32 R40, R60.reuse, R48, RZ ;  /* 0x000000303c28723c */ /* 0x040fea00000018ff */
[----:B------:R-:W2:Y:S03]  /*55b0*/  SHFL.IDX PT, R134, R2, RZ, 0x1c1f ;  /* 0x001c1fff02867589 */ /* 0x000ea600000e0000 */
[-C--:B------:R-:W-:Y:S04]  /*55c0*/  HMMA.16816.F32 R44, R60, R50.reuse, RZ ;  /* 0x000000323c2c723c */ /* 0x080fe800000018ff */
[----:B------:R-:W3:Y:S04]  /*55d0*/  SHFL.IDX PT, R133, R133, 0x1, 0x1c1f ;  /* 0x003c1f0085857f89 */ /* 0x000ee800000e0000 */
[C---:B------:R-:W-:Y:S03]  /*55e0*/  HMMA.16816.F32 R48, R64.reuse, R50, RZ ;  /* 0x000000324030723c */ /* 0x040fe600000018ff */
[----:B------:R-:W4:Y:S01]  /*55f0*/  SHFL.IDX PT, R2, R2, 0x1, 0x1c1f ;  /* 0x003c1f0002027f89 */ /* 0x000f2200000e0000 */
[C---:B-1----:R-:W-:Y:S04]  /*5600*/  IADD3 R196, P1, R135.reuse, R229, RZ ;  /* 0x000000e587c47210 */ /* 0x042fe80007f3e0ff */
[-C--:B------:R-:W-:Y:S01]  /*5610*/  HMMA.16816.F32 R52, R64, R172.reuse, RZ ;  /* 0x000000ac4034723c */ /* 0x080fe200000018ff */
[-C--:B------:R-:W-:Y:S03]  /*5620*/  IADD3 R136, P0, R135, R227.reuse, RZ ;  /* 0x000000e387887210 */ /* 0x080fe60007f1e0ff */
[CC--:B--2---:R-:W-:Y:S02]  /*5630*/  IADD3.X R197, R134.reuse, R230.reuse, RZ, P1, !PT ;  /* 0x000000e686c57210 */ /* 0x0c4fe40000ffe4ff */
[--C-:B------:R-:W-:Y:S02]  /*5640*/  IMAD.X R137, R134, 0x1, R228.reuse, P0 ;  /* 0x0000000186897824 */ /* 0x100fe400000e06e4 */
[C---:B------:R-:W-:Y:S04]  /*5650*/  HMMA.16816.F32 R56, R60.reuse, R172, RZ ;  /* 0x000000ac3c38723c */ /* 0x040fe800000018ff */
[----:B---3--:R-:W-:Y:S04]  /*5660*/  IADD3 R198, P1, R133, R227, RZ ;  /* 0x000000e385c67210 */ /* 0x008fe80007f3e0ff */
[-C--:B------:R-:W-:Y:S01]  /*5670*/  HMMA.16816.F32 R60, R60, R174.reuse, RZ ;  /* 0x000000ae3c3c723c */ /* 0x080fe200000018ff */
[----:B----4-:R-:W-:Y:S07]  /*5680*/  IMAD.X R199, R2, 0x1, R228, P1 ;  /* 0x0000000102c77824 */ /* 0x010fee00008e06e4 */
[----:B------:R-:W-:Y:S01]  /*5690*/  HMMA.16816.F32 R64, R64, R174, RZ ;  /* 0x000000ae4040723c */ /* 0x000fe200000018ff */
[----:B------:R-:W1:Y:S07]  /*56a0*/  LDSM.16.M88.4 R172, [R218+0x400] ;  /* 0x00040000daac783b */ /* 0x000e6e0000000200 */
[-C--:B------:R-:W-:Y:S01]  /*56b0*/  HMMA.16816.F32 R4, R176, R180.reuse, R4 ;  /* 0x000000b4b004723c */ /* 0x080fe20000001804 */
[----:B------:R-:W-:Y:S01]  /*56c0*/  @!PT LDS RZ, [RZ] ;  /* 0x00000000fffff984 */ /* 0x000fe20000000800 */
[----:B------:R-:W-:Y:S01]  /*56d0*/  @!PT LDS RZ, [RZ] ;  /* 0x00000000fffff984 */ /* 0x000fe20000000800 */
[----:B------:R-:W-:Y:S01]  /*56e0*/  @!PT LDS RZ, [RZ] ;  /* 0x00000000fffff984 */ /* 0x000fe20000000800 */
[----:B------:R2:W-:Y:S07]  /*56f0*/  LDGSTS.E.BYPASS.LTC128B.128 [R221+0x100], [R196.64], !P6 ;  /* 0x00100000c4dd7fae */ /* 0x0005ee000f101d46 */
[C---:B------:R-:W-:Y:S01]  /*5700*/  HMMA.16816.F32 R8, R184.reuse, R180, R8 ;  /* 0x000000b4b808723c */ /* 0x040fe20000001808 */
[----:B------:R3:W-:Y:S07]  /*5710*/  LDGSTS.E.BYPASS.LTC128B.128 [R221+0x1100], [R136.64], !P5 ;  /* 0x0110000088dd7fae */ /* 0x0007ee000e901d46 */
[-C--:B------:R-:W-:Y:S08]  /*5720*/  HMMA.16816.F32 R12, R184, R182.reuse, R12 ;  /* 0x000000b6b80c723c */ /* 0x080ff0000000180c */
[C---:B------:R-:W-:Y:S04]  /*5730*/  HMMA.16816.F32 R16, R176.reuse, R182, R16 ;  /* 0x000000b6b010723c */ /* 0x040fe80000001810 */
[----:B--2---:R-:W-:Y:S04]  /*5740*/  IADD3 R196, P0, R135, R225, RZ ;  /* 0x000000e187c47210 */ /* 0x004fe80007f1e0ff */
[-C--:B-1----:R-:W-:Y:S04]  /*5750*/  HMMA.16816.F32 R20, R176, R172.reuse, R20 ;  /* 0x000000acb014723c */ /* 0x082fe80000001814 */
[----:B------:R-:W-:Y:S01]  /*5760*/  IMAD.X R197, R134, 0x1, R226, P0 ;  /* 0x0000000186c57824 */ /* 0x000fe200000e06e2 */
[C---:B---3--:R-:W-:Y:S02]  /*5770*/  IADD3 R136, P2, R133.reuse, R229, RZ ;  /* 0x000000e585887210 */ /* 0x048fe40007f5e0ff */
[----:B------:R-:W-:Y:S01]  /*5780*/  IADD3 R134, P0, R133, R225, RZ ;  /* 0x000000e185867210 */ /* 0x000fe20007f1e0ff */
[C---:B------:R-:W-:Y:S01]  /*5790*/  HMMA.16816.F32 R24, R184.reuse, R172, R24 ;  /* 0x000000acb818723c */ /* 0x040fe20000001818 */
[----:B------:R1:W-:Y:S03]  /*57a0*/  LDGSTS.E.BYPASS.LTC128B.128 [R221+0x2100], [R196.64], !P4 ;  /* 0x02100000c4dd7fae */ /* 0x0003e6000e101d46 */
[C---:B------:R-:W-:Y:S02]  /*57b0*/  IADD3.X R137, R2.reuse, R230, RZ, P2, !PT ;  /* 0x000000e602897210 */ /* 0x040fe400017fe4ff */
[----:B------:R-:W-:Y:S02]  /*57c0*/  IADD3.X R135, R2, R226, RZ, P0, !PT ;  /* 0x000000e202877210 */ /* 0x000fe400007fe4ff */
[-C--:B------:R-:W-:Y:S01]  /*57d0*/  HMMA.16816.F32 R28, R184, R174.reuse, R28 ;  /* 0x000000aeb81c723c */ /* 0x080fe2000000181c */
[----:B------:R2:W-:Y:S02]  /*57e0*/  LDGSTS.E.BYPASS.LTC128B.128 [R221+0x900], [R136.64], !P6 ;  /* 0x0090000088dd7fae */ /* 0x0005e4000f101d46 */
[----:B------:R-:W-:Y:S05]  /*57f0*/  ISETP.GE.AND P0, PT, R224, 0x1, PT ;  /* 0x00000001e000780c */ /* 0x000fea0003f06270 */
[C---:B------:R-:W-:Y:S01]  /*5800*/  HMMA.16816.F32 R32, R176.reuse, R174, R32 ;  /* 0x000000aeb020723c */ /* 0x040fe20000001820 */
[----:B------:R1:W-:Y:S07]  /*5810*/  LDGSTS.E.BYPASS.LTC128B.128 [R221+0x1900], [R198.64], !P5 ;  /* 0x01900000c6dd7fae */ /* 0x0003ee000e901d46 */
[-C--:B------:R-:W-:Y:S01]  /*5820*/  HMMA.16816.F32 R36, R176, R188.reuse, R36 ;  /* 0x000000bcb024723c */ /* 0x080fe20000001824 */
[----:B------:R2:W-:Y:S07]  /*5830*/  LDGSTS.E.BYPASS.LTC128B.128 [R221+0x2900], [R134.64], !P4 ;  /* 0x0290000086dd7fae */ /* 0x0005ee000e101d46 */
[C---:B------:R-:W-:Y:S01]  /*5840*/  HMMA.16816.F32 R40, R184.reuse, R188, R40 ;  /* 0x000000bcb828723c */ /* 0x040fe20000001828 */
[----:B------:R-:W-:Y:S07]  /*5850*/  LDSM.16.M88.4 R200, [R139+0x4100] ;  /* 0x004100008bc8783b */ /* 0x000fee0000000200 */
[-C--:B------:R-:W-:Y:S01]  /*5860*/  HMMA.16816.F32 R44, R184, R190.reuse, R44 ;  /* 0x000000beb82c723c */ /* 0x080fe2000000182c */
[----:B------:R-:W0:Y:S07]  /*5870*/  LDGDEPBAR ;  /* 0x00000000000079af */ /* 0x000e2e0000000000 */
[C---:B------:R-:W-:Y:S01]  /*5880*/  HMMA.16816.F32 R48, R176.reuse, R190, R48 ;  /* 0x000000beb030723c */ /* 0x040fe20000001830 */
[----:B-1----:R-:W1:Y:S07]  /*5890*/  LDSM.16.M88.4 R196, [R219+0x8100] ;  /* 0x00810000dbc4783b */ /* 0x002e6e0000000200 */
[-C--:B------:R-:W-:Y:S01]  /*58a0*/  HMMA.16816.F32 R52, R176, R192.reuse, R52 ;  /* 0x000000c0b034723c */ /* 0x080fe20000001834 */
[----:B------:R-:W3:Y:S07]  /*58b0*/  LDSM.16.M88.4 R204, [R219+0x9100] ;  /* 0x00910000dbcc783b */ /* 0x000eee0000000200 */
[C---:B------:R-:W-:Y:S01]  /*58c0*/  HMMA.16816.F32 R56, R184.reuse, R192, R56 ;  /* 0x000000c0b838723c */ /* 0x040fe20000001838 */
[----:B------:R-:W4:Y:S07]  /*58d0*/  LDSM.16.M88.4 R180, [R139+0x4500] ;  /* 0x004500008bb4783b */ /* 0x000f2e0000000200 */
[-C--:B------:R-:W-:Y:S01]  /*58e0*/  HMMA.16816.F32 R60, R184, R194.reuse, R60 ;  /* 0x000000c2b83c723c */ /* 0x080fe2000000183c */
[----:B------:R-:W5:Y:S07]  /*58f0*/  LDSM.16.M88.4 R172, [R139+0x4900] ;  /* 0x004900008bac783b */ /* 0x000f6e0000000200 */
[----:B------:R-:W-:Y:S01]  /*5900*/  HMMA.16816.F32 R64, R176, R194, R64 ;  /* 0x000000c2b040723c */ /* 0x000fe20000001840 */
[----:B------:R-:W2:Y:S07]  /*5910*/  LDSM.16.M88.4 R184, [R139+0x4d00] ;  /* 0x004d00008bb8783b */ /* 0x000eae0000000200 */
[----:B------:R-:W-:Y:S01]  /*5920*/  LDSM.16.M88.4 R176, [R220+0x8100] ;  /* 0x00810000dcb0783b */ /* 0x000fe20000000200 */
[-C--:B-1----:R-:W-:Y:S06]  /*5930*/  HMMA.16816.F32 R4, R196, R200.reuse, R4 ;  /* 0x000000c8c404723c */ /* 0x082fec0000001804 */
[----:B------:R-:W1:Y:S02]  /*5940*/  LDSM.16.M88.4 R188, [R218+0x1000] ;  /* 0x00100000dabc783b */ /* 0x000e640000000200 */
[C---:B---3--:R-:W-:Y:S05]  /*5950*/  HMMA.16816.F32 R8, R204.reuse, R200, R8 ;  /* 0x000000c8cc08723c */ /* 0x048fea0000001808 */
[----:B------:R-:W3:Y:S03]  /*5960*/  LDSM.16.M88.4 R192, [R220+0x9100] ;  /* 0x00910000dcc0783b */ /* 0x000ee60000000200 */
[-C--:B------:R-:W-:Y:S04]  /*5970*/  HMMA.16816.F32 R12, R204, R202.reuse, R12 ;  /* 0x000000cacc0c723c */ /* 0x080fe8000000180c */
[----:B------:R-:W-:Y:S04]  /*5980*/  LDSM.16.M88.4 R208, [R218+0x1800] ;  /* 0x00180000dad0783b */ /* 0x000fe80000000200 */
[C---:B------:R-:W-:Y:S03]  /*5990*/  HMMA.16816.F32 R16, R196.reuse, R202, R16 ;  /* 0x000000cac410723c */ /* 0x040fe60000001810 */
[----:B------:R-:W1:Y:S05]  /*59a0*/  LDSM.16.M88.4 R200, [R218+0x1400] ;  /* 0x00140000dac8783b */ /* 0x000e6a0000000200 */
[-C--:B----4-:R-:W-:Y:S02]  /*59b0*/  HMMA.16816.F32 R20, R196, R180.reuse, R20 ;  /* 0x000000b4c414723c */ /* 0x090fe40000001814 */
[----:B------:R-:W4:Y:S06]  /*59c0*/  LDSM.16.M88.4 R212, [R218+0x1c00] ;  /* 0x001c0000dad4783b */ /* 0x000f2c0000000200 */
        /* <DEDUP_REMOVED lines=8> */
[----:B------:R-:W5:Y:S07]  /*5a50*/  LDSM.16.M88.4 R172, [R219+0xa100] ;  /* 0x00a10000dbac783b */ /* 0x000f6e0000000200 */
[-C--:B--2---:R-:W-:Y:S08]  /*5a60*/  HMMA.16816.F32 R52, R196, R184.reuse, R52 ;  /* 0x000000b8c434723c */ /* 0x084ff00000001834 */
[C---:B------:R-:W-:Y:S08]  /*5a70*/  HMMA.16816.F32 R56, R204.reuse, R184, R56 ;  /* 0x000000b8cc38723c */ /* 0x040ff00000001838 */
[-C--:B------:R-:W-:Y:S01]  /*5a80*/  HMMA.16816.F32 R60, R204, R186.reuse, R60 ;  /* 0x000000bacc3c723c */ /* 0x080fe2000000183c */
[----:B------:R-:W-:Y:S07]  /*5a90*/  LDSM.16.M88.4 R204, [R220+0xb100] ;  /* 0x00b10000dccc783b */ /* 0x000fee0000000200 */
[----:B------:R-:W-:Y:S01]  /*5aa0*/  HMMA.16816.F32 R64, R196, R186, R64 ;  /* 0x000000bac440723c */ /* 0x000fe20000001840 */
[----:B------:R-:W2:Y:S07]  /*5ab0*/  LDSM.16.M88.4 R184, [R219+0xb100] ;  /* 0x00b10000dbb8783b */ /* 0x000eae0000000200 */
[-C--:B-1----:R-:W-:Y:S01]  /*5ac0*/  HMMA.16816.F32 R4, R176, R188.reuse, R4 ;  /* 0x000000bcb004723c */ /* 0x082fe20000001804 */
[----:B------:R-:W-:Y:S07]  /*5ad0*/  LDSM.16.M88.4 R196, [R139+0x5d00] ;  /* 0x005d00008bc4783b */ /* 0x000fee0000000200 */
[C---:B---3--:R-:W-:Y:S08]  /*5ae0*/  HMMA.16816.F32 R8, R192.reuse, R188, R8 ;  /* 0x000000bcc008723c */ /* 0x048ff00000001808 */
[-C--:B------:R-:W-:Y:S08]  /*5af0*/  HMMA.16816.F32 R12, R192, R190.reuse, R12 ;  /* 0x000000bec00c723c */ /* 0x080ff0000000180c */
[C---:B------:R-:W-:Y:S01]  /*5b00*/  HMMA.16816.F32 R16, R176.reuse, R190, R16 ;  /* 0x000000beb010723c */ /* 0x040fe20000001810 */
[----:B------:R-:W1:Y:S07]  /*5b10*/  LDSM.16.M88.4 R188, [R139+0x5500] ;  /* 0x005500008bbc783b */ /* 0x000e6e0000000200 */
[-C--:B------:R-:W-:Y:S08]  /*5b20*/  HMMA.16816.F32 R20, R176, R200.reuse, R20 ;  /* 0x000000c8b014723c */ /* 0x080ff00000001814 */
[C---:B------:R-:W-:Y:S08]  /*5b30*/  HMMA.16816.F32 R24, R192.reuse, R200, R24 ;  /* 0x000000c8c018723c */ /* 0x040ff00000001818 */
[-C--:B------:R-:W-:Y:S08]  /*5b40*/  HMMA.16816.F32 R28, R192, R202.reuse, R28 ;  /* 0x000000cac01c723c */ /* 0x080ff0000000181c */
[C---:B------:R-:W-:Y:S01]  /*5b50*/  HMMA.16816.F32 R32, R176.reuse, R202, R32 ;  /* 0x000000cab020723c */ /* 0x040fe20000001820 */
[----:B------:R-:W-:Y:S07]  /*5b60*/  LDSM.16.M88.4 R200, [R218+0x2000] ;  /* 0x00200000dac8783b */ /* 0x000fee0000000200 */
[-C--:B------:R-:W-:Y:S08]  /*5b70*/  HMMA.16816.F32 R36, R176, R208.reuse, R36 ;  /* 0x000000d0b024723c */ /* 0x080ff00000001824 */
[C---:B------:R-:W-:Y:S08]  /*5b80*/  HMMA.16816.F32 R40, R192.reuse, R208, R40 ;  /* 0x000000d0c028723c */ /* 0x040ff00000001828 */
[-C--:B------:R-:W-:Y:S08]  /*5b90*/  HMMA.16816.F32 R44, R192, R210.reuse, R44 ;  /* 0x000000d2c02c723c */ /* 0x080ff0000000182c */
[C---:B------:R-:W-:Y:S01]  /*5ba0*/  HMMA.16816.F32 R48, R176.reuse, R210, R48 ;  /* 0x000000d2b030723c */ /* 0x040fe20000001830 */
[----:B------:R-:W-:Y:S07]  /*5bb0*/  LDSM.16.M88.4 R208, [R218+0x2400] ;  /* 0x00240000dad0783b */ /* 0x000fee0000000200 */
[-C--:B----4-:R-:W-:Y:S08]  /*5bc0*/  HMMA.16816.F32 R52, R176, R212.reuse, R52 ;  /* 0x000000d4b034723c */ /* 0x090ff00000001834 */
[C---:B------:R-:W-:Y:S08]  /*5bd0*/  HMMA.16816.F32 R56, R192.reuse, R212, R56 ;  /* 0x000000d4c038723c */ /* 0x040ff00000001838 */
[-C--:B------:R-:W-:Y:S01]  /*5be0*/  HMMA.16816.F32 R60, R192, R214.reuse, R60 ;  /* 0x000000d6c03c723c */ /* 0x080fe2000000183c */
[----:B------:R-:W3:Y:S07]  /*5bf0*/  LDSM.16.M88.4 R192, [R139+0x5900] ;  /* 0x005900008bc0783b */ /* 0x000eee0000000200 */
[----:B------:R-:W-:Y:S01]  /*5c00*/  HMMA.16816.F32 R64, R176, R214, R64 ;  /* 0x000000d6b040723c */ /* 0x000fe20000001840 */
[----:B------:R-:W4:Y:S07]  /*5c10*/  LDSM.16.M88.4 R176, [R220+0xa100] ;  /* 0x00a10000dcb0783b */ /* 0x000f2e0000000200 */
[-C--:B-----5:R-:W-:Y:S01]  /*5c20*/  HMMA.16816.F32 R4, R172, R180.reuse, R4 ;  /* 0x000000b4ac04723c */ /* 0x0a0fe20000001804 */
[----:B------:R-:W5:Y:S07]  /*5c30*/  LDSM.16.M88.4 R212, [R218+0x2800] ;  /* 0x00280000dad4783b */ /* 0x000f6e0000000200 */
[C---:B--2---:R-:W-:Y:S08]  /*5c40*/  HMMA.16816.F32 R8, R184.reuse, R180, R8 ;  /* 0x000000b4b808723c */ /* 0x044ff00000001808 */
[-C--:B------:R-:W-:Y:S08]  /*5c50*/  HMMA.16816.F32 R12, R184, R182.reuse, R12 ;  /* 0x000000b6b80c723c */ /* 0x080ff0000000180c */
[C---:B------:R-:W-:Y:S01]  /*5c60*/  HMMA.16816.F32 R16, R172.reuse, R182, R16 ;  /* 0x000000b6ac10723c */ /* 0x040fe20000001810 */
[----:B------:R-:W2:Y:S01]  /*5c70*/  LDSM.16.M88.4 R180, [R218+0x2c00] ;  /* 0x002c0000dab4783b */ /* 0x000ea20000000200 */
[----:B------:R-:W-:Y:S06]  /*5c80*/  DEPBAR.LE SB0, 0x0 ;  /* 0x000080000000791a */ /* 0x000fec0000000000 */
[-C--:B-1----:R-:W-:Y:S01]  /*5c90*/  HMMA.16816.F32 R20, R172, R188.reuse, R20 ;  /* 0x000000bcac14723c */ /* 0x082fe20000001814 */
[----:B------:R-:W-:Y:S07]  /*5ca0*/  BAR.SYNC.DEFER_BLOCKING 0x0 ;  /* 0x0000000000007b1d */ /* 0x000fee0000010000 */
[C---:B------:R-:W-:Y:S08]  /*5cb0*/  HMMA.16816.F32 R24, R184.reuse, R188, R24 ;  /* 0x000000bcb818723c */ /* 0x040ff00000001818 */
[-C--:B------:R-:W-:Y:S08]  /*5cc0*/  HMMA.16816.F32 R28, R184, R190.reuse, R28 ;  /* 0x000000beb81c723c */ /* 0x080ff0000000181c */
[C---:B------:R-:W-:Y:S08]  /*5cd0*/  HMMA.16816.F32 R32, R172.reuse, R190, R32 ;  /* 0x000000beac20723c */ /* 0x040ff00000001820 */
[-C--:B---3--:R-:W-:Y:S08]  /*5ce0*/  HMMA.16816.F32 R36, R172, R192.reuse, R36 ;  /* 0x000000c0ac24723c */ /* 0x088ff00000001824 */
[C---:B------:R-:W-:Y:S08]  /*5cf0*/  HMMA.16816.F32 R40, R184.reuse, R192, R40 ;  /* 0x000000c0b828723c */ /* 0x040ff00000001828 */
[-C--:B------:R-:W-:Y:S08]  /*5d00*/  HMMA.16816.F32 R44, R184, R194.reuse, R44 ;  /* 0x000000c2b82c723c */ /* 0x080ff0000000182c */
[C---:B------:R-:W-:Y:S08]  /*5d10*/  HMMA.16816.F32 R48, R172.reuse, R194, R48 ;  /* 0x000000c2ac30723c */ /* 0x040ff00000001830 */
[-C--:B------:R-:W-:Y:S08]  /*5d20*/  HMMA.16816.F32 R52, R172, R196.reuse, R52 ;  /* 0x000000c4ac34723c */ /* 0x080ff00000001834 */
[C---:B------:R-:W-:Y:S08]  /*5d30*/  HMMA.16816.F32 R56, R184.reuse, R196, R56 ;  /* 0x000000c4b838723c */ /* 0x040ff00000001838 */
[-C--:B------:R-:W-:Y:S08]  /*5d40*/  HMMA.16816.F32 R60, R184, R198.reuse, R60 ;  /* 0x000000c6b83c723c */ /* 0x080ff0000000183c */
[----:B------:R-:W-:Y:S08]  /*5d50*/  HMMA.16816.F32 R64, R172, R198, R64 ;  /* 0x000000c6ac40723c */ /* 0x000ff00000001840 */
[-C--:B----4-:R-:W-:Y:S08]  /*5d60*/  HMMA.16816.F32 R4, R176, R200.reuse, R4 ;  /* 0x000000c8b004723c */ /* 0x090ff00000001804 */
[C---:B------:R-:W-:Y:S08]  /*5d70*/  HMMA.16816.F32 R8, R204.reuse, R200, R8 ;  /* 0x000000c8cc08723c */ /* 0x040ff00000001808 */
[-C--:B------:R-:W-:Y:S08]  /*5d80*/  HMMA.16816.F32 R12, R204, R202.reuse, R12 ;  /* 0x000000cacc0c723c */ /* 0x080ff0000000180c */
[C---:B------:R-:W-:Y:S08]  /*5d90*/  HMMA.16816.F32 R16, R176.reuse, R202, R16 ;  /* 0x000000cab010723c */ /* 0x040ff00000001810 */
[-C--:B------:R-:W-:Y:S08]  /*5da0*/  HMMA.16816.F32 R20, R176, R208.reuse, R20 ;  /* 0x000000d0b014723c */ /* 0x080ff00000001814 */
[C---:B------:R-:W-:Y:S08]  /*5db0*/  HMMA.16816.F32 R24, R204.reuse, R208, R24 ;  /* 0x000000d0cc18723c */ /* 0x040ff00000001818 */
[-C--:B------:R-:W-:Y:S08]  /*5dc0*/  HMMA.16816.F32 R28, R204, R210.reuse, R28 ;  /* 0x000000d2cc1c723c */ /* 0x080ff0000000181c */
[C---:B------:R-:W-:Y:S08]  /*5dd0*/  HMMA.16816.F32 R32, R176.reuse, R210, R32 ;  /* 0x000000d2b020723c */ /* 0x040ff00000001820 */
[-C--:B-----5:R-:W-:Y:S08]  /*5de0*/  HMMA.16816.F32 R36, R176, R212.reuse, R36 ;  /* 0x000000d4b024723c */ /* 0x0a0ff00000001824 */
[C---:B------:R-:W-:Y:S08]  /*5df0*/  HMMA.16816.F32 R40, R204.reuse, R212, R40 ;  /* 0x000000d4cc28723c */ /* 0x040ff00000001828 */
[-C--:B------:R-:W-:Y:S08]  /*5e00*/  HMMA.16816.F32 R44, R204, R214.reuse, R44 ;  /* 0x000000d6cc2c723c */ /* 0x080ff0000000182c */
[C---:B------:R-:W-:Y:S08]  /*5e10*/  HMMA.16816.F32 R48, R176.reuse, R214, R48 ;  /* 0x000000d6b030723c */ /* 0x040ff00000001830 */
[-C--:B--2---:R-:W-:Y:S08]  /*5e20*/  HMMA.16816.F32 R52, R176, R180.reuse, R52 ;  /* 0x000000b4b034723c */ /* 0x084ff00000001834 */
[C---:B------:R-:W-:Y:S08]  /*5e30*/  HMMA.16816.F32 R56, R204.reuse, R180, R56 ;  /* 0x000000b4cc38723c */ /* 0x040ff00000001838 */
[-C--:B------:R-:W-:Y:S08]  /*5e40*/  HMMA.16816.F32 R60, R204, R182.reuse, R60 ;  /* 0x000000b6cc3c723c */ /* 0x080ff0000000183c */
[----:B------:R-:W-:Y:S01]  /*5e50*/  HMMA.16816.F32 R64, R176, R182, R64 ;  /* 0x000000b6b040723c */ /* 0x000fe20000001840 */
[----:B------:R-:W-:-:S07]  /*5e60*/  @P0 BRA `(.L_x_35) ;  /* 0xfffff11000000947 */ /* 0x000fce000383ffff */
.L_x_34:
[----:B------:R-:W-:Y:S01]  /*5e70*/  FMNMX.FTZ R2, R4, R0, !PT ;  /* 0x0000000004027209 */ /* 0x000fe20007810000 */
[----:B--2---:R-:W-:Y:S01]  /*5e80*/  LDSM.16.MT88.4 R176, [R217+0x100] ;  /* 0x00010000d9b0783b */ /* 0x004fe20000004200 */
        /* <DEDUP_REMOVED lines=41> */
[----:B------:R-:W-:Y:S01]  /*6120*/  FMNMX.FTZ R135, R10, R138, !PT ;  /* 0x0000008a0a877209 */ /* 0x000fe20007810000 */
[----:B------:R-:W2:Y:S01]  /*6130*/  SHFL.BFLY PT, R136, R134, 0x2, 0x1f ;  /* 0x0c401f0086887f89 */ /* 0x000ea200000e0000 */
        /* <DEDUP_REMOVED lines=14> */
[----:B--2---:R-:W-:Y:S01]  /*6220*/  FMNMX.FTZ R134, R134, R136, !PT ;  /* 0x0000008886867209 */ /* 0x004fe20007810000 */
[----:B------:R-:W1:Y:S01]  /*6230*/  SHFL.BFLY PT, R137, R2, 0x1, 0x1f ;  /* 0x0c201f0002897f89 */ /* 0x000e6200000e0000 */
[----:B------:R-:W-:Y:S02]  /*6240*/  FMNMX.FTZ R133, R61, R133, !PT ;  /* 0x000000853d857209 */ /* 0x000fe40007810000 */
[----:B------:R-:W-:Y:S02]  /*6250*/  FMNMX.FTZ R135, R31, R135, !PT ;  /* 0x000000871f877209 */ /* 0x000fe40007810000 */
[----:B------:R-:W-:Y:S02]  /*6260*/  ISETP.GT.AND P0, PT, R224, RZ, PT ;  /* 0x000000ffe000720c */ /* 0x000fe40003f04270 */
[----:B------:R-:W-:Y:S01]  /*6270*/  FMNMX.FTZ R135, R42, R135, !PT ;  /* 0x000000872a877209 */ /* 0x000fe20007810000 */
[----:B------:R-:W2:Y:S03]  /*6280*/  SHFL.BFLY PT, R136, R134, 0x1, 0x1f ;  /* 0x0c201f0086887f89 */ /* 0x000ea600000e0000 */
[----:B------:R-:W-:Y:S04]  /*6290*/  FMNMX.FTZ R135, R43, R135, !PT ;  /* 0x000000872b877209 */ /* 0x000fe80007810000 */
[----:B------:R-:W-:Y:S01]  /*62a0*/  FMNMX.FTZ R135, R46, R135, !PT ;  /* 0x000000872e877209 */ /* 0x000fe20007810000 */
[----:B------:R-:W3:Y:S01]  /*62b0*/  SHFL.BFLY PT, R172, R133, 0x2, 0x1f ;  /* 0x0c401f0085ac7f89 */ /* 0x000ee200000e0000 */
[----:B-1----:R-:W-:Y:S02]  /*62c0*/  FMNMX.FTZ R137, R2, R137, !PT ;  /* 0x0000008902897209 */ /* 0x002fe40007810000 */
[----:B------:R-:W-:Y:S03]  /*62d0*/  FMNMX.FTZ R2, R47, R135, !PT ;  /* 0x000000872f027209 */ /* 0x000fe60007810000 */
[C---:B------:R-:W-:Y:S01]  /*62e0*/  FADD.FTZ R0, -R137.reuse, R0 ;  /* 0x0000000089007221 */ /* 0x040fe20000010100 */
[----:B------:R-:W-:Y:S01]  /*62f0*/  FMNMX.FTZ R135, R58, R2, !PT ;  /* 0x000000023a877209 */ /* 0x000fe20007810000 */
[----:B------:R-:W-:Y:S01]  /*6300*/  FMUL.FTZ R180, R137, c[0x0][0x2d0] ;  /* 0x0000b40089b47a20 */ /* 0x000fe20000410000 */
[----:B--2---:R-:W-:Y:S01]  /*6310*/  FMNMX.FTZ R136, R134, R136, !PT ;  /* 0x0000008886887209 */ /* 0x004fe20007810000 */
[----:B------:R-:W-:Y:S01]  /*6320*/  FMUL.FTZ R2, R0, c[0x0][0x2d0] ;  /* 0x0000b40000027a20 */ /* 0x000fe20000410000 */
[----:B------:R-:W-:Y:S01]  /*6330*/  FMNMX.FTZ R0, R59, R135, !PT ;  /* 0x000000873b007209 */ /* 0x000fe20007810000 */
[--C-:B------:R-:W-:Y:S02]  /*6340*/  FFMA.FTZ R16, R16, c[0x0][0x2d0], -R180.reuse ;  /* 0x0000b40010107a23 */ /* 0x100fe400000108b4 */
[----:B------:R1:W2:Y:S01]  /*6350*/  MUFU.EX2 R134, R2 ;  /* 0x0000000200867308 */ /* 0x0002a20000000800 */
[----:B------:R-:W-:Y:S01]  /*6360*/  FMNMX.FTZ R0, R62, R0, !PT ;  /* 0x000000003e007209 */ /* 0x000fe20007810000 */
[----:B------:R-:W-:Y:S01]  /*6370*/  FMUL.FTZ R181, R136, c[0x0][0x2d0] ;  /* 0x0000b40088b57a20 */ /* 0x000fe20000410000 */
[----:B---3--:R-:W-:Y:S01]  /*6380*/  FMNMX.FTZ R133, R133, R172, !PT ;  /* 0x000000ac85857209 */ /* 0x008fe20007810000 */
[--C-:B------:R-:W-:Y:S01]  /*6390*/  FFMA.FTZ R17, R17, c[0x0][0x2d0], -R180.reuse ;  /* 0x0000b40011117a23 */ /* 0x100fe200000108b4 */
[----:B------:R-:W-:Y:S01]  /*63a0*/  FMNMX.FTZ R0, R63, R0, !PT ;  /* 0x000000003f007209 */ /* 0x000fe20007810000 */
[--C-:B------:R-:W-:Y:S02]  /*63b0*/  FFMA.FTZ R18, R18, c[0x0][0x2d0], -R181.reuse ;  /* 0x0000b40012127a23 */ /* 0x100fe400000108b5 */
[----:B------:R-:W3:Y:S01]  /*63c0*/  SHFL.BFLY PT, R172, R133, 0x1, 0x1f ;  /* 0x0c201f0085ac7f89 */ /* 0x000ee200000e0000 */
[--C-:B------:R-:W-:Y:S01]  /*63d0*/  FFMA.FTZ R19, R19, c[0x0][0x2d0], -R181.reuse ;  /* 0x0000b40013137a23 */ /* 0x100fe200000108b5 */
[----:B------:R2:W-:Y:S01]  /*63e0*/  MUFU.EX2 R244, R16 ;  /* 0x0000001000f47308 */ /* 0x0005e20000000800 */
[--C-:B------:R-:W-:Y:S02]  /*63f0*/  FFMA.FTZ R4, R4, c[0x0][0x2d0], -R180.reuse ;  /* 0x0000b40004047a23 */ /* 0x100fe400000108b4 */
[--C-:B------:R-:W-:Y:S02]  /*6400*/  FFMA.FTZ R5, R5, c[0x0][0x2d0], -R180.reuse ;  /* 0x0000b40005057a23 */ /* 0x100fe400000108b4 */
[--C-:B------:R-:W-:Y:S02]  /*6410*/  FFMA.FTZ R6, R6, c[0x0][0x2d0], -R181.reuse ;  /* 0x0000b40006067a23 */ /* 0x100fe400000108b5 */
[--C-:B------:R-:W-:Y:S02]  /*6420*/  FFMA.FTZ R7, R7, c[0x0][0x2d0], -R181.reuse ;  /* 0x0000b40007077a23 */ /* 0x100fe400000108b5 */
[--C-:B------:R-:W-:Y:S01]  /*6430*/  FFMA.FTZ R36, R36, c[0x0][0x2d0], -R180.reuse ;  /* 0x0000b40024247a23 */ /* 0x100fe200000108b4 */
[----:B------:R4:W-:Y:S01]  /*6440*/  MUFU.EX2 R246, R17 ;  /* 0x0000001100f67308 */ /* 0x0009e20000000800 */
[--C-:B------:R-:W-:Y:S02]  /*6450*/  FFMA.FTZ R37, R37, c[0x0][0x2d0], -R180.reuse ;  /* 0x0000b40025257a23 */ /* 0x100fe400000108b4 */
[----:B------:R-:W-:Y:S02]  /*6460*/  FFMA.FTZ R38, R38, c[0x0][0x2d0], -R181 ;  /* 0x0000b40026267a23 */ /* 0x000fe400000108b5 */
[----:B-1----:R-:W-:Y:S02]  /*6470*/  FADD.FTZ R2, -R136, R3 ;  /* 0x0000000388027221 */ /* 0x002fe40000010100 */
[----:B------:R-:W1:Y:S01]  /*6480*/  SHFL.BFLY PT, R3, R0, 0x2, 0x1f ;  /* 0x0c401f0000037f89 */ /* 0x000e6200000e0000 */
[--C-:B------:R-:W-:Y:S02]  /*6490*/  FFMA.FTZ R39, R39, c[0x0][0x2d0], -R181.reuse ;  /* 0x0000b40027277a23 */ /* 0x100fe400000108b5 */
[----:B------:R-:W-:Y:S01]  /*64a0*/  FMUL.FTZ R2, R2, c[0x0][0x2d0] ;  /* 0x0000b40002027a20 */ /* 0x000fe20000410000 */
[----:B------:R-:W-:Y:S01]  /*64b0*/  MUFU.EX2 R242, R18 ;  /* 0x0000001200f27308 */ /* 0x000fe20000000800 */
[----:B---3--:R-:W-:Y:S01]  /*64c0*/  FMNMX.FTZ R135, R133, R172, !PT ;  /* 0x000000ac85877209 */ /* 0x008fe20007810000 */
[--C-:B------:R-:W-:Y:S02]  /*64d0*/  FFMA.FTZ R48, R48, c[0x0][0x2d0], -R180.reuse ;  /* 0x0000b40030307a23 */ /* 0x100fe400000108b4 */
[----:B------:R-:W-:Y:S01]  /*64e0*/  LDSM.16.MT88.4 R172, [R216+0x100] ;  /* 0x00010000d8ac783b */ /* 0x000fe20000004200 */
[----:B--2---:R-:W-:Y:S02]  /*64f0*/  FMUL.FTZ R16, R134, R152 ;  /* 0x0000009886107220 */ /* 0x004fe40000410000 */
[----:B------:R-:W-:Y:S02]  /*6500*/  FMUL.FTZ R182, R135, c[0x0][0x2d0] ;  /* 0x0000b40087b67a20 */ /* 0x000fe40000410000 */
[----:B------:R-:W-:Y:S01]  /*6510*/  FFMA.FTZ R49, R49, c[0x0][0x2d0], -R180 ;  /* 0x0000b40031317a23 */ /* 0x000fe200000108b4 */
[----:B------:R2:W3:Y:S01]  /*6520*/  MUFU.EX2 R133, R2 ;  /* 0x0000000200857308 */ /* 0x0004e20000000800 */
[--C-:B------:R-:W-:Y:S02]  /*6530*/  FFMA.FTZ R12, R12, c[0x0][0x2d0], -R182.reuse ;  /* 0x0000b4000c0c7a23 */ /* 0x100fe400000108b6 */
[--C-:B------:R-:W-:Y:S02]  /*6540*/  FFMA.FTZ R13, R13, c[0x0][0x2d0], -R182.reuse ;  /* 0x0000b4000d0d7a23 */ /* 0x100fe400000108b6 */
[--C-:B------:R-:W-:Y:S02]  /*6550*/  FFMA.FTZ R8, R8, c[0x0][0x2d0], -R182.reuse ;  /* 0x0000b40008087a23 */ /* 0x100fe400000108b6 */
[--C-:B------:R-:W-:Y:S02]  /*6560*/  FFMA.FTZ R9, R9, c[0x0][0x2d0], -R182.reuse ;  /* 0x0000b40009097a23 */ /* 0x100fe400000108b6 */
[----:B----4-:R-:W-:Y:S01]  /*6570*/  FMUL.FTZ R17, R134, R153 ;  /* 0x0000009986117220 */ /* 0x010fe20000410000 */
[----:B-1----:R-:W-:Y:S01]  /*6580*/  FMNMX.FTZ R0, R0, R3, !PT ;  /* 0x0000000300007209 */ /* 0x002fe20007810000 */
[----:B------:R1:W-:Y:S01]  /*6590*/  MUFU.EX2 R241, R19 ;  /* 0x0000001300f17308 */ /* 0x0003e20000000800 */
[--C-:B------:R-:W-:Y:S02]  /*65a0*/  FFMA.FTZ R50, R50, c[0x0][0x2d0], -R181.reuse ;  /* 0x0000b40032327a23 */ /* 0x100fe400000108b5 */
[--C-:B------:R-:W-:Y:S02]  /*65b0*/  FFMA.FTZ R51, R51, c[0x0][0x2d0], -R181.reuse ;  /* 0x0000b40033337a23 */ /* 0x100fe400000108b5 */
[--C-:B------:R-:W-:Y:S02]  /*65c0*/  FFMA.FTZ R40, R40, c[0x0][0x2d0], -R182.reuse ;  /* 0x0000b40028287a23 */ /* 0x100fe400000108b6 */
[----:B------:R-:W-:Y:S02]  /*65d0*/  FFMA.FTZ R41, R41, c[0x0][0x2d0], -R182 ;  /* 0x0000b40029297a23 */ /* 0x000fe400000108b6 */
[--C-:B------:R-:W-:Y:S01]  /*65e0*/  FFMA.FTZ R52, R52, c[0x0][0x2d0], -R180.reuse ;  /* 0x0000b40034347a23 */ /* 0x100fe200000108b4 */
[----:B------:R4:W-:Y:S01]  /*65f0*/  MUFU.EX2 R243, R4 ;  /* 0x0000000400f37308 */ /* 0x0009e20000000800 */
[----:B------:R-:W-:Y:S02]  /*6600*/  FFMA.FTZ R53, R53, c[0x0][0x2d0], -R180 ;  /* 0x0000b40035357a23 */ /* 0x000fe400000108b4 */
[----:B--2---:R-:W-:Y:S02]  /*6610*/  FADD.FTZ R2, -R135, R132 ;  /* 0x0000008487027221 */ /* 0x004fe40000010100 */
[----:B---3--:R-:W-:Y:S02]  /*6620*/  FMUL.FTZ R18, R133, R154 ;  /* 0x0000009a85127220 */ /* 0x008fe40000410000 */
[----:B------:R-:W-:Y:S02]  /*6630*/  FMUL.FTZ R2, R2, c[0x0][0x2d0] ;  /* 0x0000b40002027a20 */ /* 0x000fe40000410000 */
[--C-:B------:R-:W-:Y:S01]  /*6640*/  FFMA.FTZ R54, R54, c[0x0][0x2d0], -R181.reuse ;  /* 0x0000b40036367a23 */ /* 0x100fe200000108b5 */
[----:B------:R-:W2:Y:S01]  /*6650*/  MUFU.EX2 R245, R5 ;  /* 0x0000000500f57308 */ /* 0x000ea20000000800 */
[--C-:B------:R-:W-:Y:S02]  /*6660*/  FFMA.FTZ R55, R55, c[0x0][0x2d0], -R181.reuse ;  /* 0x0000b40037377a23 */ /* 0x100fe400000108b5 */
[--C-:B------:R-:W-:Y:S02]  /*6670*/  FFMA.FTZ R56, R56, c[0x0][0x2d0], -R182.reuse ;  /* 0x0000b40038387a23 */ /* 0x100fe400000108b6 */
[----:B-1----:R-:W-:Y:S02]  /*6680*/  FMUL.FTZ R19, R133, R155 ;  /* 0x0000009b85137220 */ /* 0x002fe40000410000 */
[----:B------:R-:W-:Y:S01]  /*6690*/  LDSM.16.MT88.4 R152, [R217+0x1100] ;  /* 0x00110000d998783b */ /* 0x000fe20000004200 */
[----:B------:R-:W-:Y:S02]  /*66a0*/  FFMA.FTZ R57, R57, c[0x0][0x2d0], -R182 ;  /* 0x0000b40039397a23 */ /* 0x000fe400000108b6 */
[----:B------:R1:W3:Y:S01]  /*66b0*/  MUFU.EX2 R132, R2 ;  /* 0x0000000200847308 */ /* 0x0002e20000000800 */
[--C-:B------:R-:W-:Y:S02]  /*66c0*/  FFMA.FTZ R20, R20, c[0x0][0x2d0], -R180.reuse ;  /* 0x0000b40014147a23 */ /* 0x100fe400000108b4 */
[----:B------:R-:W-:Y:S02]  /*66d0*/  FFMA.FTZ R21, R21, c[0x0][0x2d0], -R180 ;  /* 0x0000b40015157a23 */ /* 0x000fe400000108b4 */
[----:B----4-:R-:W-:Y:S02]  /*66e0*/  FMUL.FTZ R4, R134, R144 ;  /* 0x0000009086047220 */ /* 0x010fe40000410000 */
[----:B------:R-:W-:Y:S02]  /*66f0*/  FFMA.FTZ R22, R22, c[0x0][0x2d0], -R181 ;  /* 0x0000b40016167a23 */ /* 0x000fe400000108b5 */
[C---:B------:R-:W-:Y:S01]  /*6700*/  FMUL.FTZ R84, R134.reuse, R84 ;  /* 0x0000005486547220 */ /* 0x040fe20000410000 */
[----:B------:R4:W-:Y:S01]  /*6710*/  MUFU.EX2 R239, R6 ;  /* 0x0000000600ef7308 */ /* 0x0009e20000000800 */
[C---:B------:R-:W-:Y:S02]  /*6720*/  FMUL.FTZ R85, R134.reuse, R85 ;  /* 0x0000005586557220 */ /* 0x040fe40000410000 */
[----:B------:R-:W-:Y:S01]  /*6730*/  FMUL.FTZ R86, R133, R86 ;  /* 0x0000005685567220 */ /* 0x000fe20000410000 */
[----:B--2---:R-:W-:Y:S01]  /*6740*/  F2FP.PACK_AB R144, R245, R243 ;  /* 0x000000f3f590723e */ /* 0x004fe200000000ff */
[C---:B------:R-:W-:Y:S02]  /*6750*/  FMUL.FTZ R5, R134.reuse, R145 ;  /* 0x0000009186057220 */ /* 0x040fe40000410000 */
[C---:B------:R-:W-:Y:S02]  /*6760*/  FMUL.FTZ R87, R133.reuse, R87 ;  /* 0x0000005785577220 */ /* 0x040fe40000410000 */
[C---:B------:R-:W-:Y:S01]  /*6770*/  FMUL.FTZ R92, R134.reuse, R92 ;  /* 0x0000005c865c7220 */ /* 0x040fe20000410000 */
[----:B------:R-:W2:Y:S01]  /*6780*/  MUFU.EX2 R240, R7 ;  /* 0x0000000700f07308 */ /* 0x000ea20000000800 */
[----:B------:R-:W-:Y:S02]  /*6790*/  FMUL.FTZ R93, R134, R93 ;  /* 0x0000005d865d7220 */ /* 0x000fe40000410000 */
[C---:B------:R-:W-:Y:S01]  /*67a0*/  FMUL.FTZ R94, R133.reuse, R94 ;  /* 0x0000005e855e7220 */ /* 0x040fe20000410000 */
[----:B-1----:R-:W1:Y:S01]  /*67b0*/  SHFL.BFLY PT, R2, R0, 0x1, 0x1f ;  /* 0x0c201f0000027f89 */ /* 0x002e6200000e0000 */
[C---:B---3--:R-:W-:Y:S02]  /*67c0*/  FMUL.FTZ R88, R132.reuse, R88 ;  /* 0x0000005884587220 */ /* 0x048fe40000410000 */
[----:B------:R-:W-:Y:S02]  /*67d0*/  FMUL.FTZ R89, R132, R89 ;  /* 0x0000005984597220 */ /* 0x000fe40000410000 */
[C---:B------:R-:W-:Y:S01]  /*67e0*/  FMUL.FTZ R95, R133.reuse, R95 ;  /* 0x0000005f855f7220 */ /* 0x040fe20000410000 */
[----:B------:R3:W-:Y:S01]  /*67f0*/  MUFU.EX2 R237, R12 ;  /* 0x0000000c00ed7308 */ /* 0x0007e20000000800 */
[C---:B------:R-:W-:Y:S02]  /*6800*/  FMUL.FTZ R96, R134.reuse, R96 ;  /* 0x0000006086607220 */ /* 0x040fe40000410000 */
[----:B------:R-:W-:Y:S02]  /*6810*/  FMUL.FTZ R97, R134, R97 ;  /* 0x0000006186617220 */ /* 0x000fe40000410000 */
[C---:B----4-:R-:W-:Y:S01]  /*6820*/  FMUL.FTZ R6, R133.reuse, R146 ;  /* 0x0000009285067220 */ /* 0x050fe20000410000 */
[----:B------:R-:W-:Y:S01]  /*6830*/  F2FP.PACK_AB R146, R246, R244 ;  /* 0x000000f4f692723e */ /* 0x000fe200000000ff */
[C---:B------:R-:W-:Y:S02]  /*6840*/  FMUL.FTZ R98, R133.reuse, R98 ;  /* 0x0000006285627220 */ /* 0x040fe40000410000 */
[C---:B------:R-:W-:Y:S01]  /*6850*/  FMUL.FTZ R99, R133.reuse, R99 ;  /* 0x0000006385637220 */ /* 0x040fe20000410000 */
[----:B------:R-:W-:Y:S01]  /*6860*/  MUFU.EX2 R238, R13 ;  /* 0x0000000d00ee7308 */ /* 0x000fe20000000800 */
[C---:B------:R-:W-:Y:S02]  /*6870*/  FMUL.FTZ R100, R132.reuse, R100 ;  /* 0x0000006484647220 */ /* 0x040fe40000410000 */
[----:B------:R-:W-:Y:S01]  /*6880*/  FMUL.FTZ R101, R132, R101 ;  /* 0x0000006584657220 */ /* 0x000fe20000410000 */
[----:B--2---:R-:W-:Y:S01]  /*6890*/  F2FP.PACK_AB R145, R240, R239 ;  /* 0x000000eff091723e */ /* 0x004fe200000000ff */
[----:B------:R-:W-:Y:S01]  /*68a0*/  FMUL.FTZ R7, R133, R147 ;  /* 0x0000009385077220 */ /* 0x000fe20000410000 */
[----:B------:R-:W-:Y:S01]  /*68b0*/  F2FP.PACK_AB R147, R241, R242 ;  /* 0x000000f2f193723e */ /* 0x000fe200000000ff */
[----:B------:R-:W-:Y:S01]  /*68c0*/  FMUL.FTZ R104, R134, R104 ;  /* 0x0000006886687220 */ /* 0x000fe20000410000 */
[----:B-1----:R-:W-:Y:S01]  /*68d0*/  FMNMX.FTZ R2, R2, R0, !PT ;  /* 0x0000000002027209 */ /* 0x002fe20007810000 */
[----:B------:R-:W-:Y:S01]  /*68e0*/  FMUL.FTZ R105, R134, R105 ;  /* 0x0000006986697220 */ /* 0x000fe20000410000 */
[----:B------:R1:W-:Y:S01]  /*68f0*/  MUFU.EX2 R235, R8 ;  /* 0x0000000800eb7308 */ /* 0x0003e20000000800 */
[----:B------:R-:W-:Y:S02]  /*6900*/  FMUL.FTZ R106, R133, R106 ;  /* 0x0000006a856a7220 */ /* 0x000fe40000410000 */
[-C--:B------:R-:W-:Y:S05]  /*6910*/  HMMA.16816.F32 R4, R144, R172.reuse, R4 ;  /* 0x000000ac9004723c */ /* 0x080fea0000001804 */
[C---:B------:R-:W-:Y:S02]  /*6920*/  FADD.FTZ R0, -R2.reuse, R138 ;  /* 0x0000008a02007221 */ /* 0x040fe40000010100 */
[----:B------:R-:W-:Y:S01]  /*6930*/  FMUL.FTZ R3, R2, c[0x0][0x2d0] ;  /* 0x0000b40002037a20 */ /* 0x000fe20000410000 */
[----:B------:R-:W2:Y:S01]  /*6940*/  MUFU.EX2 R236, R9 ;  /* 0x0000000900ec7308 */ /* 0x000ea20000000800 */
[----:B------:R-:W-:Y:S03]  /*6950*/  FMUL.FTZ R0, R0, c[0x0][0x2d0] ;  /* 0x0000b40000007a20 */ /* 0x000fe60000410000 */
[--C-:B------:R-:W-:Y:S02]  /*6960*/  FFMA.FTZ R14, R14, c[0x0][0x2d0], -R3.reuse ;  /* 0x0000b4000e0e7a23 */ /* 0x100fe40000010803 */
[--C-:B------:R-:W-:Y:S02]  /*6970*/  FFMA.FTZ R15, R15, c[0x0][0x2d0], -R3.reuse ;  /* 0x0000b4000f0f7a23 */ /* 0x100fe40000010803 */
[--C-:B------:R-:W-:Y:S02]  /*6980*/  FFMA.FTZ R10, R10, c[0x0][0x2d0], -R3.reuse ;  /* 0x0000b4000a0a7a23 */ /* 0x100fe40000010803 */
[--C-:B------:R-:W-:Y:S01]  /*6990*/  FFMA.FTZ R11, R11, c[0x0][0x2d0], -R3.reuse ;  /* 0x0000b4000b0b7a23 */ /* 0x100fe20000010803 */
[----:B------:R-:W4:Y:S01]  /*69a0*/  MUFU.EX2 R0, R0 ;  /* 0x0000000000007308 */ /* 0x000f220000000800 */
[C---:B---3--:R-:W-:Y:S02]  /*69b0*/  FMUL.FTZ R12, R132.reuse, R148 ;  /* 0x00000094840c7220 */ /* 0x048fe40000410000 */
[C---:B-1----:R-:W-:Y:S02]  /*69c0*/  FMUL.FTZ R8, R132.reuse, R140 ;  /* 0x0000008c84087220 */ /* 0x042fe40000410000 */
[----:B------:R-:W-:Y:S02]  /*69d0*/  FMUL.FTZ R13, R132, R149 ;  /* 0x00000095840d7220 */ /* 0x000fe40000410000 */
[--C-:B------:R-:W-:Y:S02]  /*69e0*/  FFMA.FTZ R42, R42, c[0x0][0x2d0], -R3.reuse ;  /* 0x0000b4002a2a7a23 */ /* 0x100fe40000010803 */
[--C-:B------:R-:W-:Y:S01]  /*69f0*/  FFMA.FTZ R43, R43, c[0x0][0x2d0], -R3.reuse ;  /* 0x0000b4002b2b7a23 */ /* 0x100fe20000010803 */
[----:B------:R1:W-:Y:S01]  /*6a00*/  MUFU.EX2 R233, R14 ;  /* 0x0000000e00e97308 */ /* 0x0003e20000000800 */
[--C-:B------:R-:W-:Y:S01]  /*6a10*/  FFMA.FTZ R58, R58, c[0x0][0x2d0], -R3.reuse ;  /* 0x0000b4003a3a7a23 */ /* 0x100fe20000010803 */
[----:B--2---:R-:W-:Y:S01]  /*6a20*/  F2FP.PACK_AB R140, R236, R235 ;  /* 0x000000ebec8c723e */ /* 0x004fe200000000ff */
[----:B------:R-:W-:Y:S02]  /*6a30*/  FMUL.FTZ R9, R132, R141 ;  /* 0x0000008d84097220 */ /* 0x000fe40000410000 */
[----:B------:R-:W-:Y:S02]  /*6a40*/  FFMA.FTZ R59, R59, c[0x0][0x2d0], -R3 ;  /* 0x0000b4003b3b7a23 */ /* 0x000fe40000010803 */
[----:B------:R-:W-:Y:S03]  /*6a50*/  FFMA.FTZ R138, R23, c[0x0][0x2d0], -R181 ;  /* 0x0000b400178a7a23 */ /* 0x000fe600000108b5 */
[----:B------:R2:W-:Y:S01]  /*6a60*/  MUFU.EX2 R234, R15 ;  /* 0x0000000f00ea7308 */ /* 0x0005e20000000800 */
[C---:B------:R-:W-:Y:S02]  /*6a70*/  FMUL.FTZ R107, R133.reuse, R107 ;  /* 0x0000006b856b7220 */ /* 0x040fe40000410000 */
[----:B------:R-:W-:Y:S02]  /*6a80*/  FMUL.FTZ R108, R134, R108 ;  /* 0x0000006c866c7220 */ /* 0x000fe40000410000 */
[C---:B----4-:R-:W-:Y:S02]  /*6a90*/  FMUL.FTZ R23, R0.reuse, R159 ;  /* 0x0000009f00177220 */ /* 0x050fe40000410000 */
[C---:B------:R-:W-:Y:S02]  /*6aa0*/  FMUL.FTZ R90, R0.reuse, R90 ;  /* 0x0000005a005a7220 */ /* 0x040fe40000410000 */
[C---:B------:R-:W-:Y:S01]  /*6ab0*/  FMUL.FTZ R91, R0.reuse, R91 ;  /* 0x0000005b005b7220 */ /* 0x040fe20000410000 */
[----:B------:R3:W-:Y:S01]  /*6ac0*/  MUFU.EX2 R215, R10 ;  /* 0x0000000a00d77308 */ /* 0x0007e20000000800 */
[C---:B------:R-:W-:Y:S02]  /*6ad0*/  FMUL.FTZ R102, R0.reuse, R102 ;  /* 0x0000006600667220 */ /* 0x040fe40000410000 */
[C---:B------:R-:W-:Y:S02]  /*6ae0*/  FMUL.FTZ R103, R0.reuse, R103 ;  /* 0x0000006700677220 */ /* 0x040fe40000410000 */
[----:B-1----:R-:W-:Y:S02]  /*6af0*/  FMUL.FTZ R14, R0, R150 ;  /* 0x00000096000e7220 */ /* 0x002fe40000410000 */
[----:B------:R-:W-:Y:S02]  /*6b00*/  FMUL.FTZ R109, R134, R109 ;  /* 0x0000006d866d7220 */ /* 0x000fe40000410000 */
[C---:B------:R-:W-:Y:S01]  /*6b10*/  FMUL.FTZ R110, R133.reuse, R110 ;  /* 0x0000006e856e7220 */ /* 0x040fe20000410000 */
[----:B------:R-:W1:Y:S01]  /*6b20*/  MUFU.EX2 R232, R11 ;  /* 0x0000000b00e87308 */ /* 0x000e620000000800 */
[C---:B------:R-:W-:Y:S02]  /*6b30*/  FMUL.FTZ R111, R133.reuse, R111 ;  /* 0x0000006f856f7220 */ /* 0x040fe40000410000 */
[----:B------:R-:W-:Y:S02]  /*6b40*/  FMUL.FTZ R112, R132, R112 ;  /* 0x0000007084707220 */ /* 0x000fe40000410000 */
[----:B--2---:R-:W-:Y:S02]  /*6b50*/  FMUL.FTZ R15, R0, R151 ;  /* 0x00000097000f7220 */ /* 0x004fe40000410000 */
[----:B------:R-:W2:Y:S01]  /*6b60*/  LDSM.16.MT88.4 R148, [R216+0x1100] ;  /* 0x00110000d894783b */ /* 0x000ea20000004200 */
[----:B------:R-:W-:Y:S02]  /*6b70*/  FMUL.FTZ R113, R132, R113 ;  /* 0x0000007184717220 */ /* 0x000fe40000410000 */
[----:B------:R-:W-:Y:S01]  /*6b80*/  MUFU.EX2 R197, R36 ;  /* 0x0000002400c57308 */ /* 0x000fe20000000800 */
[C---:B------:R-:W-:Y:S02]  /*6b90*/  FMUL.FTZ R114, R0.reuse, R114 ;  /* 0x0000007200727220 */ /* 0x040fe40000410000 */
[C---:B------:R-:W-:Y:S02]  /*6ba0*/  FMUL.FTZ R115, R0.reuse, R115 ;  /* 0x0000007300737220 */ /* 0x040fe40000410000 */
[----:B---3--:R-:W-:Y:S01]  /*6bb0*/  FMUL.FTZ R10, R0, R142 ;  /* 0x0000008e000a7220 */ /* 0x008fe20000410000 */
[----:B------:R-:W-:Y:S01]  /*6bc0*/  F2FP.PACK_AB R142, R238, R237 ;  /* 0x000000edee8e723e */ /* 0x000fe200000000ff */
[C---:B------:R-:W-:Y:S02]  /*6bd0*/  FMUL.FTZ R116, R134.reuse, R116 ;  /* 0x0000007486747220 */ /* 0x040fe40000410000 */
[----:B------:R-:W-:Y:S01]  /*6be0*/  FMUL.FTZ R117, R134, R117 ;  /* 0x0000007586757220 */ /* 0x000fe20000410000 */
[----:B------:R-:W-:Y:S01]  /*6bf0*/  MUFU.EX2 R198, R37 ;  /* 0x0000002500c67308 */ /* 0x000fe20000000800 */
[C---:B------:R-:W-:Y:S02]  /*6c00*/  FMUL.FTZ R118, R133.reuse, R118 ;  /* 0x0000007685767220 */ /* 0x040fe40000410000 */
[C---:B------:R-:W-:Y:S01]  /*6c10*/  FMUL.FTZ R119, R133.reuse, R119 ;  /* 0x0000007785777220 */ /* 0x040fe20000410000 */
[----:B-1----:R-:W-:Y:S01]  /*6c20*/  F2FP.PACK_AB R141, R232, R215 ;  /* 0x000000d7e88d723e */ /* 0x002fe200000000ff */
[----:B------:R-:W-:Y:S01]  /*6c30*/  FMUL.FTZ R11, R0, R143 ;  /* 0x0000008f000b7220 */ /* 0x000fe20000410000 */
[----:B------:R-:W-:Y:S01]  /*6c40*/  F2FP.PACK_AB R143, R234, R233 ;  /* 0x000000e9ea8f723e */ /* 0x000fe200000000ff */
[C---:B------:R-:W-:Y:S02]  /*6c50*/  FMUL.FTZ R120, R134.reuse, R120 ;  /* 0x0000007886787220 */ /* 0x040fe40000410000 */
[----:B------:R-:W-:Y:S01]  /*6c60*/  FMUL.FTZ R121, R134, R121 ;  /* 0x0000007986797220 */ /* 0x000fe20000410000 */
[----:B------:R-:W-:Y:S01]  /*6c70*/  MUFU.EX2 R195, R38 ;  /* 0x0000002600c37308 */ /* 0x000fe20000000800 */
[C---:B------:R-:W-:Y:S02]  /*6c80*/  FMUL.FTZ R122, R133.reuse, R122 ;  /* 0x0000007a857a7220 */ /* 0x040fe40000410000 */
[C---:B------:R-:W-:Y:S04]  /*6c90*/  HMMA.16816.F32 R8, R140.reuse, R172, R8 ;  /* 0x000000ac8c08723c */ /* 0x040fe80000001808 */
[C---:B------:R-:W-:Y:S02]  /*6ca0*/  FMUL.FTZ R123, R133.reuse, R123 ;  /* 0x0000007b857b7220 */ /* 0x040fe40000410000 */
[C---:B------:R-:W-:Y:S01]  /*6cb0*/  FMUL.FTZ R124, R132.reuse, R124 ;  /* 0x0000007c847c7220 */ /* 0x040fe20000410000 */
[----:B------:R1:W-:Y:S01]  /*6cc0*/  MUFU.EX2 R196, R39 ;  /* 0x0000002700c47308 */ /* 0x0003e20000000800 */
[-C--:B------:R-:W-:Y:S04]  /*6cd0*/  HMMA.16816.F32 R12, R140, R174.reuse, R12 ;  /* 0x000000ae8c0c723c */ /* 0x080fe8000000180c */
[----:B------:R-:W-:Y:S02]  /*6ce0*/  FMUL.FTZ R125, R132, R125 ;  /* 0x0000007d847d7220 */ /* 0x000fe40000410000 */
[----:B------:R-:W-:Y:S02]  /*6cf0*/  FMUL.FTZ R126, R0, R126 ;  /* 0x0000007e007e7220 */ /* 0x000fe40000410000 */
[C---:B------:R-:W-:Y:S01]  /*6d00*/  HMMA.16816.F32 R16, R144.reuse, R174, R16 ;  /* 0x000000ae9010723c */ /* 0x040fe20000001810 */
[----:B------:R-:W-:Y:S03]  /*6d10*/  MUFU.EX2 R193, R48 ;  /* 0x0000003000c17308 */ /* 0x000fe60000000800 */
[C---:B------:R-:W-:Y:S02]  /*6d20*/  FMUL.FTZ R68, R134.reuse, R68 ;  /* 0x0000004486447220 */ /* 0x040fe40000410000 */
[----:B------:R-:W-:Y:S02]  /*6d30*/  FMUL.FTZ R69, R134, R69 ;  /* 0x0000004586457220 */ /* 0x000fe40000410000 */
[C---:B------:R-:W-:Y:S03]  /*6d40*/  FMUL.FTZ R70, R133.reuse, R70 ;  /* 0x0000004685467220 */ /* 0x040fe60000410000 */
[----:B------:R-:W-:Y:S01]  /*6d50*/  MUFU.EX2 R194, R49 ;  /* 0x0000003100c27308 */ /* 0x000fe20000000800 */
[----:B------:R-:W-:Y:S02]  /*6d60*/  FMUL.FTZ R71, R133, R71 ;  /* 0x0000004785477220 */ /* 0x000fe40000410000 */
[----:B------:R-:W-:Y:S01]  /*6d70*/  FMUL.FTZ R127, R0, R127 ;  /* 0x0000007f007f7220 */ /* 0x000fe20000410000 */
[----:B-1----:R-:W-:Y:S01]  /*6d80*/  LDSM.16.MT88.4 R36, [R216+0x2500] ;  /* 0x00250000d824783b */ /* 0x002fe20000004200 */
[C---:B------:R-:W-:Y:S02]  /*6d90*/  FMUL.FTZ R128, R132.reuse, R128 ;  /* 0x0000008084807220 */ /* 0x040fe40000410000 */
[C---:B------:R-:W-:Y:S01]  /*6da0*/  FMUL.FTZ R129, R132.reuse, R129 ;  /* 0x0000008184817220 */ /* 0x040fe20000410000 */
[-C--:B------:R-:W-:Y:S02]  /*6db0*/  HMMA.16816.F32 R68, R144, R176.reuse, R68 ;  /* 0x000000b09044723c */ /* 0x080fe40000001844 */
[----:B------:R1:W-:Y:S01]  /*6dc0*/  MUFU.EX2 R214, R20 ;  /* 0x0000001400d67308 */ /* 0x0003e20000000800 */
[C---:B------:R-:W-:Y:S02]  /*6dd0*/  FMUL.FTZ R72, R132.reuse, R72 ;  /* 0x0000004884487220 */ /* 0x040fe40000410000 */
[----:B------:R-:W-:Y:S02]  /*6de0*/  FMUL.FTZ R73, R132, R73 ;  /* 0x0000004984497220 */ /* 0x000fe40000410000 */
[C---:B------:R-:W-:Y:S02]  /*6df0*/  FMUL.FTZ R74, R0.reuse, R74 ;  /* 0x0000004a004a7220 */ /* 0x040fe40000410000 */
[C---:B------:R-:W-:Y:S03]  /*6e00*/  FMUL.FTZ R75, R0.reuse, R75 ;  /* 0x0000004b004b7220 */ /* 0x040fe60000410000 */
[----:B------:R-:W-:Y:S01]  /*6e10*/  MUFU.EX2 R192, R50 ;  /* 0x0000003200c07308 */ /* 0x000fe20000000800 */
[C---:B------:R-:W-:Y:S02]  /*6e20*/  FMUL.FTZ R130, R0.reuse, R130 ;  /* 0x0000008200827220 */ /* 0x040fe40000410000 */
[----:B------:R-:W-:Y:S01]  /*6e30*/  FMUL.FTZ R131, R0, R131 ;  /* 0x0000008300837220 */ /* 0x000fe20000410000 */
[C---:B------:R-:W-:Y:S04]  /*6e40*/  HMMA.16816.F32 R72, R140.reuse, R176, R72 ;  /* 0x000000b08c48723c */ /* 0x040fe80000001848 */
[C---:B------:R-:W-:Y:S02]  /*6e50*/  FMUL.FTZ R76, R132.reuse, R76 ;  /* 0x0000004c844c7220 */ /* 0x040fe40000410000 */
[----:B------:R-:W-:Y:S01]  /*6e60*/  FMUL.FTZ R77, R132, R77 ;  /* 0x0000004d844d7220 */ /* 0x000fe20000410000 */
[----:B------:R3:W-:Y:S01]  /*6e70*/  MUFU.EX2 R213, R21 ;  /* 0x0000001500d57308 */ /* 0x0007e20000000800 */
[C---:B------:R-:W-:Y:S04]  /*6e80*/  FMUL.FTZ R78, R0.reuse, R78 ;  /* 0x0000004e004e7220 */ /* 0x040fe80000410000 */
[----:B------:R-:W-:Y:S02]  /*6e90*/  FMUL.FTZ R79, R0, R79 ;  /* 0x0000004f004f7220 */ /* 0x000fe40000410000 */
[----:B-1----:R-:W-:Y:S02]  /*6ea0*/  FMUL.FTZ R20, R132, R156 ;  /* 0x0000009c84147220 */ /* 0x002fe40000410000 */
[--C-:B------:R-:W-:Y:S01]  /*6eb0*/  FFMA.FTZ R44, R44, c[0x0][0x2d0], -R182.reuse ;  /* 0x0000b4002c2c7a23 */ /* 0x100fe200000108b6 */
[----:B------:R1:W-:Y:S01]  /*6ec0*/  MUFU.EX2 R191, R51 ;  /* 0x0000003300bf7308 */ /* 0x0003e20000000800 */
[----:B------:R-:W-:Y:S01]  /*6ed0*/  FFMA.FTZ R45, R45, c[0x0][0x2d0], -R182 ;  /* 0x0000b4002d2d7a23 */ /* 0x000fe200000108b6 */
[-C--:B------:R-:W-:Y:S03]  /*6ee0*/  HMMA.16816.F32 R76, R140, R178.reuse, R76 ;  /* 0x000000b28c4c723c */ /* 0x080fe6000000184c */
[C---:B------:R-:W-:Y:S02]  /*6ef0*/  FMUL.FTZ R80, R134.reuse, R80 ;  /* 0x0000005086507220 */ /* 0x040fe40000410000 */
[----:B------:R-:W-:Y:S02]  /*6f00*/  FMUL.FTZ R81, R134, R81 ;  /* 0x0000005186517220 */ /* 0x000fe40000410000 */
[C---:B------:R-:W-:Y:S01]  /*6f10*/  FMUL.FTZ R82, R133.reuse, R82 ;  /* 0x0000005285527220 */ /* 0x040fe20000410000 */
[----:B------:R4:W-:Y:S01]  /*6f20*/  MUFU.EX2 R212, R22 ;  /* 0x0000001600d47308 */ /* 0x0009e20000000800 */
[----:B------:R-:W-:Y:S03]  /*6f30*/  FMUL.FTZ R83, R133, R83 ;  /* 0x0000005385537220 */ /* 0x000fe60000410000 */
[----:B---3--:R-:W-:Y:S02]  /*6f40*/  FMUL.FTZ R21, R132, R157 ;  /* 0x0000009d84157220 */ /* 0x008fe40000410000 */
[--C-:B------:R-:W-:Y:S02]  /*6f50*/  FFMA.FTZ R46, R46, c[0x0][0x2d0], -R3.reuse ;  /* 0x0000b4002e2e7a23 */ /* 0x100fe40000010803 */
[C---:B------:R-:W-:Y:S02]  /*6f60*/  HMMA.16816.F32 R80, R144.reuse, R178, R80 ;  /* 0x000000b29050723c */ /* 0x040fe40000001850 */
[----:B------:R-:W-:Y:S02]  /*6f70*/  MUFU.EX2 R190, R40 ;  /* 0x0000002800be7308 */ /* 0x000fe40000000800 */
[----:B------:R-:W-:Y:S01]  /*6f80*/  FFMA.FTZ R47, R47, c[0x0][0x2d0], -R3 ;  /* 0x0000b4002f2f7a23 */ /* 0x000fe20000010803 */
[----:B-1----:R-:W-:Y:S01]  /*6f90*/  LDSM.16.MT88.4 R48, [R217+0x2500] ;  /* 0x00250000d930783b */ /* 0x002fe20000004200 */
[--C-:B------:R-:W-:Y:S02]  /*6fa0*/  FFMA.FTZ R65, R65, c[0x0][0x2d0], -R180.reuse ;  /* 0x0000b40041417a23 */ /* 0x100fe400000108b4 */
[-C--:B--2---:R-:W-:Y:S04]  /*6fb0*/  HMMA.16816.F32 R84, R144, R148.reuse, R84 ;  /* 0x000000949054723c */ /* 0x084fe80000001854 */
[----:B------:R-:W-:Y:S01]  /*6fc0*/  MUFU.EX2 R189, R41 ;  /* 0x0000002900bd7308 */ /* 0x000fe20000000800 */
[--C-:B------:R-:W-:Y:S02]  /*6fd0*/  FFMA.FTZ R66, R66, c[0x0][0x2d0], -R181.reuse ;  /* 0x0000b40042427a23 */ /* 0x100fe400000108b5 */
[--C-:B------:R-:W-:Y:S01]  /*6fe0*/  FFMA.FTZ R67, R67, c[0x0][0x2d0], -R181.reuse ;  /* 0x0000b40043437a23 */ /* 0x100fe200000108b5 */
[C---:B------:R-:W-:Y:S04]  /*6ff0*/  HMMA.16816.F32 R88, R140.reuse, R148, R88 ;  /* 0x000000948c58723c */ /* 0x040fe80000001858 */
[----:B----4-:R-:W-:Y:S02]  /*7000*/  FMUL.FTZ R22, R0, R158 ;  /* 0x0000009e00167220 */ /* 0x010fe40000410000 */
[--C-:B------:R-:W-:Y:S01]  /*7010*/  FFMA.FTZ R32, R32, c[0x0][0x2d0], -R180.reuse ;  /* 0x0000b40020207a23 */ /* 0x100fe200000108b4 */
[----:B------:R-:W-:Y:S01]  /*7020*/  LDSM.16.MT88.4 R156, [R217+0x500] ;  /* 0x00050000d99c783b */ /* 0x000fe20000004200 */
[----:B------:R-:W-:Y:S01]  /*7030*/  FFMA.FTZ R33, R33, c[0x0][0x2d0], -R180 ;  /* 0x0000b40021217a23 */ /* 0x000fe200000108b4 */
[----:B------:R-:W-:Y:S02]  /*7040*/  MUFU.EX2 R188, R42 ;  /* 0x0000002a00bc7308 */ /* 0x000fe40000000800 */
[-C--:B------:R-:W-:Y:S03]  /*7050*/  HMMA.16816.F32 R20, R140, R150.reuse, R20 ;  /* 0x000000968c14723c */ /* 0x080fe60000001814 */
[----:B------:R-:W-:Y:S02]  /*7060*/  FFMA.FTZ R34, R34, c[0x0][0x2d0], -R181 ;  /* 0x0000b40022227a23 */ /* 0x000fe400000108b5 */
[--C-:B------:R-:W-:Y:S02]  /*7070*/  FFMA.FTZ R24, R24, c[0x0][0x2d0], -R182.reuse ;  /* 0x0000b40018187a23 */ /* 0x100fe400000108b6 */
[--C-:B------:R-:W-:Y:S01]  /*7080*/  FFMA.FTZ R25, R25, c[0x0][0x2d0], -R182.reuse ;  /* 0x0000b40019197a23 */ /* 0x100fe200000108b6 */
[C---:B------:R-:W-:Y:S01]  /*7090*/  HMMA.16816.F32 R92, R144.reuse, R150, R92 ;  /* 0x00000096905c723c */ /* 0x040fe2000000185c */
[----:B------:R1:W-:Y:S01]  /*70a0*/  MUFU.EX2 R211, R138 ;  /* 0x0000008a00d37308 */ /* 0x0003e20000000800 */
[----:B------:R-:W2:Y:S02]  /*70b0*/  LDSM.16.MT88.4 R148, [R216+0x2100] ;  /* 0x00210000d894783b */ /* 0x000ea40000004200 */
[--C-:B------:R-:W-:Y:S02]  /*70c0*/  FFMA.FTZ R26, R26, c[0x0][0x2d0], -R3.reuse ;  /* 0x0000b4001a1a7a23 */ /* 0x100fe40000010803 */
[--C-:B------:R-:W-:Y:S02]  /*70d0*/  FFMA.FTZ R28, R28, c[0x0][0x2d0], -R182.reuse ;  /* 0x0000b4001c1c7a23 */ /* 0x100fe400000108b6 */
[-C--:B------:R-:W-:Y:S03]  /*70e0*/  HMMA.16816.F32 R96, R144, R152.reuse, R96 ;  /* 0x000000989060723c */ /* 0x080fe60000001860 */
[----:B------:R3:W-:Y:S01]  /*70f0*/  MUFU.EX2 R210, R32 ;  /* 0x0000002000d27308 */ /* 0x0007e20000000800 */
[----:B------:R-:W-:Y:S02]  /*7100*/  FFMA.FTZ R29, R29, c[0x0][0x2d0], -R182 ;  /* 0x0000b4001d1d7a23 */ /* 0x000fe400000108b6 */
[--C-:B------:R-:W-:Y:S02]  /*7110*/  FFMA.FTZ R30, R30, c[0x0][0x2d0], -R3.reuse ;  /* 0x0000b4001e1e7a23 */ /* 0x100fe40000010803 */
[C---:B------:R-:W-:Y:S04]  /*7120*/  HMMA.16816.F32 R100, R140.reuse, R152, R100 ;  /* 0x000000988c64723c */ /* 0x040fe80000001864 */
[----:B------:R-:W-:Y:S01]  /*7130*/  FFMA.FTZ R31, R31, c[0x0][0x2d0], -R3 ;  /* 0x0000b4001f1f7a23 */ /* 0x000fe20000010803 */
[----:B------:R4:W-:Y:S01]  /*7140*/  MUFU.EX2 R209, R33 ;  /* 0x0000002100d17308 */ /* 0x0009e20000000800 */
[----:B------:R-:W-:Y:S02]  /*7150*/  FFMA.FTZ R64, R64, c[0x0][0x2d0], -R180 ;  /* 0x0000b40040407a23 */ /* 0x000fe400000108b4 */
[--C-:B------:R-:W-:Y:S04]  /*7160*/  FFMA.FTZ R60, R60, c[0x0][0x2d0], -R182.reuse ;  /* 0x0000b4003c3c7a23 */ /* 0x100fe800000108b6 */
[----:B-1----:R-:W-:Y:S02]  /*7170*/  FFMA.FTZ R138, R35, c[0x0][0x2d0], -R181 ;  /* 0x0000b400238a7a23 */ /* 0x002fe400000108b5 */
[----:B------:R-:W-:Y:S01]  /*7180*/  FMUL.FTZ R35, R0, R163 ;  /* 0x000000a300237220 */ /* 0x000fe20000410000 */
[----:B------:R1:W-:Y:S01]  /*7190*/  MUFU.EX2 R208, R34 ;  /* 0x0000002200d07308 */ /* 0x0003e20000000800 */
[----:B------:R-:W-:Y:S02]  /*71a0*/  FFMA.FTZ R61, R61, c[0x0][0x2d0], -R182 ;  /* 0x0000b4003d3d7a23 */ /* 0x000fe400000108b6 */
[----:B------:R-:W-:Y:S02]  /*71b0*/  FFMA.FTZ R62, R62, c[0x0][0x2d0], -R3 ;  /* 0x0000b4003e3e7a23 */ /* 0x000fe40000010803 */
[C---:B---3--:R-:W-:Y:S05]  /*71c0*/  FMUL.FTZ R32, R132.reuse, R160 ;  /* 0x000000a084207220 */ /* 0x048fea0000410000 */
[----:B------:R3:W-:Y:S01]  /*71d0*/  MUFU.EX2 R206, R24 ;  /* 0x0000001800ce7308 */ /* 0x0007e20000000800 */
[----:B----4-:R-:W-:Y:S09]  /*71e0*/  FMUL.FTZ R33, R132, R161 ;  /* 0x000000a184217220 */ /* 0x010ff20000410000 */
[----:B------:R4:W-:Y:S01]  /*71f0*/  MUFU.EX2 R205, R25 ;  /* 0x0000001900cd7308 */ /* 0x0009e20000000800 */
[----:B-1----:R-:W-:Y:S09]  /*7200*/  FMUL.FTZ R34, R0, R162 ;  /* 0x000000a200227220 */ /* 0x002ff20000410000 */
[----:B------:R1:W-:Y:S01]  /*7210*/  MUFU.EX2 R187, R43 ;  /* 0x0000002b00bb7308 */ /* 0x0003e20000000800 */
[-C--:B------:R-:W-:Y:S03]  /*7220*/  HMMA.16816.F32 R32, R140, R154.reuse, R32 ;  /* 0x0000009a8c20723c */ /* 0x080fe60000001820 */
[C---:B---3--:R-:W-:Y:S05]  /*7230*/  FMUL.FTZ R24, R132.reuse, R164 ;  /* 0x000000a484187220 */ /* 0x048fea0000410000 */
[C---:B------:R-:W-:Y:S01]  /*7240*/  HMMA.16816.F32 R104, R144.reuse, R154, R104 ;  /* 0x0000009a9068723c */ /* 0x040fe20000001868 */
[----:B------:R3:W-:Y:S01]  /*7250*/  MUFU.EX2 R204, R26 ;  /* 0x0000001a00cc7308 */ /* 0x0007e20000000800 */
[----:B------:R-:W5:Y:S02]  /*7260*/  LDSM.16.MT88.4 R152, [R217+0x2100] ;  /* 0x00210000d998783b */ /* 0x000f640000004200 */
[C---:B----4-:R-:W-:Y:S02]  /*7270*/  FMUL.FTZ R25, R132.reuse, R165 ;  /* 0x000000a584197220 */ /* 0x050fe40000410000 */
[----:B------:R-:W-:Y:S02]  /*7280*/  FFMA.FTZ R132, R132, R249, R235 ;  /* 0x000000f984847223 */ /* 0x000fe400000100eb */
[-C--:B--2---:R-:W-:Y:S03]  /*7290*/  HMMA.16816.F32 R108, R144, R148.reuse, R108 ;  /* 0x00000094906c723c */ /* 0x084fe6000000186c */
[----:B------:R2:W-:Y:S01]  /*72a0*/  MUFU.EX2 R207, R138 ;  /* 0x0000008a00cf7308 */ /* 0x0005e20000000800 */
[----:B-1----:R-:W-:Y:S04]  /*72b0*/  LDSM.16.MT88.4 R40, [R216+0x900] ;  /* 0x00090000d828783b */ /* 0x002fe80000004200 */
[C---:B------:R-:W-:Y:S05]  /*72c0*/  HMMA.16816.F32 R112, R140.reuse, R148, R112 ;  /* 0x000000948c70723c */ /* 0x040fea0000001870 */
[----:B------:R1:W-:Y:S01]  /*72d0*/  MUFU.EX2 R202, R28 ;  /* 0x0000001c00ca7308 */ /* 0x0003e20000000800 */
[C---:B---3--:R-:W-:Y:S09]  /*72e0*/  FMUL.FTZ R26, R0.reuse, R166 ;  /* 0x000000a6001a7220 */ /* 0x048ff20000410000 */
[----:B------:R3:W-:Y:S01]  /*72f0*/  MUFU.EX2 R201, R29 ;  /* 0x0000001d00c97308 */ /* 0x0007e20000000800 */
[--C-:B--2---:R-:W-:Y:S02]  /*7300*/  FFMA.FTZ R138, R27, c[0x0][0x2d0], -R3.reuse ;  /* 0x0000b4001b8a7a23 */ /* 0x104fe40000010803 */
[C---:B------:R-:W-:Y:S02]  /*7310*/  FMUL.FTZ R27, R0.reuse, R167 ;  /* 0x000000a7001b7220 */ /* 0x040fe40000410000 */
[----:B------:R-:W-:Y:S05]  /*7320*/  FFMA.FTZ R3, R63, c[0x0][0x2d0], -R3 ;  /* 0x0000b4003f037a23 */ /* 0x000fea0000010803 */
[----:B------:R-:W-:Y:S01]  /*7330*/  MUFU.EX2 R179, R52 ;  /* 0x0000003400b37308 */ /* 0x000fe20000000800 */
[----:B------:R-:W-:Y:S01]  /*7340*/  FFMA.FTZ R0, R0, R250, R215 ;  /* 0x000000fa00007223 */ /* 0x000fe200000100d7 */
[-C--:B------:R-:W-:Y:S03]  /*7350*/  HMMA.16816.F32 R24, R140, R150.reuse, R24 ;  /* 0x000000968c18723c */ /* 0x080fe60000001818 */
[----:B-1----:R-:W-:Y:S02]  /*7360*/  FMUL.FTZ R28, R134, R168 ;  /* 0x000000a8861c7220 */ /* 0x002fe40000410000 */
[----:B------:R-:W-:Y:S03]  /*7370*/  FADD.FTZ R0, R232, R0 ;  /* 0x00000000e8007221 */ /* 0x000fe60000010000 */
[----:B------:R-:W1:Y:S01]  /*7380*/  MUFU.EX2 R178, R53 ;  /* 0x0000003500b27308 */ /* 0x000e620000000800 */
[C---:B------:R-:W-:Y:S01]  /*7390*/  HMMA.16816.F32 R116, R144.reuse, R150, R116 ;  /* 0x000000969074723c */ /* 0x040fe20000001874 */
[----:B------:R-:W2:Y:S03]  /*73a0*/  LDSM.16.MT88.4 R148, [R216+0x500] ;  /* 0x00050000d894783b */ /* 0x000ea60000004200 */
[C---:B---3--:R-:W-:Y:S02]  /*73b0*/  FMUL.FTZ R29, R134.reuse, R169 ;  /* 0x000000a9861d7220 */ /* 0x048fe40000410000 */
[----:B------:R-:W-:Y:S02]  /*73c0*/  FFMA.FTZ R134, R134, R247, R243 ;  /* 0x000000f786867223 */ /* 0x000fe400000100f3 */
[-C--:B-----5:R-:W-:Y:S01]  /*73d0*/  HMMA.16816.F32 R120, R144, R152.reuse, R120 ;  /* 0x000000989078723c */ /* 0x0a0fe20000001878 */
[----:B------:R3:W-:Y:S03]  /*73e0*/  MUFU.EX2 R200, R30 ;  /* 0x0000001e00c87308 */ /* 0x0007e60000000800 */
[----:B------:R-:W-:Y:S04]  /*73f0*/  FADD.FTZ R0, R233, R0 ;  /* 0x00000000e9007221 */ /* 0x000fe80000010000 */
[C---:B------:R-:W-:Y:S03]  /*7400*/  HMMA.16816.F32 R124, R140.reuse, R152, R124 ;  /* 0x000000988c7c723c */ /* 0x040fe6000000187c */
[----:B------:R4:W-:Y:S01]  /*7410*/  MUFU.EX2 R199, R31 ;  /* 0x0000001f00c77308 */ /* 0x0009e20000000800 */
[----:B------:R-:W-:Y:S01]  /*7420*/  FADD.FTZ R0, R234, R0 ;  /* 0x00000000ea007221 */ /* 0x000fe20000010000 */
[----:B-1----:R-:W-:Y:S03]  /*7430*/  F2FP.PACK_AB R168, R178, R179 ;  /* 0x000000b3b2a8723e */ /* 0x002fe600000000ff */
[-C--:B------:R-:W-:Y:S05]  /*7440*/  HMMA.16816.F32 R128, R140, R154.reuse, R128 ;  /* 0x0000009a8c80723c */ /* 0x080fea0000001880 */
[----:B------:R-:W1:Y:S02]  /*7450*/  MUFU.EX2 R203, R138 ;  /* 0x0000008a00cb7308 */ /* 0x000e640000000800 */
[----:B------:R-:W-:Y:S01]  /*7460*/  F2FP.PACK_AB R140, R213, R214 ;  /* 0x000000d6d58c723e */ /* 0x000fe200000000ff */
[----:B---3--:R-:W-:Y:S01]  /*7470*/  FMUL.FTZ R30, R133, R170 ;  /* 0x000000aa851e7220 */ /* 0x008fe20000410000 */
[----:B------:R-:W-:Y:S03]  /*7480*/  F2FP.PACK_AB R141, R211, R212 ;  /* 0x000000d4d38d723e */ /* 0x000fe600000000ff */
[----:B------:R-:W-:Y:S03]  /*7490*/  F2FP.PACK_AB R142, R209, R210 ;  /* 0x000000d2d18e723e */ /* 0x000fe600000000ff */
[----:B------:R-:W-:Y:S01]  /*74a0*/  MUFU.EX2 R177, R54 ;  /* 0x0000003600b17308 */ /* 0x000fe20000000800 */
[----:B------:R-:W-:Y:S01]  /*74b0*/  F2FP.PACK_AB R143, R207, R208 ;  /* 0x000000d0cf8f723e */ /* 0x000fe200000000ff */
[C---:B----4-:R-:W-:Y:S02]  /*74c0*/  FMUL.FTZ R31, R133.reuse, R171 ;  /* 0x000000ab851f7220 */ /* 0x050fe40000410000 */
[----:B------:R-:W-:Y:S06]  /*74d0*/  FFMA.FTZ R133, R133, R248, R239 ;  /* 0x000000f885857223 */ /* 0x000fec00000100ef */
[----:B------:R3:W4:Y:S01]  /*74e0*/  MUFU.EX2 R176, R55 ;  /* 0x0000003700b07308 */ /* 0x0007220000000800 */
[----:B------:R-:W-:Y:S01]  /*74f0*/  HMMA.16816.F32 R28, R144, R154, R28 ;  /* 0x0000009a901c723c */ /* 0x000fe2000000181c */
[----:B------:R-:W5:Y:S06]  /*7500*/  LDSM.16.MT88.4 R152, [R216+0x1500] ;  /* 0x00150000d898783b */ /* 0x000f6c0000004200 */
[----:B------:R-:W-:Y:S01]  /*7510*/  F2FP.PACK_AB R144, R205, R206 ;  /* 0x000000cecd90723e */ /* 0x000fe200000000ff */
[-C--:B--2---:R-:W-:Y:S01]  /*7520*/  HMMA.16816.F32 R4, R140, R148.reuse, R4 ;  /* 0x000000948c04723c */ /* 0x084fe20000001804 */
[----:B------:R-:W-:Y:S04]  /*7530*/  MUFU.EX2 R138, R56 ;  /* 0x00000038008a7308 */ /* 0x000fe80000000800 */
[----:B-1----:R-:W-:Y:S02]  /*7540*/  F2FP.PACK_AB R145, R203, R204 ;  /* 0x000000cccb91723e */ /* 0x002fe400000000ff */
[----:B------:R-:W-:Y:S02]  /*7550*/  F2FP.PACK_AB R146, R201, R202 ;  /* 0x000000cac992723e */ /* 0x000fe400000000ff */
[----:B------:R-:W-:Y:S02]  /*7560*/  F2FP.PACK_AB R147, R199, R200 ;  /* 0x000000c8c793723e */ /* 0x000fe400000000ff */
[----:B------:R1:W-:Y:S01]  /*7570*/  MUFU.EX2 R186, R44 ;  /* 0x0000002c00ba7308 */ /* 0x0003e20000000800 */
[----:B---3--:R-:W-:Y:S04]  /*7580*/  LDSM.16.MT88.4 R52, [R216+0x2900] ;  /* 0x00290000d834783b */ /* 0x008fe80000004200 */
[C---:B------:R-:W-:Y:S04]  /*7590*/  HMMA.16816.F32 R8, R144.reuse, R148, R8 ;  /* 0x000000949008723c */ /* 0x040fe80000001808 */
[----:B----4-:R-:W-:Y:S01]  /*75a0*/  F2FP.PACK_AB R169, R176, R177 ;  /* 0x000000b1b0a9723e */ /* 0x010fe200000000ff */
[----:B------:R2:W3:Y:S03]  /*75b0*/  MUFU.EX2 R185, R45 ;  /* 0x0000002d00b97308 */ /* 0x0004e60000000800 */
[-C--:B------:R-:W-:Y:S07]  /*75c0*/  HMMA.16816.F32 R12, R144, R150.reuse, R12 ;  /* 0x00000096900c723c */ /* 0x080fee000000180c */
[----:B------:R3:W-:Y:S01]  /*75d0*/  MUFU.EX2 R184, R46 ;  /* 0x0000002e00b87308 */ /* 0x0007e20000000800 */
[C---:B------:R-:W-:Y:S01]  /*75e0*/  HMMA.16816.F32 R16, R140.reuse, R150, R16 ;  /* 0x000000968c10723c */ /* 0x040fe20000001810 */
[----:B------:R-:W4:Y:S03]  /*75f0*/  LDSM.16.MT88.4 R148, [R217+0x1500] ;  /* 0x00150000d994783b */ /* 0x000f260000004200 */
[----:B-1----:R-:W-:Y:S04]  /*7600*/  F2FP.PACK_AB R44, R189, R190 ;  /* 0x000000bebd2c723e */ /* 0x002fe800000000ff */
[-C--:B------:R-:W-:Y:S01]  /*7610*/  HMMA.16816.F32 R68, R140, R156.reuse, R68 ;  /* 0x0000009c8c44723c */ /* 0x080fe20000001844 */
[----:B------:R-:W1:Y:S03]  /*7620*/  MUFU.EX2 R183, R47 ;  /* 0x0000002f00b77308 */ /* 0x000e660000000800 */
[----:B--2---:R-:W-:Y:S04]  /*7630*/  F2FP.PACK_AB R45, R187, R188 ;  /* 0x000000bcbb2d723e */ /* 0x004fe800000000ff */
[C---:B------:R-:W-:Y:S03]  /*7640*/  HMMA.16816.F32 R72, R144.reuse, R156, R72 ;  /* 0x0000009c9048723c */ /* 0x040fe60000001848 */
[----:B------:R-:W-:Y:S01]  /*7650*/  MUFU.EX2 R174, R65 ;  /* 0x0000004100ae7308 */ /* 0x000fe20000000800 */
[----:B---3--:R-:W-:Y:S04]  /*7660*/  F2FP.PACK_AB R46, R185, R186 ;  /* 0x000000bab92e723e */ /* 0x008fe800000000ff */
[-C--:B------:R-:W-:Y:S05]  /*7670*/  HMMA.16816.F32 R76, R144, R158.reuse, R76 ;  /* 0x0000009e904c723c */ /* 0x080fea000000184c */
[----:B------:R-:W-:Y:S03]  /*7680*/  MUFU.EX2 R65, R59 ;  /* 0x0000003b00417308 */ /* 0x000fe60000000800 */
[C---:B------:R-:W-:Y:S04]  /*7690*/  HMMA.16816.F32 R80, R140.reuse, R158, R80 ;  /* 0x0000009e8c50723c */ /* 0x040fe80000001850 */
[----:B-1----:R-:W-:Y:S03]  /*76a0*/  F2FP.PACK_AB R47, R183, R184 ;  /* 0x000000b8b72f723e */ /* 0x002fe600000000ff */
[----:B------:R-:W-:Y:S01]  /*76b0*/  MUFU.EX2 R173, R66 ;  /* 0x0000004200ad7308 */ /* 0x000fe20000000800 */
[-C--:B-----5:R-:W-:Y:S08]  /*76c0*/  HMMA.16816.F32 R84, R140, R152.reuse, R84 ;  /* 0x000000988c54723c */ /* 0x0a0ff00000001854 */
[C---:B------:R-:W-:Y:S01]  /*76d0*/  HMMA.16816.F32 R88, R144.reuse, R152, R88 ;  /* 0x000000989058723c */ /* 0x040fe20000001858 */
[----:B------:R-:W-:Y:S07]  /*76e0*/  MUFU.EX2 R66, R58 ;  /* 0x0000003a00427308 */ /* 0x000fee0000000800 */
[-C--:B------:R-:W-:Y:S03]  /*76f0*/  HMMA.16816.F32 R20, R144, R154.reuse, R20 ;  /* 0x0000009a9014723c */ /* 0x080fe60000001814 */
[----:B------:R-:W1:Y:S05]  /*7700*/  MUFU.EX2 R172, R67 ;  /* 0x0000004300ac7308 */ /* 0x000e6a0000000800 */
[C---:B------:R-:W-:Y:S01]  /*7710*/  HMMA.16816.F32 R92, R140.reuse, R154, R92 ;  /* 0x0000009a8c5c723c */ /* 0x040fe2000000185c */
[----:B------:R-:W-:Y:S04]  /*7720*/  LDSM.16.MT88.4 R152, [R216+0xd00] ;  /* 0x000d0000d898783b */ /* 0x000fe80000004200 */
[----:B------:R2:W-:Y:S03]  /*7730*/  MUFU.EX2 R67, R57 ;  /* 0x0000003900437308 */ /* 0x0005e60000000800 */
[-C--:B----4-:R-:W-:Y:S07]  /*7740*/  HMMA.16816.F32 R96, R140, R148.reuse, R96 ;  /* 0x000000948c60723c */ /* 0x090fee0000001860 */
[----:B------:R-:W3:Y:S01]  /*7750*/  MUFU.EX2 R175, R64 ;  /* 0x0000004000af7308 */ /* 0x000ee20000000800 */
[C---:B------:R-:W-:Y:S04]  /*7760*/  HMMA.16816.F32 R100, R144.reuse, R148, R100 ;  /* 0x000000949064723c */ /* 0x040fe80000001864 */
[----:B-1----:R-:W-:Y:S04]  /*7770*/  F2FP.PACK_AB R171, R172, R173 ;  /* 0x000000adacab723e */ /* 0x002fe800000000ff */
[-C--:B------:R-:W-:Y:S01]  /*7780*/  HMMA.16816.F32 R32, R144, R150.reuse, R32 ;  /* 0x000000969020723c */ /* 0x080fe20000001820 */
[----:B------:R-:W-:Y:S01]  /*7790*/  MUFU.EX2 R64, R60 ;  /* 0x0000003c00407308 */ /* 0x000fe20000000800 */
[----:B--2---:R-:W-:Y:S06]  /*77a0*/  LDSM.16.MT88.4 R56, [R217+0x1d00] ;  /* 0x001d0000d938783b */ /* 0x004fec0000004200 */
[C---:B------:R-:W-:Y:S03]  /*77b0*/  HMMA.16816.F32 R104, R140.reuse, R150, R104 ;  /* 0x000000968c68723c */ /* 0x040fe60000001868 */
[----:B------:R-:W1:Y:S01]  /*77c0*/  MUFU.EX2 R61, R61 ;  /* 0x0000003d003d7308 */ /* 0x000e620000000800 */
[----:B---3--:R-:W-:Y:S04]  /*77d0*/  F2FP.PACK_AB R170, R174, R175 ;  /* 0x000000afaeaa723e */ /* 0x008fe800000000ff */
[-C--:B------:R-:W-:Y:S05]  /*77e0*/  HMMA.16816.F32 R108, R140, R36.reuse, R108 ;  /* 0x000000248c6c723c */ /* 0x080fea000000186c */
[----:B------:R-:W-:Y:S03]  /*77f0*/  MUFU.EX2 R62, R62 ;  /* 0x0000003e003e7308 */ /* 0x000fe60000000800 */
[C---:B------:R-:W-:Y:S07]  /*7800*/  HMMA.16816.F32 R112, R144.reuse, R36, R112 ;  /* 0x000000249070723c */ /* 0x040fee0000001870 */
[----:B------:R-:W-:Y:S01]  /*7810*/  F2FP.PACK_AB R36, R198, R197 ;  /* 0x000000c5c624723e */ /* 0x000fe200000000ff */
[-C--:B------:R-:W-:Y:S01]  /*7820*/  HMMA.16816.F32 R24, R144, R38.reuse, R24 ;  /* 0x000000269018723c */ /* 0x080fe20000001818 */
[----:B------:R2:W3:Y:S03]  /*7830*/  MUFU.EX2 R60, R3 ;  /* 0x00000003003c7308 */ /* 0x0004e60000000800 */
[----:B------:R-:W-:Y:S04]  /*7840*/  F2FP.PACK_AB R37, R196, R195 ;  /* 0x000000c3c425723e */ /* 0x000fe800000000ff */
[C---:B------:R-:W-:Y:S07]  /*7850*/  HMMA.16816.F32 R116, R140.reuse, R38, R116 ;  /* 0x000000268c74723c */ /* 0x040fee0000001874 */
[----:B------:R-:W-:Y:S01]  /*7860*/  F2FP.PACK_AB R38, R194, R193 ;  /* 0x000000c1c226723e */ /* 0x000fe200000000ff */
[-C--:B------:R-:W-:Y:S04]  /*7870*/  HMMA.16816.F32 R120, R140, R48.reuse, R120 ;  /* 0x000000308c78723c */ /* 0x080fe80000001878 */
[----:B------:R-:W-:Y:S04]  /*7880*/  F2FP.PACK_AB R39, R191, R192 ;  /* 0x000000c0bf27723e */ /* 0x000fe800000000ff */
[C---:B------:R-:W-:Y:S04]  /*7890*/  HMMA.16816.F32 R124, R144.reuse, R48, R124 ;  /* 0x00000030907c723c */ /* 0x040fe8000000187c */
[----:B--2---:R-:W-:Y:S04]  /*78a0*/  FADD.FTZ R3, R240, R133 ;  /* 0x00000085f0037221 */ /* 0x004fe80000010000 */
[-C--:B------:R-:W-:Y:S01]  /*78b0*/  HMMA.16816.F32 R128, R144, R50.reuse, R128 ;  /* 0x000000329080723c */ /* 0x080fe20000001880 */
[----:B------:R-:W2:Y:S03]  /*78c0*/  LDSM.16.MT88.4 R144, [R217+0x900] ;  /* 0x00090000d990783b */ /* 0x000ea60000004200 */
[----:B------:R-:W-:Y:S04]  /*78d0*/  FADD.FTZ R3, R242, R3 ;  /* 0x00000003f2037221 */ /* 0x000fe80000010000 */
[----:B------:R-:W-:Y:S01]  /*78e0*/  HMMA.16816.F32 R28, R140, R50, R28 ;  /* 0x000000328c1c723c */ /* 0x000fe2000000181c */
[----:B------:R-:W4:Y:S03]  /*78f0*/  LDSM.16.MT88.4 R48, [R216+0x1900] ;  /* 0x00190000d830783b */ /* 0x000f260000004200 */
[----:B------:R-:W-:Y:S04]  /*7900*/  FADD.FTZ R3, R241, R3 ;  /* 0x00000003f1037221 */ /* 0x000fe80000010000 */
[-C--:B------:R-:W-:Y:S05]  /*7910*/  HMMA.16816.F32 R4, R36, R40.reuse, R4 ;  /* 0x000000282404723c */ /* 0x080fea0000001804 */
[----:B------:R-:W-:Y:S03]  /*7920*/  FADD.FTZ R3, R212, R3 ;  /* 0x00000003d4037221 */ /* 0x000fe60000010000 */
[C---:B------:R-:W-:Y:S04]  /*7930*/  HMMA.16816.F32 R8, R44.reuse, R40, R8 ;  /* 0x000000282c08723c */ /* 0x040fe80000001808 */
[----:B------:R-:W-:Y:S04]  /*7940*/  FADD.FTZ R3, R211, R3 ;  /* 0x00000003d3037221 */ /* 0x000fe80000010000 */
[-C--:B------:R-:W-:Y:S08]  /*7950*/  HMMA.16816.F32 R12, R44, R42.reuse, R12 ;  /* 0x0000002a2c0c723c */ /* 0x080ff0000000180c */
[C---:B------:R-:W-:Y:S01]  /*7960*/  HMMA.16816.F32 R16, R36.reuse, R42, R16 ;  /* 0x0000002a2410723c */ /* 0x040fe20000001810 */
[----:B------:R-:W5:Y:S07]  /*7970*/  LDSM.16.MT88.4 R40, [R217+0x1900] ;  /* 0x00190000d928783b */ /* 0x000f6e0000004200 */
[-C--:B--2---:R-:W-:Y:S08]  /*7980*/  HMMA.16816.F32 R68, R36, R144.reuse, R68 ;  /* 0x000000902444723c */ /* 0x084ff00000001844 */
[C---:B------:R-:W-:Y:S08]  /*7990*/  HMMA.16816.F32 R72, R44.reuse, R144, R72 ;  /* 0x000000902c48723c */ /* 0x040ff00000001848 */
[-C--:B------:R-:W-:Y:S08]  /*79a0*/  HMMA.16816.F32 R76, R44, R146.reuse, R76 ;  /* 0x000000922c4c723c */ /* 0x080ff0000000184c */
[C---:B------:R-:W-:Y:S08]  /*79b0*/  HMMA.16816.F32 R80, R36.reuse, R146, R80 ;  /* 0x000000922450723c */ /* 0x040ff00000001850 */
[-C--:B----4-:R-:W-:Y:S08]  /*79c0*/  HMMA.16816.F32 R84, R36, R48.reuse, R84 ;  /* 0x000000302454723c */ /* 0x090ff00000001854 */
[C---:B------:R-:W-:Y:S08]  /*79d0*/  HMMA.16816.F32 R88, R44.reuse, R48, R88 ;  /* 0x000000302c58723c */ /* 0x040ff00000001858 */
[-C--:B------:R-:W-:Y:S08]  /*79e0*/  HMMA.16816.F32 R20, R44, R50.reuse, R20 ;  /* 0x000000322c14723c */ /* 0x080ff00000001814 */
[C---:B------:R-:W-:Y:S01]  /*79f0*/  HMMA.16816.F32 R92, R36.reuse, R50, R92 ;  /* 0x00000032245c723c */ /* 0x040fe2000000185c */
[----:B------:R-:W2:Y:S07]  /*7a00*/  LDSM.16.MT88.4 R48, [R217+0x2900] ;  /* 0x00290000d930783b */ /* 0x000eae0000004200 */
[-C--:B-----5:R-:W-:Y:S08]  /*7a10*/  HMMA.16816.F32 R96, R36, R40.reuse, R96 ;  /* 0x000000282460723c */ /* 0x0a0ff00000001860 */
[C---:B------:R-:W-:Y:S08]  /*7a20*/  HMMA.16816.F32 R100, R44.reuse, R40, R100 ;  /* 0x000000282c64723c */ /* 0x040ff00000001864 */
[-C--:B------:R-:W-:Y:S08]  /*7a30*/  HMMA.16816.F32 R32, R44, R42.reuse, R32 ;  /* 0x0000002a2c20723c */ /* 0x080ff00000001820 */
[C---:B------:R-:W-:Y:S01]  /*7a40*/  HMMA.16816.F32 R104, R36.reuse, R42, R104 ;  /* 0x0000002a2468723c */ /* 0x040fe20000001868 */
[----:B------:R-:W4:Y:S07]  /*7a50*/  LDSM.16.MT88.4 R40, [R217+0xd00] ;  /* 0x000d0000d928783b */ /* 0x000f2e0000004200 */
[-C--:B------:R-:W-:Y:S08]  /*7a60*/  HMMA.16816.F32 R108, R36, R52.reuse, R108 ;  /* 0x00000034246c723c */ /* 0x080ff0000000186c */
[C---:B------:R-:W-:Y:S08]  /*7a70*/  HMMA.16816.F32 R112, R44.reuse, R52, R112 ;  /* 0x000000342c70723c */ /* 0x040ff00000001870 */
[-C--:B------:R-:W-:Y:S08]  /*7a80*/  HMMA.16816.F32 R24, R44, R54.reuse, R24 ;  /* 0x000000362c18723c */ /* 0x080ff00000001818 */
[C---:B------:R-:W-:Y:S01]  /*7a90*/  HMMA.16816.F32 R116, R36.reuse, R54, R116 ;  /* 0x000000362474723c */ /* 0x040fe20000001874 */
[----:B------:R-:W5:Y:S07]  /*7aa0*/  LDSM.16.MT88.4 R52, [R216+0x1d00] ;  /* 0x001d0000d834783b */ /* 0x000f6e0000004200 */
[-C--:B--2---:R-:W-:Y:S08]  /*7ab0*/  HMMA.16816.F32 R120, R36, R48.reuse, R120 ;  /* 0x000000302478723c */ /* 0x084ff00000001878 */
[C---:B------:R-:W-:Y:S08]  /*7ac0*/  HMMA.16816.F32 R124, R44.reuse, R48, R124 ;  /* 0x000000302c7c723c */ /* 0x040ff0000000187c */
[-C--:B------:R-:W-:Y:S01]  /*7ad0*/  HMMA.16816.F32 R128, R44, R50.reuse, R128 ;  /* 0x000000322c80723c */ /* 0x080fe20000001880 */
[----:B------:R-:W2:Y:S07]  /*7ae0*/  LDSM.16.MT88.4 R44, [R216+0x2d00] ;  /* 0x002d0000d82c783b */ /* 0x000eae0000004200 */
[----:B------:R-:W-:Y:S07]  /*7af0*/  HMMA.16816.F32 R28, R36, R50, R28 ;  /* 0x00000032241c723c */ /* 0x000fee000000181c */
[----:B------:R-:W-:Y:S01]  /*7b00*/  F2FP.PACK_AB R36, R67, R138 ;  /* 0x0000008a4324723e */ /* 0x000fe200000000ff */
[-C--:B------:R-:W-:Y:S01]  /*7b10*/  HMMA.16816.F32 R144, R168, R152.reuse, R4 ;  /* 0x00000098a890723c */ /* 0x080fe20000001804 */
[----:B------:R-:W2:Y:S04]  /*7b20*/  LDSM.16.MT88.4 R4, [R217+0x2d00] ;  /* 0x002d0000d904783b */ /* 0x000ea80000004200 */
[----:B------:R-:W-:Y:S02]  /*7b30*/  F2FP.PACK_AB R37, R65, R66 ;  /* 0x000000424125723e */ /* 0x000fe400000000ff */
[----:B-1----:R-:W-:Y:S02]  /*7b40*/  F2FP.PACK_AB R38, R61, R64 ;  /* 0x000000403d26723e */ /* 0x002fe400000000ff */
[----:B---3--:R-:W-:Y:S07]  /*7b50*/  F2FP.PACK_AB R39, R60, R62 ;  /* 0x0000003e3c27723e */ /* 0x008fee00000000ff */
[C---:B------:R-:W-:Y:S07]  /*7b60*/  HMMA.16816.F32 R140, R36.reuse, R152, R8 ;  /* 0x00000098248c723c */ /* 0x040fee0000001808 */
[----:B------:R-:W-:Y:S01]  /*7b70*/  FADD.FTZ R8, R245, R134 ;  /* 0x00000086f5087221 */ /* 0x000fe20000010000 */
[-C--:B------:R-:W-:Y:S04]  /*7b80*/  HMMA.16816.F32 R148, R36, R154.reuse, R12 ;  /* 0x0000009a2494723c */ /* 0x080fe8000000180c */
[----:B------:R-:W-:Y:S01]  /*7b90*/  FADD.FTZ R10, R236, R132 ;  /* 0x00000084ec0a7221 */ /* 0x000fe20000010000 */
[----:B------:R-:W-:Y:S01]  /*7ba0*/  MOV R132, R135 ;  /* 0x0000008700847202 */ /* 0x000fe20000000f00 */
[----:B------:R-:W-:Y:S02]  /*7bb0*/  FADD.FTZ R8, R244, R8 ;  /* 0x00000008f4087221 */ /* 0x000fe40000010000 */
[C---:B------:R-:W-:Y:S04]  /*7bc0*/  HMMA.16816.F32 R152, R168.reuse, R154, R16 ;  /* 0x0000009aa898723c */ /* 0x040fe80000001810 */
[----:B------:R-:W-:Y:S02]  /*7bd0*/  FADD.FTZ R10, R237, R10 ;  /* 0x0000000aed0a7221 */ /* 0x000fe40000010000 */
[----:B------:R-:W-:Y:S02]  /*7be0*/  FADD.FTZ R8, R246, R8 ;  /* 0x00000008f6087221 */ /* 0x000fe40000010000 */
[-C--:B----4-:R-:W-:Y:S04]  /*7bf0*/  HMMA.16816.F32 R68, R168, R40.reuse, R68 ;  /* 0x00000028a844723c */ /* 0x090fe80000001844 */
[----:B------:R-:W-:Y:S02]  /*7c00*/  FADD.FTZ R10, R238, R10 ;  /* 0x0000000aee0a7221 */ /* 0x000fe40000010000 */
[----:B------:R-:W-:Y:S02]  /*7c10*/  FADD.FTZ R8, R214, R8 ;  /* 0x00000008d6087221 */ /* 0x000fe40000010000 */
        /* <DEDUP_REMOVED lines=9> */
[-C--:B-----5:R-:W-:Y:S04]  /*7cb0*/  HMMA.16816.F32 R84, R168, R52.reuse, R84 ;  /* 0x00000034a854723c */ /* 0x0a0fe80000001854 */
        /* <DEDUP_REMOVED lines=23> */
[-C--:B--2---:R-:W-:Y:S04]  /*7e30*/  HMMA.16816.F32 R108, R168, R44.reuse, R108 ;  /* 0x0000002ca86c723c */ /* 0x084fe8000000186c */
[----:B------:R-:W-:Y:S02]  /*7e40*/  FADD.FTZ R3, R186, R10 ;  /* 0x0000000aba037221 */ /* 0x000fe40000010000 */
[----:B------:R-:W-:Y:S02]  /*7e50*/  FADD.FTZ R0, R184, R9 ;  /* 0x00000009b8007221 */ /* 0x000fe40000010000 */
[C---:B------:R-:W-:Y:S04]  /*7e60*/  HMMA.16816.F32 R112, R36.reuse, R44, R112 ;  /* 0x0000002c2470723c */ /* 0x040fe80000001870 */
[----:B------:R-:W-:Y:S02]  /*7e70*/  FADD.FTZ R10, R194, R8 ;  /* 0x00000008c20a7221 */ /* 0x000fe40000010000 */
[----:B------:R-:W-:Y:S02]  /*7e80*/  FADD.FTZ R8, R183, R0 ;  /* 0x00000000b7087221 */ /* 0x000fe40000010000 */
[-C--:B------:R-:W-:Y:S04]  /*7e90*/  HMMA.16816.F32 R164, R36, R46.reuse, R24 ;  /* 0x0000002e24a4723c */ /* 0x080fe80000001818 */
[----:B------:R-:W-:Y:S04]  /*7ea0*/  FADD.FTZ R8, R66, R8 ;  /* 0x0000000842087221 */ /* 0x000fe80000010000 */
[C---:B------:R-:W-:Y:S08]  /*7eb0*/  HMMA.16816.F32 R116, R168.reuse, R46, R116 ;  /* 0x0000002ea874723c */ /* 0x040ff00000001874 */
[-C--:B------:R-:W-:Y:S08]  /*7ec0*/  HMMA.16816.F32 R120, R168, R4.reuse, R120 ;  /* 0x00000004a878723c */ /* 0x080ff00000001878 */
[C---:B------:R-:W-:Y:S07]  /*7ed0*/  HMMA.16816.F32 R124, R36.reuse, R4, R124 ;  /* 0x00000004247c723c */ /* 0x040fee000000187c */
[----:B------:R-:W-:Y:S01]  /*7ee0*/  FADD.FTZ R4, R192, R11 ;  /* 0x0000000bc0047221 */ /* 0x000fe20000010000 */
[-C--:B------:R-:W-:Y:S04]  /*7ef0*/  HMMA.16816.F32 R128, R36, R6.reuse, R128 ;  /* 0x000000062480723c */ /* 0x080fe80000001880 */
[----:B------:R-:W-:Y:S02]  /*7f00*/  FADD.FTZ R9, R191, R4 ;  /* 0x00000004bf097221 */ /* 0x000fe40000010000 */
[----:B------:R-:W-:Y:S02]  /*7f10*/  FADD.FTZ R5, R185, R3 ;  /* 0x00000003b9057221 */ /* 0x000fe40000010000 */
[----:B------:R-:W-:Y:S01]  /*7f20*/  FADD.FTZ R4, R179, R10 ;  /* 0x0000000ab3047221 */ /* 0x000fe20000010000 */
[----:B------:R-:W-:Y:S04]  /*7f30*/  HMMA.16816.F32 R168, R168, R6, R28 ;  /* 0x00000006a8a8723c */ /* 0x000fe8000000181c */
[----:B------:R-:W-:Y:S02]  /*7f40*/  FADD.FTZ R3, R177, R9 ;  /* 0x00000009b1037221 */ /* 0x000fe40000010000 */
[----:B------:R-:W-:Y:S01]  /*7f50*/  FADD.FTZ R0, R138, R5 ;  /* 0x000000058a007221 */ /* 0x000fe20000010000 */
[----:B------:R-:W-:Y:S01]  /*7f60*/  MOV R138, R2 ;  /* 0x00000002008a7202 */ /* 0x000fe20000000f00 */
[----:B------:R-:W-:Y:S04]  /*7f70*/  FADD.FTZ R4, R178, R4 ;  /* 0x00000004b2047221 */ /* 0x000fe80000010000 */
[----:B------:R-:W-:Y:S02]  /*7f80*/  FADD.FTZ R3, R176, R3 ;  /* 0x00000003b0037221 */ /* 0x000fe40000010000 */
[----:B------:R-:W-:Y:S02]  /*7f90*/  FADD.FTZ R5, R67, R0 ;  /* 0x0000000043057221 */ /* 0x000fe40000010000 */
[----:B------:R-:W-:Y:S02]  /*7fa0*/  FADD.FTZ R0, R65, R8 ;  /* 0x0000000841007221 */ /* 0x000fe40000010000 */
[----:B------:R-:W-:Y:S02]  /*7fb0*/  FADD.FTZ R4, R175, R4 ;  /* 0x00000004af047221 */ /* 0x000fe40000010000 */
[----:B------:R-:W-:Y:S02]  /*7fc0*/  FADD.FTZ R6, R173, R3 ;  /* 0x00000003ad067221 */ /* 0x000fe40000010000 */
[----:B------:R-:W-:Y:S02]  /*7fd0*/  FADD.FTZ R5, R64, R5 ;  /* 0x0000000540057221 */ /* 0x000fe40000010000 */
[----:B------:R-:W-:Y:S01]  /*7fe0*/  FADD.FTZ R3, R62, R0 ;  /* 0x000000003e037221 */ /* 0x000fe20000010000 */
[----:B------:R-:W-:Y:S01]  /*7ff0*/  IADD3 R0, R224, -0x1, RZ ;  /* 0xffffffffe0007810 */ /* 0x000fe20007ffe0ff */
[----:B------:R-:W-:Y:S02]  /*8000*/  FADD.FTZ R247, R174, R4 ;  /* 0x00000004aef77221 */ /* 0x000fe40000010000 */
[----:B------:R-:W-:Y:S01]  /*8010*/  FADD.FTZ R248, R172, R6 ;  /* 0x00000006acf87221 */ /* 0x000fe20000010000 */
[----:B------:R-:W-:Y:S01]  /*8020*/  MOV R224, R0 ;  /* 0x0000000000e07202 */ /* 0x000fe20000000f00 */
[----:B------:R-:W-:Y:S01]  /*8030*/  FADD.FTZ R249, R61, R5 ;  /* 0x000000053df97221 */ /* 0x000fe20000010000 */
[----:B------:R-:W-:Y:S01]  /*8040*/  MOV R0, R137 ;  /* 0x0000008900007202 */ /* 0x000fe20000000f00 */
[----:B------:R-:W-:Y:S01]  /*8050*/  FADD.FTZ R250, R60, R3 ;  /* 0x000000033cfa7221 */ /* 0x000fe20000010000 */
[----:B------:R-:W-:Y:S01]  /*8060*/  MOV R3, R136 ;  /* 0x0000008800037202 */ /* 0x000fe20000000f00 */
[----:B------:R-:W-:-:S05]  /*8070*/  @P0 BRA `(.L_x_33) ;  /* 0xffffd27000000947 */ /* 0x000fca000383ffff */
.L_x_32:
[----:B------:R-:W1:Y:S01]  /*8080*/  SHFL.BFLY PT, R5, R247, 0x2, 0x1f ;  /* 0x0c401f00f7057f89 */ /* 0x000e6200000e0000 */
[----:B------:R-:W-:-:S02]  /*8090*/  MOV R50, 0xff800000 ;  /* 0xff80000000327802 */ /* 0x000fc40000000f00 */
[----:B------:R-:W-:Y:S01]  /*80a0*/  MOV R51, 0xff800000 ;  /* 0xff80000000337802 */ /* 0x000fe20000000f00 */
[----:B------:R-:W2:Y:S01]  /*80b0*/  SHFL.BFLY PT, R7, R249, 0x2, 0x1f ;  /* 0x0c401f00f9077f89 */ /* 0x000ea200000e0000 */
[----:B------:R-:W-:Y:S02]  /*80c0*/  MOV R53, 0xff800000 ;  /* 0xff80000000357802 */ /* 0x000fe40000000f00 */
[----:B------:R-:W-:Y:S01]  /*80d0*/  MOV R54, 0xff800000 ;  /* 0xff80000000367802 */ /* 0x000fe20000000f00 */
[----:B------:R-:W3:Y:S01]  /*80e0*/  SHFL.BFLY PT, R9, R248, 0x2, 0x1f ;  /* 0x0c401f00f8097f89 */ /* 0x000ee200000e0000 */
[----:B------:R-:W-:-:S03]  /*80f0*/  PLOP3.LUT P4, PT, PT, PT, PT, 0x8, 0x0 ;  /* 0x000000000000781c */ /* 0x000fc60003f8e170 */
[----:B------:R-:W4:Y:S01]  /*8100*/  SHFL.BFLY PT, R6, R250, 0x2, 0x1f ;  /* 0x0c401f00fa067f89 */ /* 0x000f2200000e0000 */
[----:B-1----:R-:W-:Y:S02]  /*8110*/  FADD.FTZ R5, R5, R247 ;  /* 0x000000f705057221 */ /* 0x002fe40000010000 */
[----:B--2---:R-:W-:-:S03]  /*8120*/  FADD.FTZ R7, R7, R249 ;  /* 0x000000f907077221 */ /* 0x004fc60000010000 */
[----:B------:R-:W1:Y:S01]  /*8130*/  SHFL.BFLY PT, R0, R5, 0x1, 0x1f ;  /* 0x0c201f0005007f89 */ /* 0x000e6200000e0000 */
[----:B---3--:R-:W-:-:S03]  /*8140*/  FADD.FTZ R9, R9, R248 ;  /* 0x000000f809097221 */ /* 0x008fc60000010000 */
[----:B------:R-:W2:Y:S01]  /*8150*/  SHFL.BFLY PT, R3, R7, 0x1, 0x1f ;  /* 0x0c201f0007037f89 */ /* 0x000ea200000e0000 */
[----:B----4-:R-:W-:-:S03]  /*8160*/  FADD.FTZ R6, R6, R250 ;  /* 0x000000fa06067221 */ /* 0x010fc60000010000 */
[----:B------:R-:W3:Y:S04]  /*8170*/  SHFL.BFLY PT, R4, R9, 0x1, 0x1f ;  /* 0x0c201f0009047f89 */ /* 0x000ee800000e0000 */
[----:B------:R-:W4:Y:S01]  /*8180*/  SHFL.BFLY PT, R8, R6, 0x1, 0x1f ;  /* 0x0c201f0006087f89 */ /* 0x000f2200000e0000 */
[----:B-1----:R-:W-:Y:S01]  /*8190*/  FADD.FTZ R5, R5, R0 ;  /* 0x0000000005057221 */ /* 0x002fe20000010000 */
[----:B------:R-:W-:Y:S01]  /*81a0*/  MOV R0, RZ ;  /* 0x000000ff00007202 */ /* 0x000fe20000000f00 */
[----:B--2---:R-:W-:-:S03]  /*81b0*/  FADD.FTZ R7, R7, R3 ;  /* 0x0000000307077221 */ /* 0x004fc60000010000 */
[----:B------:R-:W-:Y:S02]  /*81c0*/  FSETP.NE.FTZ.AND P3, PT, R5, RZ, PT ;  /* 0x000000ff0500720b */ /* 0x000fe40003f75000 */
[----:B------:R-:W-:Y:S01]  /*81d0*/  MOV R3, RZ ;  /* 0x000000ff00037202 */ /* 0x000fe20000000f00 */
[----:B---3--:R-:W-:Y:S01]  /*81e0*/  FADD.FTZ R9, R9, R4 ;  /* 0x0000000409097221 */ /* 0x008fe20000010000 */
[----:B------:R-:W-:Y:S02]  /*81f0*/  FSETP.NE.FTZ.AND P1, PT, R7, RZ, PT ;  /* 0x000000ff0700720b */ /* 0x000fe40003f35000 */
[----:B------:R-:W-:Y:S01]  /*8200*/  MOV R4, RZ ;  /* 0x000000ff00047202 */ /* 0x000fe20000000f00 */
[----:B----4-:R-:W-:Y:S01]  /*8210*/  FADD.FTZ R6, R8, R6 ;  /* 0x0000000608067221 */ /* 0x010fe20000010000 */
[----:B------:R-:W-:-:S04]  /*8220*/  FSETP.NE.FTZ.AND P2, PT, R9, RZ, PT ;  /* 0x000000ff0900720b */ /* 0x000fc80003f55000 */
[----:B------:R-:W-:Y:S01]  /*8230*/  FSETP.NE.FTZ.AND P0, PT, R6, RZ, PT ;  /* 0x000000ff0600720b */ /* 0x000fe20003f15000 */
[----:B------:R-:W1:Y:S08]  /*8240*/  @P3 MUFU.RCP R0, R5 ;  /* 0x0000000500003308 */ /* 0x000e700000001000 */
[----:B------:R-:W2:Y:S04]  /*8250*/  @P1 MUFU.RCP R3, R7 ;  /* 0x0000000700031308 */ /* 0x000ea80000001000 */
[----:B------:R-:W-:Y:S01]  /*8260*/  @P0 MOV R8, 0x3f317218 ;  /* 0x3f31721800080802 */ /* 0x000fe20000000f00 */
[----:B-1----:R-:W-:-:S03]  /*8270*/  FMUL.FTZ R144, R0, R144 ;  /* 0x0000009000907220 */ /* 0x002fc60000410000 */
[----:B------:R-:W1:Y:S01]  /*8280*/  @P2 MUFU.RCP R4, R9 ;  /* 0x0000000900042308 */ /* 0x000e620000001000 */
[C---:B------:R-:W-:Y:S02]  /*8290*/  FMUL.FTZ R45, R0.reuse, R145 ;  /* 0x00000091002d7220 */ /* 0x040fe40000410000 */
[C---:B------:R-:W-:Y:S02]  /*82a0*/  FMUL.FTZ R152, R0.reuse, R152 ;  /* 0x0000009800987220 */ /* 0x040fe40000410000 */
[C---:B------:R-:W-:Y:S02]  /*82b0*/  FMUL.FTZ R43, R0.reuse, R153 ;  /* 0x00000099002b7220 */ /* 0x040fe40000410000 */
[C---:B------:R-:W-:Y:S01]  /*82c0*/  FMUL.FTZ R68, R0.reuse, R68 ;  /* 0x0000004400447220 */ /* 0x040fe20000410000 */
[----:B------:R-:W-:Y:S01]  /*82d0*/  @P3 MUFU.LG2 R11, R5 ;  /* 0x00000005000b3308 */ /* 0x000fe20000000c00 */
[C---:B------:R-:W-:Y:S02]  /*82e0*/  FMUL.FTZ R41, R0.reuse, R69 ;  /* 0x0000004500297220 */ /* 0x040fe40000410000 */
[----:B------:R-:W-:-:S02]  /*82f0*/  FMUL.FTZ R80, R0, R80 ;  /* 0x0000005000507220 */ /* 0x000fc40000410000 */
[C---:B------:R-:W-:Y:S02]  /*8300*/  FMUL.FTZ R38, R0.reuse, R81 ;  /* 0x0000005100267220 */ /* 0x040fe40000410000 */
[C---:B------:R-:W-:Y:S01]  /*8310*/  FMUL.FTZ R84, R0.reuse, R84 ;  /* 0x0000005400547220 */ /* 0x040fe20000410000 */
[----:B------:R-:W-:Y:S01]  /*8320*/  @P2 MUFU.LG2 R9, R9 ;  /* 0x0000000900092308 */ /* 0x000fe20000000c00 */
[C---:B------:R-:W-:Y:S02]  /*8330*/  FMUL.FTZ R35, R0.reuse, R85 ;  /* 0x0000005500237220 */ /* 0x040fe40000410000 */
[C---:B------:R-:W-:Y:S02]  /*8340*/  FMUL.FTZ R92, R0.reuse, R92 ;  /* 0x0000005c005c7220 */ /* 0x040fe40000410000 */
[C---:B------:R-:W-:Y:S02]  /*8350*/  FMUL.FTZ R32, R0.reuse, R93 ;  /* 0x0000005d00207220 */ /* 0x040fe40000410000 */
[C---:B------:R-:W-:Y:S01]  /*8360*/  FMUL.FTZ R96, R0.reuse, R96 ;  /* 0x0000006000607220 */ /* 0x040fe20000410000 */
[----:B------:R-:W-:Y:S01]  /*8370*/  @P1 MUFU.LG2 R7, R7 ;  /* 0x0000000700071308 */ /* 0x000fe20000000c00 */
[----:B------:R-:W-:-:S02]  /*8380*/  FMUL.FTZ R28, R0, R97 ;  /* 0x00000061001c7220 */ /* 0x000fc40000410000 */
[C---:B------:R-:W-:Y:S02]  /*8390*/  FMUL.FTZ R104, R0.reuse, R104 ;  /* 0x0000006800687220 */ /* 0x040fe40000410000 */
[C---:B------:R-:W-:Y:S02]  /*83a0*/  FMUL.FTZ R25, R0.reuse, R105 ;  /* 0x0000006900197220 */ /* 0x040fe40000410000 */
[C---:B------:R-:W-:Y:S02]  /*83b0*/  FMUL.FTZ R108, R0.reuse, R108 ;  /* 0x0000006c006c7220 */ /* 0x040fe40000410000 */
[C---:B------:R-:W-:Y:S02]  /*83c0*/  FMUL.FTZ R21, R0.reuse, R109 ;  /* 0x0000006d00157220 */ /* 0x040fe40000410000 */
[C---:B------:R-:W-:Y:S02]  /*83d0*/  FMUL.FTZ R116, R0.reuse, R116 ;  /* 0x0000007400747220 */ /* 0x040fe40000410000 */
[----:B------:R-:W-:-:S02]  /*83e0*/  FMUL.FTZ R17, R0, R117 ;  /* 0x0000007500117220 */ /* 0x000fc40000410000 */
[C---:B------:R-:W-:Y:S02]  /*83f0*/  FMUL.FTZ R120, R0.reuse, R120 ;  /* 0x0000007800787220 */ /* 0x040fe40000410000 */
[C---:B------:R-:W-:Y:S02]  /*8400*/  FMUL.FTZ R121, R0.reuse, R121 ;  /* 0x0000007900797220 */ /* 0x040fe40000410000 */
[C---:B------:R-:W-:Y:S02]  /*8410*/  FMUL.FTZ R168, R0.reuse, R168 ;  /* 0x000000a800a87220 */ /* 0x040fe40000410000 */
[----:B------:R-:W-:Y:S01]  /*8420*/  FMUL.FTZ R169, R0, R169 ;  /* 0x000000a900a97220 */ /* 0x000fe20000410000 */
[----:B------:R-:W-:Y:S01]  /*8430*/  MOV R0, RZ ;  /* 0x000000ff00007202 */ /* 0x000fe20000000f00 */
[C---:B--2---:R-:W-:Y:S02]  /*8440*/  FMUL.FTZ R140, R3.reuse, R140 ;  /* 0x0000008c038c7220 */ /* 0x044fe40000410000 */
[----:B------:R-:W-:-:S02]  /*8450*/  FMUL.FTZ R47, R3, R141 ;  /* 0x0000008d032f7220 */ /* 0x000fc40000410000 */
[C---:B------:R-:W-:Y:S01]  /*8460*/  FMUL.FTZ R148, R3.reuse, R148 ;  /* 0x0000009403947220 */ /* 0x040fe20000410000 */
[----:B------:R-:W2:Y:S01]  /*8470*/  @P0 MUFU.RCP R0, R6 ;  /* 0x0000000600000308 */ /* 0x000ea20000001000 */
[C---:B------:R-:W-:Y:S02]  /*8480*/  FMUL.FTZ R46, R3.reuse, R149 ;  /* 0x00000095032e7220 */ /* 0x040fe40000410000 */
[C---:B------:R-:W-:Y:S02]  /*8490*/  FMUL.FTZ R72, R3.reuse, R72 ;  /* 0x0000004803487220 */ /* 0x040fe40000410000 */
[C---:B------:R-:W-:Y:S02]  /*84a0*/  FMUL.FTZ R39, R3.reuse, R73 ;  /* 0x0000004903277220 */ /* 0x040fe40000410000 */
[C---:B------:R-:W-:Y:S01]  /*84b0*/  FMUL.FTZ R76, R3.reuse, R76 ;  /* 0x0000004c034c7220 */ /* 0x040fe20000410000 */
[----:B------:R-:W3:Y:S01]  /*84c0*/  @P0 MUFU.LG2 R6, R6 ;  /* 0x0000000600060308 */ /* 0x000ee20000000c00 */
        /* <DEDUP_REMOVED lines=17> */
[----:B------:R-:W-:Y:S01]  /*85e0*/  @P2 MOV R3, 0x3f317218 ;  /* 0x3f31721800032802 */ /* 0x000fe20000000f00 */
[C---:B-1----:R-:W-:Y:S02]  /*85f0*/  FMUL.FTZ R146, R4.reuse, R146 ;  /* 0x0000009204927220 */ /* 0x042fe40000410000 */
        /* <DEDUP_REMOVED lines=24> */
[C---:B--2---:R-:W-:Y:S02]  /*8780*/  FMUL.FTZ R142, R0.reuse, R142 ;  /* 0x0000008e008e7220 */ /* 0x044fe40000410000 */
        /* <DEDUP_REMOVED lines=24> */
[----:B------:R-:W-:Y:S02]  /*8910*/  @P2 FMUL.FTZ R5, R3, c[0x0][0x2d0] ;  /* 0x0000b40003052a20 */ /* 0x000fe40000410000 */
[----:B------:R-:W-:-:S02]  /*8920*/  @P3 FMUL.FTZ R10, R4, c[0x0][0x2d0] ;  /* 0x0000b400040a3a20 */ /* 0x000fc40000410000 */
[----:B------:R-:W-:Y:S02]  /*8930*/  @P1 FMUL.FTZ R3, R0, c[0x0][0x2d0] ;  /* 0x0000b40000031a20 */ /* 0x000fe40000410000 */
[----:B------:R-:W-:Y:S02]  /*8940*/  @P3 FMUL.FTZ R11, R11, 0.69314718246459960938 ;  /* 0x3f3172180b0b3820 */ /* 0x000fe40000410000 */
[----:B------:R-:W-:Y:S02]  /*8950*/  @P2 FMUL.FTZ R9, R9, 0.69314718246459960938 ;  /* 0x3f31721809092820 */ /* 0x000fe40000410000 */
[----:B------:R-:W-:Y:S02]  /*8960*/  @P1 FMUL.FTZ R7, R7, 0.69314718246459960938 ;  /* 0x3f31721807071820 */ /* 0x000fe40000410000 */
[----:B---3--:R-:W-:Y:S02]  /*8970*/  @P0 FMUL.FTZ R4, R6, 0.69314718246459960938 ;  /* 0x3f31721806040820 */ /* 0x008fe40000410000 */
[----:B------:R-:W-:-:S02]  /*8980*/  @P0 FMUL.FTZ R0, R8, c[0x0][0x2d0] ;  /* 0x0000b40008000a20 */ /* 0x000fc40000410000 */
[----:B------:R-:W-:Y:S02]  /*8990*/  @P3 FFMA.FTZ R50, R10, R137, R11 ;  /* 0x000000890a323223 */ /* 0x000fe4000001000b */
[----:B------:R-:W-:Y:S02]  /*89a0*/  @P2 FFMA.FTZ R51, R5, R136, R9 ;  /* 0x0000008805332223 */ /* 0x000fe40000010009 */
[----:B------:R-:W-:Y:S02]  /*89b0*/  @P1 FFMA.FTZ R53, R3, R135, R7 ;  /* 0x0000008703351223 */ /* 0x000fe40000010007 */
[----:B------:R-:W-:Y:S02]  /*89c0*/  @P0 FFMA.FTZ R54, R0, R2, R4 ;  /* 0x0000000200360223 */ /* 0x000fe40000010004 */
.L_x_24:
[----:B------:R-:W-:Y:S05]  /*89d0*/  @P4 BRA `(.L_x_36) ;  /* 0x0000176000004947 */ /* 0x000fea0003800000 */
[----:B------:R-:W2:Y:S01]  /*89e0*/  LDL R57, [R1+0xc] ;  /* 0x00000c0001397983 */ /* 0x000ea20000100800 */
[----:B------:R-:W-:Y:S02]  /*89f0*/  F2FP.PACK_AB R45, R45, R144 ;  /* 0x000000902d2d723e */ /* 0x000fe400000000ff */
[----:B------:R-:W-:Y:S01]  /*8a00*/  F2FP.PACK_AB R44, R44, R146 ;  /* 0x000000922c2c723e */ /* 0x000fe200000000ff */
[----:B------:R-:W1:Y:S01]  /*8a10*/  S2R R55, SR_TID.X ;  /* 0x0000000000377919 */ /* 0x000e620000002100 */
[----:B------:R-:W-:-:S02]  /*8a20*/  F2FP.PACK_AB R43, R43, R152 ;  /* 0x000000982b2b723e */ /* 0x000fc400000000ff */
[----:B------:R-:W-:Y:S02]  /*8a30*/  F2FP.PACK_AB R42, R42, R154 ;  /* 0x0000009a2a2a723e */ /* 0x000fe400000000ff */
[----:B------:R-:W-:Y:S02]  /*8a40*/  F2FP.PACK_AB R47, R47, R140 ;  /* 0x0000008c2f2f723e */ /* 0x000fe400000000ff */
[----:B------:R-:W-:Y:S02]  /*8a50*/  F2FP.PACK_AB R142, R143, R142 ;  /* 0x0000008e8f8e723e */ /* 0x000fe400000000ff */
[----:B------:R-:W-:Y:S02]  /*8a60*/  F2FP.PACK_AB R46, R46, R148 ;  /* 0x000000942e2e723e */ /* 0x000fe400000000ff */
[----:B------:R-:W-:Y:S02]  /*8a70*/  F2FP.PACK_AB R150, R151, R150 ;  /* 0x000000969796723e */ /* 0x000fe400000000ff */
[----:B------:R-:W-:-:S02]  /*8a80*/  F2FP.PACK_AB R41, R41, R68 ;  /* 0x000000442929723e */ /* 0x000fc400000000ff */
[----:B------:R-:W-:Y:S02]  /*8a90*/  F2FP.PACK_AB R40, R40, R70 ;  /* 0x000000462828723e */ /* 0x000fe400000000ff */
[----:B------:R-:W-:Y:S02]  /*8aa0*/  F2FP.PACK_AB R38, R38, R80 ;  /* 0x000000502626723e */ /* 0x000fe400000000ff */
[----:B------:R-:W-:Y:S02]  /*8ab0*/  F2FP.PACK_AB R37, R37, R82 ;  /* 0x000000522525723e */ /* 0x000fe400000000ff */
[----:B------:R-:W-:Y:S02]  /*8ac0*/  F2FP.PACK_AB R39, R39, R72 ;  /* 0x000000482727723e */ /* 0x000fe400000000ff */
[----:B------:R-:W-:Y:S02]  /*8ad0*/  F2FP.PACK_AB R74, R75, R74 ;  /* 0x0000004a4b4a723e */ /* 0x000fe400000000ff */
[----:B-1----:R-:W-:-:S02]  /*8ae0*/  SHF.R.S32.HI R56, RZ, 0x1f, R55 ;  /* 0x0000001fff387819 */ /* 0x002fc40000011437 */
[----:B------:R-:W-:Y:S02]  /*8af0*/  F2FP.PACK_AB R36, R36, R76 ;  /* 0x0000004c2424723e */ /* 0x000fe400000000ff */
[CC--:B------:R-:W-:Y:S02]  /*8b00*/  LEA.HI R3, R56.reuse, R55.reuse, RZ, 0x2 ;  /* 0x0000003738037211 */ /* 0x0c0fe400078f10ff */
[----:B------:R-:W-:Y:S02]  /*8b10*/  LEA.HI R48, R56, R55, RZ, 0x5 ;  /* 0x0000003738307211 */ /* 0x000fe400078f28ff */
[--C-:B------:R-:W-:Y:S02]  /*8b20*/  SHF.R.S32.HI R52, RZ, 0x2, R3.reuse ;  /* 0x00000002ff347819 */ /* 0x100fe40000011403 */
[----:B------:R-:W-:Y:S02]  /*8b30*/  SHF.R.S32.HI R0, RZ, 0x1f, R3 ;  /* 0x0000001fff007819 */ /* 0x000fe40000011403 */
[----:B------:R-:W-:-:S02]  /*8b40*/  LOP3.LUT R3, R3, 0xfffffffc, RZ, 0xc0, !PT ;  /* 0xfffffffc03037812 */ /* 0x000fc400078ec0ff */
[----:B------:R-:W-:Y:S02]  /*8b50*/  LEA.HI R0, R0, R52, RZ, 0x3 ;  /* 0x0000003400007211 */ /* 0x000fe400078f18ff */
[----:B------:R-:W-:Y:S01]  /*8b60*/  SHF.R.S32.HI R49, RZ, 0x5, R48 ;  /* 0x00000005ff317819 */ /* 0x000fe20000011430 */
[----:B------:R-:W-:Y:S01]  /*8b70*/  IMAD.IADD R29, R55, 0x1, -R3 ;  /* 0x00000001371d7824 */ /* 0x000fe200078e0a03 */
[----:B------:R-:W-:Y:S02]  /*8b80*/  LOP3.LUT R0, R0, 0xfffffff8, RZ, 0xc0, !PT ;  /* 0xfffffff800007812 */ /* 0x000fe400078ec0ff */
[----:B------:R-:W-:Y:S02]  /*8b90*/  F2FP.PACK_AB R78, R79, R78 ;  /* 0x0000004e4f4e723e */ /* 0x000fe400000000ff */
[----:B------:R-:W-:Y:S01]  /*8ba0*/  F2FP.PACK_AB R35, R35, R84 ;  /* 0x000000542323723e */ /* 0x000fe200000000ff */
[----:B------:R-:W-:Y:S01]  /*8bb0*/  IMAD.IADD R2, R52, 0x1, -R0 ;  /* 0x0000000134027824 */ /* 0x000fe200078e0a00 */
[----:B------:R-:W-:-:S02]  /*8bc0*/  F2FP.PACK_AB R34, R34, R86 ;  /* 0x000000562222723e */ /* 0x000fc400000000ff */
[----:B------:R-:W-:Y:S02]  /*8bd0*/  F2FP.PACK_AB R32, R32, R92 ;  /* 0x0000005c2020723e */ /* 0x000fe400000000ff */
[----:B------:R-:W-:Y:S02]  /*8be0*/  LEA.HI R0, R2, R2, RZ, 0x1 ;  /* 0x0000000202007211 */ /* 0x000fe400078f08ff */
[----:B------:R-:W-:Y:S02]  /*8bf0*/  F2FP.PACK_AB R31, R31, R94 ;  /* 0x0000005e1f1f723e */ /* 0x000fe400000000ff */
[----:B------:R-:W-:Y:S02]  /*8c00*/  SHF.R.S32.HI R13, RZ, 0x1, R0 ;  /* 0x00000001ff0d7819 */ /* 0x000fe40000011400 */
[----:B------:R-:W-:Y:S02]  /*8c10*/  LOP3.LUT R0, R0, 0x3fffffe, RZ, 0xc0, !PT ;  /* 0x03fffffe00007812 */ /* 0x000fe400078ec0ff */
[C---:B------:R-:W-:Y:S01]  /*8c20*/  LOP3.LUT R3, R13.reuse, 0x1, RZ, 0xc0, !PT ;  /* 0x000000010d037812 */ /* 0x040fe200078ec0ff */
[C---:B------:R-:W-:Y:S01]  /*8c30*/  IMAD.SHL.U32 R4, R13.reuse, 0x40, RZ ;  /* 0x000000400d047824 */ /* 0x040fe200078e00ff */
[----:B------:R-:W-:Y:S01]  /*8c40*/  LOP3.LUT P0, RZ, R13, 0x2, RZ, 0xc0, !PT ;  /* 0x000000020dff7812 */ /* 0x000fe2000780c0ff */
[----:B------:R-:W-:Y:S01]  /*8c50*/  IMAD.IADD R2, R2, 0x1, -R0 ;  /* 0x0000000102027824 */ /* 0x000fe200078e0a00 */
[----:B------:R-:W-:Y:S01]  /*8c60*/  ISETP.NE.U32.AND P1, PT, R3, 0x1, PT ;  /* 0x000000010300780c */ /* 0x000fe20003f25070 */
[----:B------:R-:W-:Y:S01]  /*8c70*/  IMAD R0, R49, 0x100, R29 ;  /* 0x0000010031007824 */ /* 0x000fe200078e021d */
[----:B------:R-:W-:-:S02]  /*8c80*/  LOP3.LUT R4, R4, 0xc0, RZ, 0xc0, !PT ;  /* 0x000000c004047812 */ /* 0x000fc400078ec0ff */
[----:B------:R-:W-:Y:S01]  /*8c90*/  F2FP.PACK_AB R33, R33, R88 ;  /* 0x000000582121723e */ /* 0x000fe200000000ff */
[----:B------:R-:W-:Y:S01]  /*8ca0*/  IMAD R0, R2, 0x10, R0 ;  /* 0x0000001002007824 */ /* 0x000fe200078e0200 */
[----:B------:R-:W-:Y:S01]  /*8cb0*/  LEA.HI R2, R4, R4, RZ, 0x1d ;  /* 0x0000000404027211 */ /* 0x000fe200078fe8ff */
[----:B------:R-:W-:Y:S01]  /*8cc0*/  IMAD.MOV.U32 R4, RZ, RZ, 0x20 ;  /* 0x00000020ff047424 */ /* 0x000fe200078e00ff */
[----:B------:R-:W-:Y:S02]  /*8cd0*/  F2FP.PACK_AB R90, R91, R90 ;  /* 0x0000005a5b5a723e */ /* 0x000fe400000000ff */
[----:B------:R-:W-:Y:S01]  /*8ce0*/  F2FP.PACK_AB R30, R30, R156 ;  /* 0x0000009c1e1e723e */ /* 0x000fe200000000ff */
[----:B------:R-:W-:Y:S01]  /*8cf0*/  IMAD.U32 R0, R0, 0x2, R2 ;  /* 0x0000000200007824 */ /* 0x000fe200078e0002 */
[----:B------:R-:W-:Y:S02]  /*8d00*/  SEL R4, R4, 0xffffffe0, !P0 ;  /* 0xffffffe004047807 */ /* 0x000fe40004000000 */
[----:B------:R-:W-:Y:S01]  /*8d10*/  F2FP.PACK_AB R158, R159, R158 ;  /* 0x0000009e9f9e723e */ /* 0x000fe200000000ff */
[----:B------:R-:W-:Y:S01]  /*8d20*/  IMAD.SHL.U32 R0, R0, 0x2, RZ ;  /* 0x0000000200007824 */ /* 0x000fe200078e00ff */
[----:B------:R-:W-:Y:S01]  /*8d30*/  BAR.SYNC.DEFER_BLOCKING 0x1, 0x80 ;  /* 0x0042000000007b1d */ /* 0x000fe20000010000 */
[----:B------:R-:W-:-:S02]  /*8d40*/  F2FP.PACK_AB R28, R28, R96 ;  /* 0x000000601c1c723e */ /* 0x000fc400000000ff */
[----:B------:R-:W-:Y:S02]  /*8d50*/  F2FP.PACK_AB R27, R27, R98 ;  /* 0x000000621b1b723e */ /* 0x000fe400000000ff */
[C---:B------:R-:W-:Y:S02]  /*8d60*/  IADD3 R3, R0.reuse, 0x80, RZ ;  /* 0x0000008000037810 */ /* 0x040fe40007ffe0ff */
[C---:B------:R-:W-:Y:S02]  /*8d70*/  IADD3 R2, R0.reuse, 0x70, RZ ;  /* 0x0000007000027810 */ /* 0x040fe40007ffe0ff */
[----:B------:R-:W-:Y:S01]  /*8d80*/  @P1 IADD3 R2, R3, 0x10, RZ ;  /* 0x0000001003021810 */ /* 0x000fe20007ffe0ff */
[----:B------:R-:W-:Y:S01]  /*8d90*/  IMAD.IADD R3, R0, 0x1, R4 ;  /* 0x0000000100037824 */ /* 0x000fe200078e0204 */
[----:B------:R-:W-:Y:S02]  /*8da0*/  F2FP.PACK_AB R25, R25, R104 ;  /* 0x000000681919723e */ /* 0x000fe400000000ff */
[----:B------:R-:W-:Y:S01]  /*8db0*/  F2FP.PACK_AB R24, R24, R106 ;  /* 0x0000006a1818723e */ /* 0x000fe200000000ff */
[----:B------:R-:W-:Y:S01]  /*8dc0*/  IMAD.IADD R4, R4, 0x1, R2 ;  /* 0x0000000104047824 */ /* 0x000fe200078e0202 */
[----:B------:R-:W-:-:S02]  /*8dd0*/  F2FP.PACK_AB R26, R26, R100 ;  /* 0x000000641a1a723e */ /* 0x000fc400000000ff */
[----:B------:R-:W-:Y:S02]  /*8de0*/  F2FP.PACK_AB R102, R103, R102 ;  /* 0x000000666766723e */ /* 0x000fe400000000ff */
[----:B------:R-:W-:Y:S02]  /*8df0*/  F2FP.PACK_AB R23, R23, R160 ;  /* 0x000000a01717723e */ /* 0x000fe400000000ff */
[----:B------:R-:W-:Y:S02]  /*8e00*/  F2FP.PACK_AB R22, R22, R162 ;  /* 0x000000a21616723e */ /* 0x000fe400000000ff */
[----:B------:R-:W-:Y:S01]  /*8e10*/  F2FP.PACK_AB R21, R21, R108 ;  /* 0x0000006c1515723e */ /* 0x000fe200000000ff */
[----:B------:R-:W-:Y:S01]  /*8e20*/  STS [R0+0x80], R45 ;  /* 0x0000802d00007388 */ /* 0x000fe20000000800 */
[----:B------:R-:W-:Y:S02]  /*8e30*/  F2FP.PACK_AB R20, R20, R110 ;  /* 0x0000006e1414723e */ /* 0x000fe400000000ff */
[----:B------:R-:W-:Y:S01]  /*8e40*/  F2FP.PACK_AB R17, R17, R116 ;  /* 0x000000741111723e */ /* 0x000fe200000000ff */
[----:B------:R-:W-:Y:S01]  /*8e50*/  STS [R0+0x280], R44 ;  /* 0x0002802c00007388 */ /* 0x000fe20000000800 */
[----:B------:R-:W-:-:S02]  /*8e60*/  F2FP.PACK_AB R16, R16, R118 ;  /* 0x000000761010723e */ /* 0x000fc400000000ff */
[----:B------:R-:W-:Y:S01]  /*8e70*/  F2FP.PACK_AB R19, R19, R112 ;  /* 0x000000701313723e */ /* 0x000fe200000000ff */
[----:B------:R-:W-:Y:S01]  /*8e80*/  STS [R2], R43 ;  /* 0x0000002b02007388 */ /* 0x000fe20000000800 */
        /* <DEDUP_REMOVED lines=8> */
[----:B------:R-:W-:Y:S01]  /*8f10*/  STS [R0+0x1280], R142 ;  /* 0x0012808e00007388 */ /* 0x000fe20000000800 */
[----:B------:R-:W-:Y:S02]  /*8f20*/  F2FP.PACK_AB R5, R171, R170 ;  /* 0x000000aaab05723e */ /* 0x000fe400000000ff */
[----:B------:R-:W-:Y:S01]  /*8f30*/  F2FP.PACK_AB R7, R125, R124 ;  /* 0x0000007c7d07723e */ /* 0x000fe200000000ff */
[----:B------:R-:W-:Y:S01]  /*8f40*/  STS [R2+0x1000], R46 ;  /* 0x0010002e02007388 */ /* 0x000fe20000000800 */
[----:B------:R-:W-:Y:S02]  /*8f50*/  F2FP.PACK_AB R12, R12, R126 ;  /* 0x0000007e0c0c723e */ /* 0x000fe400000000ff */
[----:B------:R-:W-:Y:S01]  /*8f60*/  F2FP.PACK_AB R11, R129, R128 ;  /* 0x00000080810b723e */ /* 0x000fe200000000ff */
[----:B------:R-:W-:Y:S01]  /*8f70*/  STS [R2+0x1200], R150 ;  /* 0x0012009602007388 */ /* 0x000fe20000000800 */
[----:B------:R-:W-:-:S02]  /*8f80*/  F2FP.PACK_AB R10, R131, R130 ;  /* 0x00000082830a723e */ /* 0x000fc400000000ff */
[----:B------:R-:W-:Y:S01]  /*8f90*/  ISETP.NE.U32.AND P0, PT, RZ, c[0x0][0x500], PT ;  /* 0x00014000ff007a0c */ /* 0x000fe20003f05070 */
[----:B------:R-:W-:Y:S03]  /*8fa0*/  STS [R3+0x80], R41 ;  /* 0x0000802903007388 */ /* 0x000fe60000000800 */
[----:B------:R-:W-:Y:S01]  /*8fb0*/  ISETP.NE.AND.EX P1, PT, RZ, c[0x0][0x504], PT, P0 ;  /* 0x00014100ff007a0c */ /* 0x000fe20003f25300 */
[----:B------:R-:W-:Y:S01]  /*8fc0*/  STS [R3+0x280], R40 ;  /* 0x0002802803007388 */ /* 0x000fe20000000800 */
[----:B------:R-:W-:-:S03]  /*8fd0*/  ISETP.NE.U32.AND P0, PT, RZ, c[0x0][0x508], PT ;  /* 0x00014200ff007a0c */ /* 0x000fc60003f05070 */
[----:B------:R-:W-:Y:S01]  /*8fe0*/  STS [R4], R38 ;  /* 0x0000002604007388 */ /* 0x000fe20000000800 */
[----:B------:R-:W-:-:S03]  /*8ff0*/  ISETP.NE.AND.EX P0, PT, RZ, c[0x0][0x50c], PT, P0 ;  /* 0x00014300ff007a0c */ /* 0x000fc60003f05300 */
        /* <DEDUP_REMOVED lines=28> */
[----:B------:R1:W-:Y:S04]  /*91c0*/  STS [R2+0x5200], R14 ;  /* 0x0052000e02007388 */ /* 0x0003e80000000800 */
[----:B------:R-:W-:Y:S04]  /*91d0*/  STS [R3+0x4080], R9 ;  /* 0x0040800903007388 */ /* 0x000fe80000000800 */
[----:B------:R-:W-:Y:S04]  /*91e0*/  STS [R3+0x4280], R8 ;  /* 0x0042800803007388 */ /* 0x000fe80000000800 */
[----:B------:R-:W-:Y:S04]  /*91f0*/  STS [R4+0x4000], R6 ;  /* 0x0040000604007388 */ /* 0x000fe80000000800 */
[----:B------:R-:W-:Y:S04]  /*9200*/  STS [R4+0x4200], R5 ;  /* 0x0042000504007388 */ /* 0x000fe80000000800 */
[----:B------:R2:W-:Y:S04]  /*9210*/  STS [R3+0x5080], R7 ;  /* 0x0050800703007388 */ /* 0x0005e80000000800 */
[----:B------:R3:W-:Y:S01]  /*9220*/  STS [R3+0x5280], R12 ;  /* 0x0052800c03007388 */ /* 0x0007e20000000800 */
[----:B-1----:R-:W-:-:S03]  /*9230*/  IMAD.MOV.U32 R2, RZ, RZ, 0x4 ;  /* 0x00000004ff027424 */ /* 0x002fc600078e00ff */
[----:B------:R1:W-:Y:S04]  /*9240*/  STS [R4+0x5000], R11 ;  /* 0x0050000b04007388 */ /* 0x0003e80000000800 */
[----:B------:R1:W-:Y:S01]  /*9250*/  STS [R4+0x5200], R10 ;  /* 0x0052000a04007388 */ /* 0x0003e20000000800 */
[----:B--2---:R-:W-:-:S03]  /*9260*/  IMAD.WIDE R6, R57, R2, c[0x0][0x500] ;  /* 0x0001400039067625 */ /* 0x004fc600078e0202 */
[----:B------:R-:W-:Y:S06]  /*9270*/  BAR.SYNC.DEFER_BLOCKING 0x1, 0x80 ;  /* 0x0042000000007b1d */ /* 0x000fec0000010000 */
[----:B------:R-:W2:Y:S01]  /*9280*/  @P1 LDG.E R0, [R6.64] ;  /* 0x0000000606001981 */ /* 0x000ea2000c1e1900 */
[----:B------:R-:W-:Y:S02]  /*9290*/  IMAD.MOV.U32 R24, RZ, RZ, c[0x0][0x388] ;  /* 0x0000e200ff187624 */ /* 0x000fe400078e00ff */
[----:B---3--:R-:W-:-:S05]  /*92a0*/  @P0 IMAD.WIDE R2, R57, R2, c[0x0][0x508] ;  /* 0x0001420039020625 */ /* 0x008fca00078e0202 */
[----:B------:R3:W5:Y:S02]  /*92b0*/  @P0 LDG.E R24, [R2.64] ;  /* 0x0000000602180981 */ /* 0x000764000c1e1900 */
[----:B---3--:R-:W-:Y:S02]  /*92c0*/  CS2R R2, SRZ ;  /* 0x0000000000027805 */ /* 0x008fe4000001ff00 */
[--C-:B--2---:R-:W-:Y:S01]  /*92d0*/  @P1 SHF.R.S32.HI R3, RZ, 0x1f, R0.reuse ;  /* 0x0000001fff031819 */ /* 0x104fe20000011400 */
[----:B------:R-:W-:Y:S01]  /*92e0*/  @P1 IMAD.MOV.U32 R2, RZ, RZ, R0 ;  /* 0x000000ffff021224 */ /* 0x000fe200078e0000 */
[----:B------:R-:W-:Y:S05]  /*92f0*/  @P0 BRA `(.L_x_37) ;  /* 0x0000004000000947 */ /* 0x000fea0003800000 */
[----:B-1----:R-:W-:Y:S05]  /*9300*/  @!P1 BRA `(.L_x_37) ;  /* 0x0000003000009947 */ /* 0x002fea0003800000 */
[----:B------:R-:W2:Y:S04]  /*9310*/  LDG.E R4, [R6.64] ;  /* 0x0000000606047981 */ /* 0x000ea8000c1e1900 */
[----:B------:R-:W2:Y:S02]  /*9320*/  LDG.E R0, [R6.64+0x4] ;  /* 0x0000040606007981 */ /* 0x000ea4000c1e1900 */
[----:B--2--5:R-:W-:-:S02]  /*9330*/  IADD3 R24, -R4, R0, RZ ;  /* 0x0000000004187210 */ /* 0x024fc40007ffe1ff */
.L_x_37:
[----:B-1----:R-:W-:Y:S01]  /*9340*/  LOP3.LUT R4, R48, 0xffffffe0, RZ, 0xc0, !PT ;  /* 0xffffffe030047812 */ /* 0x002fe200078ec0ff */
[----:B------:R-:W1:Y:S01]  /*9350*/  S2R R10, SR_CTAID.Y ;  /* 0x00000000000a7919 */ /* 0x000e620000002600 */
[----:B------:R-:W-:Y:S01]  /*9360*/  SHF.R.S32.HI R5, RZ, 0x1f, R49 ;  /* 0x0000001fff057819 */ /* 0x000fe20000011431 */
[----:B------:R-:W-:Y:S01]  /*9370*/  IMAD.MOV.U32 R9, RZ, RZ, c[0x0][0x4e8] ;  /* 0x00013a00ff097624 */ /* 0x000fe200078e00ff */
[----:B------:R-:W-:Y:S01]  /*9380*/  LEA.HI R0, R29, R29, RZ, 0x1 ;  /* 0x0000001d1d007211 */ /* 0x000fe200078f08ff */
[----:B------:R-:W-:Y:S01]  /*9390*/  IMAD.IADD R7, R55, 0x1, -R4 ;  /* 0x0000000137077824 */ /* 0x000fe200078e0a04 */
[----:B------:R-:W2:Y:S01]  /*93a0*/  S2R R14, SR_CTAID.Y ;  /* 0x00000000000e7919 */ /* 0x000ea20000002600 */
[----:B------:R-:W-:Y:S01]  /*93b0*/  LEA.HI R4, R5, R49, RZ, 0x2 ;  /* 0x0000003105047211 */ /* 0x000fe200078f10ff */
[C---:B------:R-:W-:Y:S01]  /*93c0*/  IMAD R12, R29.reuse, 0x20, R52 ;  /* 0x000000201d0c7824 */ /* 0x040fe200078e0234 */
[C---:B------:R-:W-:Y:S01]  /*93d0*/  LOP3.LUT R6, R0.reuse, 0x1ffffffe, RZ, 0xc0, !PT ;  /* 0x1ffffffe00067812 */ /* 0x040fe200078ec0ff */
[----:B------:R-:W3:Y:S01]  /*93e0*/  S2R R21, SR_CTAID.X ;  /* 0x0000000000157919 */ /* 0x000ee20000002500 */
[----:B------:R-:W-:Y:S01]  /*93f0*/  SHF.R.S32.HI R8, RZ, 0x1f, R7 ;  /* 0x0000001fff087819 */ /* 0x000fe20000011407 */
[----:B------:R-:W-:Y:S01]  /*9400*/  IMAD.SHL.U32 R5, R0, 0x20, RZ ;  /* 0x0000002000057824 */ /* 0x000fe200078e00ff */
[----:B------:R-:W-:Y:S01]  /*9410*/  LOP3.LUT R4, R4, 0xffffffc, RZ, 0xc0, !PT ;  /* 0x0ffffffc04047812 */ /* 0x000fe200078ec0ff */
[----:B-----5:R-:W-:Y:S01]  /*9420*/  IMAD R24, R24, c[0x0][0x4e8], RZ ;  /* 0x00013a0018187a24 */ /* 0x020fe200078e02ff */
[----:B------:R-:W-:Y:S01]  /*9430*/  LEA.HI R0, R8, R7, RZ, 0x2 ;  /* 0x0000000708007211 */ /* 0x000fe200078f10ff */
[----:B------:R-:W-:Y:S01]  /*9440*/  BSSY B0, `(.L_x_38) ;  /* 0x0000087000007945 */ /* 0x000fe20003800000 */
[----:B------:R-:W-:Y:S01]  /*9450*/  IADD3 R6, R29, -R6, RZ ;  /* 0x800000061d067210 */ /* 0x000fe20007ffe0ff */
[----:B------:R-:W-:Y:S01]  /*9460*/  IMAD.IADD R4, R49, 0x1, -R4 ;  /* 0x0000000131047824 */ /* 0x000fe200078e0a04 */
[----:B------:R-:W-:-:S02]  /*9470*/  LOP3.LUT R5, R5, 0xffffffc0, RZ, 0xc0, !PT ;  /* 0xffffffc005057812 */ /* 0x000fc400078ec0ff */
[----:B------:R-:W-:Y:S02]  /*9480*/  SHF.R.S32.HI R0, RZ, 0x2, R0 ;  /* 0x00000002ff007819 */ /* 0x000fe40000011400 */
[----:B------:R-:W-:Y:S01]  /*9490*/  ISETP.NE.AND P2, PT, R9, 0x1, PT ;  /* 0x000000010900780c */ /* 0x000fe20003f45270 */
[----:B------:R-:W-:Y:S01]  /*94a0*/  IMAD R6, R6, 0x8, R5 ;  /* 0x0000000806067824 */ /* 0x000fe200078e0205 */
[----:B------:R-:W-:Y:S01]  /*94b0*/  LEA R16, R4, R0, 0x4 ;  /* 0x0000000004107211 */ /* 0x000fe200078e20ff */
[----:B------:R-:W-:Y:S01]  /*94c0*/  IMAD R0, R3, c[0x0][0x3a0], RZ ;  /* 0x0000e80003007a24 */ /* 0x000fe200078e02ff */
[----:B-1----:R-:W-:Y:S02]  /*94d0*/  SHF.R.S32.HI R11, RZ, 0x1f, R10 ;  /* 0x0000001fff0b7819 */ /* 0x002fe4000001140a */
[----:B------:R-:W-:Y:S01]  /*94e0*/  LEA.HI R10, R52, R52, RZ, 0x1 ;  /* 0x00000034340a7211 */ /* 0x000fe200078f08ff */
[----:B------:R-:W-:Y:S01]  /*94f0*/  IMAD.IADD R6, R16, 0x1, R6 ;  /* 0x0000000110067824 */ /* 0x000fe200078e0206 */
[----:B------:R-:W-:Y:S01]  /*9500*/  LOP3.LUT P0, RZ, R7, 0x3, RZ, 0xc0, !PT ;  /* 0x0000000307ff7812 */ /* 0x000fe2000780c0ff */
[----:B--2---:R-:W-:Y:S01]  /*9510*/  IMAD.WIDE.U32 R4, R14, c[0x0][0x490], R2 ;  /* 0x000124000e047a25 */ /* 0x004fe200078e0002 */
[----:B------:R-:W-:-:S02]  /*9520*/  LOP3.LUT R10, R10, 0x3fffffe, RZ, 0xc0, !PT ;  /* 0x03fffffe0a0a7812 */ /* 0x000fc400078ec0ff */
[----:B------:R-:W-:Y:S01]  /*9530*/  LEA.HI R13, R56, R55, RZ, 0x3 ;  /* 0x00000037380d7211 */ /* 0x000fe200078f18ff */
[C---:B------:R-:W-:Y:S02]  /*9540*/  IMAD R8, R2.reuse, c[0x0][0x3a4], R0 ;  /* 0x0000e90002087a24 */ /* 0x040fe400078e0200 */
[----:B------:R-:W-:-:S04]  /*9550*/  IMAD.WIDE.U32 R2, R2, c[0x0][0x3a0], RZ ;  /* 0x0000e80002027a25 */ /* 0x000fc800078e00ff */
[----:B---3--:R-:W-:Y:S02]  /*9560*/  IMAD R0, R21, 0x80, R6 ;  /* 0x0000008015007824 */ /* 0x008fe400078e0206 */
[----:B------:R-:W-:Y:S02]  /*9570*/  IMAD.IADD R3, R3, 0x1, R8 ;  /* 0x0000000103037824 */ /* 0x000fe400078e0208 */
[----:B------:R-:W-:Y:S01]  /*9580*/  IMAD R9, R11, c[0x0][0x490], RZ ;  /* 0x000124000b097a24 */ /* 0x000fe200078e02ff */
[----:B------:R-:W-:Y:S01]  /*9590*/  MOV R6, R0 ;  /* 0x0000000000067202 */ /* 0x000fe20000000f00 */
[----:B------:R-:W-:-:S04]  /*95a0*/  @P2 IMAD.HI.U32 R8, R0, c[0x0][0x4ec], RZ ;  /* 0x00013b0000082a27 */ /* 0x000fc800078e00ff */
[----:B------:R-:W-:Y:S01]  /*95b0*/  IMAD.IADD R7, R52, 0x1, -R10 ;  /* 0x0000000134077824 */ /* 0x000fe200078e0a0a */
[----:B------:R-:W-:Y:S01]  /*95c0*/  @P2 SHF.R.U32.HI R6, RZ, c[0x0][0x4f0], R8 ;  /* 0x00013c00ff062a19 */ /* 0x000fe20000011608 */
[C---:B------:R-:W-:Y:S02]  /*95d0*/  IMAD R9, R14.reuse, c[0x0][0x494], R9 ;  /* 0x000125000e097a24 */ /* 0x040fe400078e0209 */
[----:B------:R-:W-:Y:S01]  /*95e0*/  IMAD R20, R49, 0x8, R7 ;  /* 0x0000000831147824 */ /* 0x000fe200078e0207 */
[----:B------:R-:W-:Y:S01]  /*95f0*/  SHF.R.S32.HI R7, RZ, 0x1f, R57 ;  /* 0x0000001fff077819 */ /* 0x000fe20000011439 */
[----:B------:R-:W-:Y:S01]  /*9600*/  IMAD R11, R11, c[0x0][0x3e8], RZ ;  /* 0x0000fa000b0b7a24 */ /* 0x000fe200078e02ff */
[----:B------:R-:W-:Y:S01]  /*9610*/  IADD3 R5, R5, R9, RZ ;  /* 0x0000000905057210 */ /* 0x000fe20007ffe0ff */
[----:B------:R-:W-:Y:S01]  /*9620*/  IMAD.WIDE.U32 R2, R14, c[0x0][0x3e8], R2 ;  /* 0x0000fa000e027a25 */ /* 0x000fe200078e0002 */
[----:B------:R-:W-:Y:S02]  /*9630*/  IADD3 R8, -R6, RZ, RZ ;  /* 0x000000ff06087210 */ /* 0x000fe40007ffe1ff */
[----:B------:R-:W-:Y:S01]  /*9640*/  SEL R9, R57, RZ, !P1 ;  /* 0x000000ff39097207 */ /* 0x000fe20004800000 */
[----:B------:R-:W-:Y:S01]  /*9650*/  IMAD R12, R21, 0x80, R12 ;  /* 0x00000080150c7824 */ /* 0x000fe200078e020c */
[----:B------:R-:W-:Y:S01]  /*9660*/  SEL R10, R7, RZ, !P1 ;  /* 0x000000ff070a7207 */ /* 0x000fe20004800000 */
[----:B------:R-:W-:-:S02]  /*9670*/  IMAD R7, R14, c[0x0][0x3ec], R11 ;  /* 0x0000fb000e077a24 */ /* 0x000fc400078e020b */
[----:B------:R-:W-:Y:S02]  /*9680*/  IMAD R11, R8, c[0x0][0x4e8], R0 ;  /* 0x00013a00080b7a24 */ /* 0x000fe400078e0200 */
[----:B------:R-:W-:Y:S01]  /*9690*/  IMAD R0, R10, c[0x0][0x498], RZ ;  /* 0x000126000a007a24 */ /* 0x000fe200078e02ff */
[----:B------:R-:W-:Y:S01]  /*96a0*/  IADD3 R3, R3, R7, RZ ;  /* 0x0000000703037210 */ /* 0x000fe20007ffe0ff */
[----:B------:R-:W-:-:S04]  /*96b0*/  IMAD.WIDE.U32 R4, R9, c[0x0][0x498], R4 ;  /* 0x0001260009047a25 */ /* 0x000fc800078e0004 */
[----:B------:R-:W-:Y:S01]  /*96c0*/  IMAD R7, R9, c[0x0][0x49c], R0 ;  /* 0x0001270009077a24 */ /* 0x000fe200078e0200 */
[----:B------:R-:W-:Y:S01]  /*96d0*/  SHF.R.S32.HI R0, RZ, 0x1f, R6 ;  /* 0x0000001fff007819 */ /* 0x000fe20000011406 */
[----:B------:R-:W-:Y:S01]  /*96e0*/  @P2 IMAD.HI.U32 R8, R12, c[0x0][0x4ec], RZ ;  /* 0x00013b000c082a27 */ /* 0x000fe200078e00ff */
[----:B------:R-:W-:-:S03]  /*96f0*/  IADD3 R4, P1, R6, R4, RZ ;  /* 0x0000000406047210 */ /* 0x000fc60007f3e0ff */
[----:B------:R-:W-:Y:S01]  /*9700*/  IMAD R6, R10, c[0x0][0x3f0], RZ ;  /* 0x0000fc000a067a24 */ /* 0x000fe200078e02ff */
[----:B------:R-:W-:Y:S01]  /*9710*/  IADD3.X R5, R0, R5, R7, P1, !PT ;  /* 0x0000000500057210 */ /* 0x000fe20000ffe407 */
[----:B------:R-:W-:Y:S01]  /*9720*/  IMAD.SHL.U32 R10, R13, 0x8, RZ ;  /* 0x000000080d0a7824 */ /* 0x000fe200078e00ff */
[----:B------:R-:W-:Y:S01]  /*9730*/  SHF.R.S32.HI R0, RZ, 0x1f, R11 ;  /* 0x0000001fff007819 */ /* 0x000fe2000001140b */
[----:B------:R-:W-:Y:S01]  /*9740*/  IMAD.MOV.U32 R18, RZ, RZ, R12 ;  /* 0x000000ffff127224 */ /* 0x000fe200078e000c */
[----:B------:R-:W-:Y:S01]  /*9750*/  @P2 SHF.R.U32.HI R18, RZ, c[0x0][0x4f0], R8 ;  /* 0x00013c00ff122a19 */ /* 0x000fe20000011608 */
[----:B------:R-:W-:Y:S02]  /*9760*/  IMAD R13, R9, c[0x0][0x3f4], R6 ;  /* 0x0000fd00090d7a24 */ /* 0x000fe400078e0206 */
[----:B------:R-:W-:Y:S01]  /*9770*/  IMAD R7, R0, c[0x0][0x488], RZ ;  /* 0x0001220000077a24 */ /* 0x000fe200078e02ff */
[----:B------:R-:W-:Y:S01]  /*9780*/  LOP3.LUT R0, R10, 0xc0, RZ, 0xc0, !PT ;  /* 0x000000c00a007812 */ /* 0x000fe200078ec0ff */
[----:B------:R-:W-:-:S02]  /*9790*/  IMAD.SHL.U32 R6, R29, 0x8, RZ ;  /* 0x000000081d067824 */ /* 0x000fc400078e00ff */
[----:B------:R-:W-:-:S03]  /*97a0*/  IMAD.WIDE.U32 R8, R9, c[0x0][0x3f0], R2 ;  /* 0x0000fc0009087a25 */ /* 0x000fc600078e0002 */
[----:B------:R-:W-:Y:S01]  /*97b0*/  LOP3.LUT R10, R0, 0x18, R6, 0xf8, !PT ;  /* 0x00000018000a7812 */ /* 0x000fe200078ef806 */
[----:B------:R-:W-:-:S04]  /*97c0*/  IMAD.WIDE.U32 R2, R11, c[0x0][0x488], R4 ;  /* 0x000122000b027a25 */ /* 0x000fc800078e0004 */
[----:B------:R-:W-:Y:S01]  /*97d0*/  IMAD R4, R11, c[0x0][0x48c], R7 ;  /* 0x000123000b047a24 */ /* 0x000fe200078e0207 */
[----:B------:R-:W-:Y:S01]  /*97e0*/  SHF.R.U32.HI R11, RZ, 0x3, R0 ;  /* 0x00000003ff0b7819 */ /* 0x000fe20000011600 */
[----:B------:R-:W-:Y:S01]  /*97f0*/  IMAD.IADD R5, R9, 0x1, R13 ;  /* 0x0000000109057824 */ /* 0x000fe200078e020d */
[----:B------:R-:W-:Y:S01]  /*9800*/  IADD3 R0, -R18, RZ, RZ ;  /* 0x000000ff12007210 */ /* 0x000fe20007ffe1ff */
[----:B------:R-:W-:Y:S01]  /*9810*/  IMAD.IADD R3, R3, 0x1, R4 ;  /* 0x0000000103037824 */ /* 0x000fe200078e0204 */
[----:B------:R-:W-:Y:S02]  /*9820*/  LEA R7, P1, R2, c[0x0][0x450], 0x2 ;  /* 0x0001140002077a11 */ /* 0x000fe400078210ff */
[----:B------:R-:W-:Y:S01]  /*9830*/  LOP3.LUT R19, R10, R11, RZ, 0x3c, !PT ;  /* 0x0000000b0a137212 */ /* 0x000fe200078e3cff */
[----:B------:R-:W-:Y:S01]  /*9840*/  IMAD R9, R0, c[0x0][0x4e8], R12 ;  /* 0x00013a0000097a24 */ /* 0x000fe200078e020c */
[----:B------:R-:W-:Y:S01]  /*9850*/  LEA.HI.X R0, R2, c[0x0][0x454], R3, 0x2, P1 ;  /* 0x0001150002007a11 */ /* 0x000fe200008f1403 */
[----:B------:R-:W-:Y:S01]  /*9860*/  SHFL.IDX PT, R14, R7, RZ, 0x1c1f ;  /* 0x001c1fff070e7589 */ /* 0x000fe200000e0000 */
[----:B------:R-:W-:-:S02]  /*9870*/  SHF.R.S32.HI R10, RZ, 0x1f, R18 ;  /* 0x0000001fff0a7819 */ /* 0x000fc40000011412 */
[----:B------:R-:W-:Y:S01]  /*9880*/  MOV R4, R8 ;  /* 0x0000000800047202 */ /* 0x000fe20000000f00 */
[----:B------:R-:W1:Y:S01]  /*9890*/  SHFL.IDX PT, R15, R0, RZ, 0x1c1f ;  /* 0x001c1fff000f7589 */ /* 0x000e6200000e0000 */
[----:B------:R-:W-:Y:S02]  /*98a0*/  IMAD R8, R21, 0x80, R16 ;  /* 0x0000008015087824 */ /* 0x000fe400078e0210 */
[----:B------:R-:W-:Y:S01]  /*98b0*/  IMAD R2, R10, c[0x0][0x3e0], RZ ;  /* 0x0000f8000a027a24 */ /* 0x000fe200078e02ff */
[----:B------:R-:W-:Y:S02]  /*98c0*/  SHFL.IDX PT, R12, R7, 0x1, 0x1c1f ;  /* 0x003c1f00070c7f89 */ /* 0x000fe400000e0000 */
[----:B------:R-:W-:Y:S02]  /*98d0*/  ISETP.GE.OR P3, PT, R8, R24, P0 ;  /* 0x000000180800720c */ /* 0x000fe40000766670 */
[----:B------:R-:W2:Y:S04]  /*98e0*/  SHFL.IDX PT, R13, R0, 0x1, 0x1c1f ;  /* 0x003c1f00000d7f89 */ /* 0x000ea800000e0000 */
[----:B------:R-:W-:Y:S04]  /*98f0*/  SHFL.IDX PT, R16, R7, 0x2, 0x1c1f ;  /* 0x005c1f0007107f89 */ /* 0x000fe800000e0000 */
[----:B------:R-:W3:Y:S04]  /*9900*/  SHFL.IDX PT, R17, R0, 0x2, 0x1c1f ;  /* 0x005c1f0000117f89 */ /* 0x000ee800000e0000 */
[----:B------:R4:W-:Y:S04]  /*9910*/  SHFL.IDX PT, R10, R7, 0x3, 0x1c1f ;  /* 0x007c1f00070a7f89 */ /* 0x0009e800000e0000 */
[----:B------:R2:W2:Y:S04]  /*9920*/  SHFL.IDX PT, R11, R0, 0x3, 0x1c1f ;  /* 0x007c1f00000b7f89 */ /* 0x0004a800000e0000 */
[----:B-1----:R-:W-:Y:S01]  /*9930*/  @!P3 ST.E [R14.64], R50 ;  /* 0x000000320e00b985 */ /* 0x002fe2000c101906 */
[----:B----4-:R-:W-:-:S02]  /*9940*/  IMAD R7, R18, c[0x0][0x3e4], R2 ;  /* 0x0000f90012077a24 */ /* 0x010fc400078e0202 */
[----:B------:R-:W-:Y:S01]  /*9950*/  IMAD.WIDE.U32 R2, R18, c[0x0][0x3e0], R4 ;  /* 0x0000f80012027a25 */ /* 0x000fe200078e0004 */
[C---:B------:R-:W-:Y:S02]  /*9960*/  IADD3 R5, R8.reuse, 0x40, RZ ;  /* 0x0000004008057810 */ /* 0x040fe40007ffe0ff */
[C---:B--2---:R-:W-:Y:S01]  /*9970*/  IADD3 R0, R8.reuse, 0x8, RZ ;  /* 0x0000000808007810 */ /* 0x044fe20007ffe0ff */
[----:B------:R-:W-:Y:S01]  /*9980*/  IMAD.IADD R3, R3, 0x1, R7 ;  /* 0x0000000103037824 */ /* 0x000fe200078e0207 */
[----:B------:R-:W-:Y:S02]  /*9990*/  IADD3 R8, R8, 0x48, RZ ;  /* 0x0000004808087810 */ /* 0x000fe40007ffe0ff */
[-C--:B------:R-:W-:Y:S01]  /*99a0*/  ISETP.GE.OR P2, PT, R0, R24.reuse, P0 ;  /* 0x000000180000720c */ /* 0x080fe20000746670 */
[----:B------:R-:W-:Y:S01]  /*99b0*/  IMAD.WIDE.U32 R2, R9, c[0x0][0x3d8], R2 ;  /* 0x0000f60009027a25 */ /* 0x000fe200078e0002 */
[----:B------:R-:W-:Y:S02]  /*99c0*/  SHF.R.S32.HI R4, RZ, 0x1f, R9 ;  /* 0x0000001fff047819 */ /* 0x000fe40000011409 */
[----:B------:R-:W-:-:S02]  /*99d0*/  ISETP.GE.OR P1, PT, R5, R24, P0 ;  /* 0x000000180500720c */ /* 0x000fc40000726670 */
[----:B------:R-:W-:Y:S01]  /*99e0*/  ISETP.GE.OR P0, PT, R8, R24, P0 ;  /* 0x000000180800720c */ /* 0x000fe20000706670 */
[----:B------:R-:W-:Y:S01]  /*99f0*/  IMAD R0, R4, c[0x0][0x3d8], RZ ;  /* 0x0000f60004007a24 */ /* 0x000fe200078e02ff */
[----:B------:R-:W-:-:S03]  /*9a00*/  LEA R5, R20, R19, 0x5 ;  /* 0x0000001314057211 */ /* 0x000fc600078e28ff */
[----:B------:R-:W-:Y:S02]  /*9a10*/  IMAD R4, R9, c[0x0][0x3dc], R0 ;  /* 0x0000f70009047a24 */ /* 0x000fe400078e0200 */
[----:B------:R-:W-:Y:S01]  /*9a20*/  IMAD.SHL.U32 R0, R5, 0x2, RZ ;  /* 0x0000000205007824 */ /* 0x000fe200078e00ff */
[----:B------:R-:W-:Y:S01]  /*9a30*/  @!P2 ST.E [R12.64], R51 ;  /* 0x000000330c00a985 */ /* 0x000fe2000c101906 */
[----:B------:R-:W-:-:S03]  /*9a40*/  IMAD.IADD R3, R3, 0x1, R4 ;  /* 0x0000000103037824 */ /* 0x000fc600078e0204 */
[----:B---3--:R-:W-:Y:S04]  /*9a50*/  @!P1 ST.E [R16.64], R53 ;  /* 0x0000003510009985 */ /* 0x008fe8000c101906 */
[----:B------:R1:W-:Y:S01]  /*9a60*/  @!P0 ST.E [R10.64], R54 ;  /* 0x000000360a008985 */ /* 0x0003e2000c101906 */
[----:B------:R-:W-:-:S03]  /*9a70*/  LEA R25, P0, R2, c[0x0][0x380], 0x1 ;  /* 0x0000e00002197a11 */ /* 0x000fc600078008ff */
[----:B------:R2:W3:Y:S04]  /*9a80*/  LDS.128 R36, [R0+0x880] ;  /* 0x0008800000247984 */ /* 0x0004e80000000c00 */
[----:B------:R2:W4:Y:S04]  /*9a90*/  LDS.128 R48, [R0+0x1080] ;  /* 0x0010800000307984 */ /* 0x0005280000000c00 */
[----:B------:R2:W2:Y:S04]  /*9aa0*/  LDS.128 R60, [R0+0x1880] ;  /* 0x00188000003c7984 */ /* 0x0004a80000000c00 */
[----:B------:R2:W2:Y:S04]  /*9ab0*/  LDS.128 R32, [R0+0x2880] ;  /* 0x0028800000207984 */ /* 0x0004a80000000c00 */
[----:B------:R2:W2:Y:S04]  /*9ac0*/  LDS.128 R44, [R0+0x3080] ;  /* 0x00308000002c7984 */ /* 0x0004a80000000c00 */
[----:B------:R2:W2:Y:S01]  /*9ad0*/  LDS.128 R56, [R0+0x3880] ;  /* 0x0038800000387984 */ /* 0x0004a20000000c00 */
[----:B-1----:R-:W-:-:S03]  /*9ae0*/  LEA R11, R21, R52, 0x7 ;  /* 0x00000034150b7211 */ /* 0x002fc600078e38ff */
[----:B------:R1:W1:Y:S01]  /*9af0*/  LDS.128 R28, [R0+0x4880] ;  /* 0x00488000001c7984 */ /* 0x0002620000000c00 */
[----:B------:R-:W-:Y:S02]  /*9b00*/  LEA.HI.X R10, R2, c[0x0][0x384], R3, 0x1, P0 ;  /* 0x0000e100020a7a11 */ /* 0x000fe400000f0c03 */
[----:B------:R-:W-:Y:S01]  /*9b10*/  ISETP.GE.AND P0, PT, R11, R24, PT ;  /* 0x000000180b00720c */ /* 0x000fe20003f06270 */
[----:B------:R1:W1:Y:S04]  /*9b20*/  LDS.128 R40, [R0+0x5080] ;  /* 0x0050800000287984 */ /* 0x0002680000000c00 */
[----:B------:R1:W1:Y:S04]  /*9b30*/  LDS.128 R64, [R0+0x5880] ;  /* 0x0058800000407984 */ /* 0x0002680000000c00 */
[----:B------:R1:W1:Y:S04]  /*9b40*/  SHFL.IDX PT, R2, R25, RZ, 0x1c1f ;  /* 0x001c1fff19027589 */ /* 0x00026800000e0000 */
[----:B------:R1:W1:Y:S01]  /*9b50*/  SHFL.IDX PT, R3, R10, RZ, 0x1c1f ;  /* 0x001c1fff0a037589 */ /* 0x00026200000e0000 */
[----:B------:R-:W-:Y:S05]  /*9b60*/  @P0 BRA `(.L_x_39) ;  /* 0x0000014000000947 */ /* 0x000fea0003800000 */
[----:B---3--:R-:W3:Y:S01]  /*9b70*/  LDS.128 R20, [R0+0x80] ;  /* 0x0000800000147984 */ /* 0x008ee20000000c00 */
[----:B------:R-:W-:-:S02]  /*9b80*/  IADD3 R5, R6, 0x20, RZ ;  /* 0x0000002006057810 */ /* 0x000fc40007ffe0ff */
[C---:B------:R-:W-:Y:S01]  /*9b90*/  IADD3 R7, R6.reuse, 0x40, RZ ;  /* 0x0000004006077810 */ /* 0x040fe20007ffe0ff */
[----:B------:R-:W5:Y:S01]  /*9ba0*/  LDS.128 R16, [R0+0x2080] ;  /* 0x0020800000107984 */ /* 0x000f620000000c00 */
[----:B------:R-:W-:Y:S02]  /*9bb0*/  ISETP.GE.AND P1, PT, R5, c[0x0][0x3c8], PT ;  /* 0x0000f20005007a0c */ /* 0x000fe40003f26270 */
[----:B------:R-:W-:Y:S01]  /*9bc0*/  ISETP.GE.AND P0, PT, R7, c[0x0][0x3c8], PT ;  /* 0x0000f20007007a0c */ /* 0x000fe20003f06270 */
[----:B------:R4:W2:Y:S01]  /*9bd0*/  LDS.128 R12, [R0+0x4080] ;  /* 0x00408000000c7984 */ /* 0x0008a20000000c00 */
[----:B------:R-:W-:-:S09]  /*9be0*/  ISETP.GE.AND P2, PT, R6, c[0x0][0x3c8], PT ;  /* 0x0000f20006007a0c */ /* 0x000fd20003f46270 */
[----:B------:R-:W-:-:S04]  /*9bf0*/  @!P1 SHF.R.S32.HI R4, RZ, 0x1f, R5 ;  /* 0x0000001fff049819 */ /* 0x000fc80000011405 */
[----:B------:R-:W-:Y:S01]  /*9c00*/  @!P1 LEA.HI R4, R4, R5, RZ, 0x3 ;  /* 0x0000000504049211 */ /* 0x000fe200078f18ff */
[----:B-1----:R-:W-:-:S03]  /*9c10*/  @!P2 IMAD.WIDE R8, R6, 0x2, R2 ;  /* 0x000000020608a825 */ /* 0x002fc600078e0202 */
[----:B------:R-:W-:Y:S02]  /*9c20*/  @!P1 LOP3.LUT R4, R4, 0xfffffff8, RZ, 0xc0, !PT ;  /* 0xfffffff804049812 */ /* 0x000fe400078ec0ff */
[----:B--2-4-:R-:W-:-:S03]  /*9c30*/  @!P0 SHF.R.S32.HI R0, RZ, 0x1f, R7 ;  /* 0x0000001fff008819 */ /* 0x014fc60000011407 */
[----:B------:R-:W-:Y:S01]  /*9c40*/  @!P1 IMAD.WIDE R4, R4, 0x2, R2 ;  /* 0x0000000204049825 */ /* 0x000fe200078e0202 */
[----:B------:R-:W-:-:S04]  /*9c50*/  @!P0 LEA.HI R0, R0, R7, RZ, 0x3 ;  /* 0x0000000700008211 */ /* 0x000fc800078f18ff */
[----:B------:R-:W-:Y:S01]  /*9c60*/  @!P0 LOP3.LUT R0, R0, 0xfffffff8, RZ, 0xc0, !PT ;  /* 0xfffffff800008812 */ /* 0x000fe200078ec0ff */
[----:B---3--:R1:W-:Y:S04]  /*9c70*/  @!P2 ST.E.128 [R8.64], R20 ;  /* 0x000000140800a985 */ /* 0x0083e8000c101d06 */
[----:B------:R-:W-:Y:S01]  /*9c80*/  @!P0 IMAD.WIDE R2, R0, 0x2, R2 ;  /* 0x0000000200028825 */ /* 0x000fe200078e0202 */
[----:B-----5:R1:W-:Y:S04]  /*9c90*/  @!P1 ST.E.128 [R4.64], R16 ;  /* 0x0000001004009985 */ /* 0x0203e8000c101d06 */
[----:B------:R1:W-:Y:S02]  /*9ca0*/  @!P0 ST.E.128 [R2.64], R12 ;  /* 0x0000000c02008985 */ /* 0x0003e4000c101d06 */
.L_x_39:
[----:B---3--:R-:W-:Y:S05]  /*9cb0*/  BSYNC B0 ;  /* 0x0000000000007941 */ /* 0x008fea0003800000 */
.L_x_38:
[----:B-12---:R-:W-:Y:S01]  /*9cc0*/  IADD3 R0, R11, 0x20, RZ ;  /* 0x000000200b007810 */ /* 0x006fe20007ffe0ff */
[----:B------:R1:W2:Y:S01]  /*9cd0*/  SHFL.IDX PT, R3, R10, 0x1, 0x1c1f ;  /* 0x003c1f000a037f89 */ /* 0x0002a200000e0000 */
[----:B------:R-:W-:Y:S02]  /*9ce0*/  BSSY B0, `(.L_x_40) ;  /* 0x0000015000007945 */ /* 0x000fe40003800000 */
[----:B------:R-:W-:Y:S01]  /*9cf0*/  ISETP.GE.AND P0, PT, R0, R24, PT ;  /* 0x000000180000720c */ /* 0x000fe20003f06270 */
[----:B------:R1:W3:-:S12]  /*9d00*/  SHFL.IDX PT, R2, R25, 0x1, 0x1c1f ;  /* 0x003c1f0019027f89 */ /* 0x0002d800000e0000 */
[----:B------:R-:W-:Y:S05]  /*9d10*/  @P0 BRA `(.L_x_41) ;  /* 0x0000011000000947 */ /* 0x000fea0003800000 */
[C---:B------:R-:W-:Y:S02]  /*9d20*/  IADD3 R5, R6.reuse, 0x20, RZ ;  /* 0x0000002006057810 */ /* 0x040fe40007ffe0ff */
[C---:B------:R-:W-:Y:S02]  /*9d30*/  IADD3 R7, R6.reuse, 0x40, RZ ;  /* 0x0000004006077810 */ /* 0x040fe40007ffe0ff */
        /* <DEDUP_REMOVED lines=15> */
.L_x_41:
[----:B------:R-:W-:Y:S05]  /*9e30*/  BSYNC B0 ;  /* 0x0000000000007941 */ /* 0x000fea0003800000 */
.L_x_40:
[----:B------:R-:W-:Y:S01]  /*9e40*/  IADD3 R0, R11, 0x40, RZ ;  /* 0x000000400b007810 */ /* 0x000fe20007ffe0ff */
[----:B--2---:R2:W1:Y:S01]  /*9e50*/  SHFL.IDX PT, R3, R10, 0x2, 0x1c1f ;  /* 0x005c1f000a037f89 */ /* 0x00446200000e0000 */
[----:B------:R-:W-:Y:S02]  /*9e60*/  BSSY B0, `(.L_x_42) ;  /* 0x0000015000007945 */ /* 0x000fe40003800000 */
[----:B------:R-:W-:Y:S01]  /*9e70*/  ISETP.GE.AND P0, PT, R0, R24, PT ;  /* 0x000000180000720c */ /* 0x000fe20003f06270 */
[----:B---3--:R2:W3:-:S12]  /*9e80*/  SHFL.IDX PT, R2, R25, 0x2, 0x1c1f ;  /* 0x005c1f0019027f89 */ /* 0x0084d800000e0000 */
        /* <DEDUP_REMOVED lines=18> */
.L_x_43:
[----:B------:R-:W-:Y:S05]  /*9fb0*/  BSYNC B0 ;  /* 0x0000000000007941 */ /* 0x000fea0003800000 */
.L_x_42:
[----:B------:R-:W-:Y:S01]  /*9fc0*/  IADD3 R0, R11, 0x60, RZ ;  /* 0x000000600b007810 */ /* 0x000fe20007ffe0ff */
[----:B-1----:R1:W2:Y:S03]  /*9fd0*/  SHFL.IDX PT, R3, R10, 0x3, 0x1c1f ;  /* 0x007c1f000a037f89 */ /* 0x0022a600000e0000 */
[----:B------:R-:W-:Y:S01]  /*9fe0*/  ISETP.GE.AND P0, PT, R0, R24, PT ;  /* 0x000000180000720c */ /* 0x000fe20003f06270 */
[----:B---3--:R1:W3:-:S12]  /*9ff0*/  SHFL.IDX PT, R2, R25, 0x3, 0x1c1f ;  /* 0x007c1f0019027f89 */ /* 0x0082d800000e0000 */
[----:B------:R-:W-:Y:S05]  /*a000*/  @P0 EXIT ;  /* 0x000000000000094d */ /* 0x000fea0003800000 */
[C---:B------:R-:W-:Y:S02]  /*a010*/  IADD3 R4, R6.reuse, 0x20, RZ ;  /* 0x0000002006047810 */ /* 0x040fe40007ffe0ff */
[----:B------:R-:W-:Y:S02]  /*a020*/  ISETP.GE.AND P1, PT, R6, c[0x0][0x3c8], PT ;  /* 0x0000f20006007a0c */ /* 0x000fe40003f26270 */
[----:B------:R-:W-:-:S11]  /*a030*/  ISETP.GE.AND P0, PT, R4, c[0x0][0x3c8], PT ;  /* 0x0000f20004007a0c */ /* 0x000fd60003f06270 */
[----:B--23--:R-:W-:Y:S02]  /*a040*/  @!P1 IMAD.WIDE R8, R6, 0x2, R2 ;  /* 0x0000000206089825 */ /* 0x00cfe400078e0202 */
[----:B------:R-:W-:-:S03]  /*a050*/  @!P0 SHF.R.S32.HI R0, RZ, 0x1f, R4 ;  /* 0x0000001fff008819 */ /* 0x000fc60000011404 */
[----:B------:R2:W-:Y:S01]  /*a060*/  @!P1 ST.E.128 [R8.64], R60 ;  /* 0x0000003c08009985 */ /* 0x0005e2000c101d06 */
[----:B------:R-:W-:-:S04]  /*a070*/  @!P0 LEA.HI R0, R0, R4, RZ, 0x3 ;  /* 0x0000000400008211 */ /* 0x000fc800078f18ff */
[----:B------:R-:W-:-:S05]  /*a080*/  @!P0 LOP3.LUT R0, R0, 0xfffffff8, RZ, 0xc0, !PT ;  /* 0xfffffff800008812 */ /* 0x000fca00078ec0ff */
[----:B------:R-:W-:Y:S01]  /*a090*/  @!P0 IMAD.WIDE R4, R0, 0x2, R2 ;  /* 0x0000000200048825 */ /* 0x000fe200078e0202 */
[----:B------:R-:W-:-:S04]  /*a0a0*/  IADD3 R0, R6, 0x40, RZ ;  /* 0x0000004006007810 */ /* 0x000fc80007ffe0ff */
[----:B------:R2:W-:Y:S01]  /*a0b0*/  @!P0 ST.E.128 [R4.64], R56 ;  /* 0x0000003804008985 */ /* 0x0005e2000c101d06 */
[----:B------:R-:W-:-:S13]  /*a0c0*/  ISETP.GE.AND P0, PT, R0, c[0x0][0x3c8], PT ;  /* 0x0000f20000007a0c */ /* 0x000fda0003f06270 */
[----:B------:R-:W-:Y:S05]  /*a0d0*/  @P0 EXIT ;  /* 0x000000000000094d */ /* 0x000fea0003800000 */
[----:B--2---:R-:W-:-:S04]  /*a0e0*/  SHF.R.S32.HI R4, RZ, 0x1f, R0 ;  /* 0x0000001fff047819 */ /* 0x004fc80000011400 */
[----:B------:R-:W-:-:S04]  /*a0f0*/  LEA.HI R0, R4, R0, RZ, 0x3 ;  /* 0x0000000004007211 */ /* 0x000fc800078f18ff */
[----:B------:R-:W-:-:S05]  /*a100*/  LOP3.LUT R0, R0, 0xfffffff8, RZ, 0xc0, !PT ;  /* 0xfffffff800007812 */ /* 0x000fca00078ec0ff */
[----:B------:R-:W-:-:S05]  /*a110*/  IMAD.WIDE R2, R0, 0x2, R2 ;  /* 0x0000000200027825 */ /* 0x000fca00078e0202 */
[----:B------:R-:W-:Y:S01]  /*a120*/  ST.E.128 [R2.64], R64 ;  /* 0x0000004002007985 */ /* 0x000fe2000c101d06 */
[----:B------:R-:W-:Y:S05]  /*a130*/  EXIT ;  /* 0x000000000000794d */ /* 0x000fea0003800000 */
.L_x_36:
[----:B------:R-:W2:Y:S01]  /*a140*/  LDL R8, [R1+0xc] ;  /* 0x00000c0001087983 */ /* 0x000ea20000100800 */
[----:B------:R-:W-:Y:S01]  /*a150*/  ISETP.NE.U32.AND P1, PT, RZ, c[0x0][0x508], PT ;  /* 0x00014200ff007a0c */ /* 0x000fe20003f25070 */
[----:B------:R-:W-:Y:S01]  /*a160*/  IMAD.MOV.U32 R2, RZ, RZ, 0x4 ;  /* 0x00000004ff027424 */ /* 0x000fe200078e00ff */
[----:B------:R-:W-:Y:S02]  /*a170*/  ISETP.NE.U32.AND P0, PT, RZ, c[0x0][0x500], PT ;  /* 0x00014000ff007a0c */ /* 0x000fe40003f05070 */
[----:B------:R-:W-:Y:S02]  /*a180*/  ISETP.NE.AND.EX P1, PT, RZ, c[0x0][0x50c], PT, P1 ;  /* 0x00014300ff007a0c */ /* 0x000fe40003f25310 */
[----:B------:R-:W-:Y:S01]  /*a190*/  ISETP.NE.AND.EX P0, PT, RZ, c[0x0][0x504], PT, P0 ;  /* 0x00014100ff007a0c */ /* 0x000fe20003f05300 */
[----:B------:R-:W-:Y:S02]  /*a1a0*/  IMAD.MOV.U32 R13, RZ, RZ, c[0x0][0x388] ;  /* 0x0000e200ff0d7624 */ /* 0x000fe400078e00ff */
[----:B--2---:R-:W-:-:S08]  /*a1b0*/  IMAD.WIDE R6, R8, R2, c[0x0][0x500] ;  /* 0x0001400008067625 */ /* 0x004fd000078e0202 */
[----:B------:R-:W-:Y:S02]  /*a1c0*/  @P1 IMAD.WIDE R2, R8, R2, c[0x0][0x508] ;  /* 0x0001420008021625 */ /* 0x000fe400078e0202 */
[----:B------:R-:W2:Y:S04]  /*a1d0*/  @P0 LDG.E R0, [R6.64] ;  /* 0x0000000606000981 */ /* 0x000ea8000c1e1900 */
[----:B------:R1:W5:Y:S01]  /*a1e0*/  @P1 LDG.E R13, [R2.64] ;  /* 0x00000006020d1981 */ /* 0x000362000c1e1900 */
[----:B------:R-:W-:Y:S02]  /*a1f0*/  CS2R R4, SRZ ;  /* 0x0000000000047805 */ /* 0x000fe4000001ff00 */
[--C-:B--2---:R-:W-:Y:S01]  /*a200*/  @P0 SHF.R.S32.HI R5, RZ, 0x1f, R0.reuse ;  /* 0x0000001fff050819 */ /* 0x104fe20000011400 */
[----:B------:R-:W-:Y:S01]  /*a210*/  @P0 IMAD.MOV.U32 R4, RZ, RZ, R0 ;  /* 0x000000ffff040224 */ /* 0x000fe200078e0000 */
[----:B------:R-:W-:Y:S05]  /*a220*/  @P1 BRA `(.L_x_44) ;  /* 0x0000004000001947 */ /* 0x000fea0003800000 */
[----:B-1----:R-:W-:Y:S05]  /*a230*/  @!P0 BRA `(.L_x_44) ;  /* 0x0000003000008947 */ /* 0x002fea0003800000 */
[----:B------:R1:W2:Y:S04]  /*a240*/  LDG.E R0, [R6.64] ;  /* 0x0000000606007981 */ /* 0x0002a8000c1e1900 */
[----:B-1----:R-:W2:Y:S02]  /*a250*/  LDG.E R6, [R6.64+0x4] ;  /* 0x0000040606067981 */ /* 0x002ea4000c1e1900 */
[----:B--2--5:R-:W-:-:S02]  /*a260*/  IADD3 R13, -R0, R6, RZ ;  /* 0x00000006000d7210 */ /* 0x024fc40007ffe1ff */
.L_x_44:
[----:B-1----:R-:W1:Y:S01]  /*a270*/  S2R R11, SR_TID.X ;  /* 0x00000000000b7919 */ /* 0x002e620000002100 */
[----:B------:R-:W-:Y:S01]  /*a280*/  SHF.R.S32.HI R0, RZ, 0x1f, R8 ;  /* 0x0000001fff007819 */ /* 0x000fe20000011408 */
[----:B------:R-:W-:Y:S01]  /*a290*/  BSSY B0, `(.L_x_45) ;  /* 0x0000029000007945 */ /* 0x000fe20003800000 */
[----:B------:R-:W-:Y:S01]  /*a2a0*/  SEL R9, R8, RZ, !P0 ;  /* 0x000000ff08097207 */ /* 0x000fe20004000000 */
[----:B------:R-:W2:Y:S01]  /*a2b0*/  S2R R2, SR_CTAID.Y ;  /* 0x0000000000027919 */ /* 0x000ea20000002600 */
[----:B------:R-:W-:-:S03]  /*a2c0*/  SEL R10, R0, RZ, !P0 ;  /* 0x000000ff000a7207 */ /* 0x000fc60004000000 */
[----:B------:R-:W3:Y:S01]  /*a2d0*/  S2R R12, SR_CTAID.Y ;  /* 0x00000000000c7919 */ /* 0x000ee20000002600 */
[----:B-1----:R-:W-:Y:S02]  /*a2e0*/  ISETP.GE.AND P1, PT, R11, 0x80, PT ;  /* 0x000000800b00780c */ /* 0x002fe40003f26270 */
[----:B--2---:R-:W-:-:S11]  /*a2f0*/  SHF.R.S32.HI R14, RZ, 0x1f, R2 ;  /* 0x0000001fff0e7819 */ /* 0x004fd60000011402 */
[----:B------:R-:W-:Y:S05]  /*a300*/  @P1 BRA `(.L_x_46) ;  /* 0x0000021000001947 */ /* 0x000fea0003800000 */
[----:B---3--:R-:W1:Y:S01]  /*a310*/  S2R R8, SR_CTAID.X ;  /* 0x0000000000087919 */ /* 0x008e620000002500 */
[----:B-----5:R-:W-:Y:S01]  /*a320*/  IMAD R0, R13, c[0x0][0x4e8], RZ ;  /* 0x00013a000d007a24 */ /* 0x020fe200078e02ff */
[----:B-1----:R-:W-:-:S04]  /*a330*/  LEA R8, R8, R11, 0x7 ;  /* 0x0000000b08087211 */ /* 0x002fc800078e38ff */
[----:B------:R-:W-:-:S13]  /*a340*/  ISETP.GE.AND P0, PT, R8, R0, PT ;  /* 0x000000000800720c */ /* 0x000fda0003f06270 */
[----:B------:R-:W-:Y:S05]  /*a350*/  @P0 BRA `(.L_x_46) ;  /* 0x000001c000000947 */ /* 0x000fea0003800000 */
[----:B------:R-:W-:Y:S01]  /*a360*/  MOV R0, c[0x0][0x4e8] ;  /* 0x00013a0000007a02 */ /* 0x000fe20000000f00 */
[----:B------:R-:W-:Y:S01]  /*a370*/  IMAD R6, R14, c[0x0][0x490], RZ ;  /* 0x000124000e067a24 */ /* 0x000fe200078e02ff */
[----:B------:R-:W-:Y:S01]  /*a380*/  MOV R2, R4 ;  /* 0x0000000400027202 */ /* 0x000fe20000000f00 */
[----:B------:R-:W-:Y:S01]  /*a390*/  IMAD.MOV.U32 R3, RZ, RZ, R5 ;  /* 0x000000ffff037224 */ /* 0x000fe200078e0005 */
[----:B------:R-:W-:Y:S01]  /*a3a0*/  ISETP.NE.AND P0, PT, R0, 0x1, PT ;  /* 0x000000010000780c */ /* 0x000fe20003f05270 */
[C---:B------:R-:W-:Y:S01]  /*a3b0*/  IMAD R6, R12.reuse, c[0x0][0x494], R6 ;  /* 0x000125000c067a24 */ /* 0x040fe200078e0206 */
[----:B------:R-:W-:Y:S01]  /*a3c0*/  MOV R0, R8 ;  /* 0x0000000800007202 */ /* 0x000fe20000000f00 */
[----:B------:R-:W-:-:S05]  /*a3d0*/  IMAD.WIDE.U32 R2, R12, c[0x0][0x490], R2 ;  /* 0x000124000c027a25 */ /* 0x000fca00078e0002 */
[----:B------:R-:W-:-:S05]  /*a3e0*/  IADD3 R3, R6, R3, RZ ;  /* 0x0000000306037210 */ /* 0x000fca0007ffe0ff */
[----:B------:R-:W-:-:S04]  /*a3f0*/  @P0 IMAD.HI.U32 R7, R8, c[0x0][0x4ec], RZ ;  /* 0x00013b0008070a27 */ /* 0x000fc800078e00ff */
[----:B------:R-:W-:Y:S01]  /*a400*/  IMAD.WIDE.U32 R2, R9, c[0x0][0x498], R2 ;  /* 0x0001260009027a25 */ /* 0x000fe200078e0002 */
[----:B------:R-:W-:-:S03]  /*a410*/  @P0 SHF.R.U32.HI R0, RZ, c[0x0][0x4f0], R7 ;  /* 0x00013c00ff000a19 */ /* 0x000fc60000011607 */
[----:B------:R-:W-:Y:S01]  /*a420*/  IMAD R7, R10, c[0x0][0x498], RZ ;  /* 0x000126000a077a24 */ /* 0x000fe200078e02ff */
[----:B------:R-:W-:Y:S01]  /*a430*/  IADD3 R2, P0, R0, R2, RZ ;  /* 0x0000000200027210 */ /* 0x000fe20007f1e0ff */
[----:B------:R-:W-:Y:S02]  /*a440*/  IMAD.MOV R6, RZ, RZ, -R0 ;  /* 0x000000ffff067224 */ /* 0x000fe400078e0a00 */
[----:B------:R-:W-:Y:S02]  /*a450*/  IMAD R7, R9, c[0x0][0x49c], R7 ;  /* 0x0001270009077a24 */ /* 0x000fe400078e0207 */
[----:B------:R-:W-:Y:S01]  /*a460*/  IMAD R6, R6, c[0x0][0x4e8], R8 ;  /* 0x00013a0006067a24 */ /* 0x000fe200078e0208 */
[----:B------:R-:W-:-:S04]  /*a470*/  SHF.R.S32.HI R8, RZ, 0x1f, R0 ;  /* 0x0000001fff087819 */ /* 0x000fc80000011400 */
[----:B------:R-:W-:Y:S02]  /*a480*/  SHF.R.S32.HI R0, RZ, 0x1f, R6 ;  /* 0x0000001fff007819 */ /* 0x000fe40000011406 */
[----:B------:R-:W-:-:S03]  /*a490*/  IADD3.X R3, R8, R3, R7, P0, !PT ;  /* 0x0000000308037210 */ /* 0x000fc600007fe407 */
[----:B------:R-:W-:Y:S02]  /*a4a0*/  IMAD R0, R0, c[0x0][0x488], RZ ;  /* 0x0001220000007a24 */ /* 0x000fe400078e02ff */
[----:B------:R-:W-:-:S04]  /*a4b0*/  IMAD.WIDE.U32 R2, R6, c[0x0][0x488], R2 ;  /* 0x0001220006027a25 */ /* 0x000fc800078e0002 */
[----:B------:R-:W-:Y:S01]  /*a4c0*/  IMAD R0, R6, c[0x0][0x48c], R0 ;  /* 0x0001230006007a24 */ /* 0x000fe200078e0200 */
[----:B------:R-:W-:-:S04]  /*a4d0*/  LEA R6, P0, R2, c[0x0][0x450], 0x2 ;  /* 0x0001140002067a11 */ /* 0x000fc800078010ff */
[----:B------:R-:W-:-:S04]  /*a4e0*/  IADD3 R0, R3, R0, RZ ;  /* 0x0000000003007210 */ /* 0x000fc80007ffe0ff */
[----:B------:R-:W-:Y:S02]  /*a4f0*/  LEA.HI.X R7, R2, c[0x0][0x454], R0, 0x2, P0 ;  /* 0x0001150002077a11 */ /* 0x000fe400000f1400 */
[----:B------:R-:W-:-:S05]  /*a500*/  MOV R0, 0xff800000 ;  /* 0xff80000000007802 */ /* 0x000fca0000000f00 */
[----:B------:R1:W-:Y:S02]  /*a510*/  STG.E [R6.64], R0 ;  /* 0x0000000006007986 */ /* 0x0003e4000c101906 */
.L_x_46:
[----:B---3--:R-:W-:Y:S05]  /*a520*/  BSYNC B0 ;  /* 0x0000000000007941 */ /* 0x008fea0003800000 */
.L_x_45:
[----:B------:R-:W2:Y:S01]  /*a530*/  S2R R15, SR_CTAID.X ;  /* 0x00000000000f7919 */ /* 0x000ea20000002500 */
[----:B-1----:R-:W-:Y:S01]  /*a540*/  IMAD R0, R5, c[0x0][0x3a0], RZ ;  /* 0x0000e80005007a24 */ /* 0x002fe200078e02ff */
[----:B------:R-:W-:Y:S01]  /*a550*/  SHF.R.S32.HI R5, RZ, 0x1f, R11 ;  /* 0x0000001fff057819 */ /* 0x000fe2000001140b */
[C---:B------:R-:W-:Y:S01]  /*a560*/  IMAD.WIDE.U32 R2, R4.reuse, c[0x0][0x3a0], RZ ;  /* 0x0000e80004027a25 */ /* 0x040fe200078e00ff */
[----:B------:R-:W-:Y:S01]  /*a570*/  MOV R6, c[0x0][0x4e8] ;  /* 0x00013a0000067a02 */ /* 0x000fe20000000f00 */
[----:B------:R-:W-:Y:S01]  /*a580*/  BSSY B0, `(.L_x_47) ;  /* 0x000003b000007945 */ /* 0x000fe20003800000 */
[----:B------:R-:W-:Y:S01]  /*a590*/  LEA.HI R5, R5, R11, RZ, 0x2 ;  /* 0x0000000b05057211 */ /* 0x000fe200078f10ff */
[----:B------:R-:W-:Y:S01]  /*a5a0*/  IMAD R0, R4, c[0x0][0x3a4], R0 ;  /* 0x0000e90004007a24 */ /* 0x000fe200078e0200 */
[----:B------:R-:W-:Y:S01]  /*a5b0*/  ISETP.NE.AND P0, PT, R6, 0x1, PT ;  /* 0x000000010600780c */ /* 0x000fe20003f05270 */
[----:B------:R-:W-:Y:S01]  /*a5c0*/  IMAD R6, R10, c[0x0][0x3f0], RZ ;  /* 0x0000fc000a067a24 */ /* 0x000fe200078e02ff */
[----:B------:R-:W-:Y:S01]  /*a5d0*/  LOP3.LUT R4, R5, 0xfffffffc, RZ, 0xc0, !PT ;  /* 0xfffffffc05047812 */ /* 0x000fe200078ec0ff */
[----:B-----5:R-:W-:Y:S01]  /*a5e0*/  IMAD R13, R13, c[0x0][0x4e8], RZ ;  /* 0x00013a000d0d7a24 */ /* 0x020fe200078e02ff */
[----:B------:R-:W-:Y:S01]  /*a5f0*/  IADD3 R3, R3, R0, RZ ;  /* 0x0000000003037210 */ /* 0x000fe20007ffe0ff */
[----:B------:R-:W-:-:S02]  /*a600*/  IMAD R0, R14, c[0x0][0x3e8], RZ ;  /* 0x0000fa000e007a24 */ /* 0x000fc400078e02ff */
[----:B------:R-:W-:Y:S01]  /*a610*/  IMAD.IADD R8, R11, 0x1, -R4 ;  /* 0x000000010b087824 */ /* 0x000fe200078e0a04 */
[----:B------:R-:W-:Y:S01]  /*a620*/  SHF.R.S32.HI R11, RZ, 0x2, R5 ;  /* 0x00000002ff0b7819 */ /* 0x000fe20000011405 */
[C---:B------:R-:W-:Y:S02]  /*a630*/  IMAD R0, R12.reuse, c[0x0][0x3ec], R0 ;  /* 0x0000fb000c007a24 */ /* 0x040fe400078e0200 */
[----:B------:R-:W-:Y:S01]  /*a640*/  IMAD.WIDE.U32 R2, R12, c[0x0][0x3e8], R2 ;  /* 0x0000fa000c027a25 */ /* 0x000fe200078e0002 */
[----:B------:R-:W-:-:S03]  /*a650*/  LEA R4, R8, R11, 0x5 ;  /* 0x0000000b08047211 */ /* 0x000fc600078e28ff */
[----:B------:R-:W-:Y:S01]  /*a660*/  IMAD R7, R9, c[0x0][0x3f4], R6 ;  /* 0x0000fd0009077a24 */ /* 0x000fe200078e0206 */
[----:B------:R-:W-:Y:S01]  /*a670*/  IADD3 R3, R0, R3, RZ ;  /* 0x0000000300037210 */ /* 0x000fe20007ffe0ff */
[C---:B--2---:R-:W-:Y:S01]  /*a680*/  IMAD R4, R15.reuse, 0x80, R4 ;  /* 0x000000800f047824 */ /* 0x044fe200078e0204 */
[----:B------:R-:W-:-:S03]  /*a690*/  LEA R11, R15, R11, 0x7 ;  /* 0x0000000b0f0b7211 */ /* 0x000fc600078e38ff */
[----:B------:R-:W-:Y:S01]  /*a6a0*/  @P0 IMAD.HI.U32 R5, R4, c[0x0][0x4ec], RZ ;  /* 0x00013b0004050a27 */ /* 0x000fe200078e00ff */
[----:B------:R-:W-:-:S03]  /*a6b0*/  MOV R0, R4 ;  /* 0x0000000400007202 */ /* 0x000fc60000000f00 */
[----:B------:R-:W-:Y:S01]  /*a6c0*/  IMAD.WIDE.U32 R2, R9, c[0x0][0x3f0], R2 ;  /* 0x0000fc0009027a25 */ /* 0x000fe200078e0002 */
[----:B------:R-:W-:-:S04]  /*a6d0*/  @P0 SHF.R.U32.HI R0, RZ, c[0x0][0x4f0], R5 ;  /* 0x00013c00ff000a19 */ /* 0x000fc80000011605 */
[--C-:B------:R-:W-:Y:S01]  /*a6e0*/  SHF.R.S32.HI R6, RZ, 0x1f, R0.reuse ;  /* 0x0000001fff067819 */ /* 0x100fe20000011400 */
[----:B------:R-:W-:Y:S01]  /*a6f0*/  IMAD.MOV R5, RZ, RZ, -R0 ;  /* 0x000000ffff057224 */ /* 0x000fe200078e0a00 */
[----:B------:R-:W-:-:S03]  /*a700*/  IADD3 R3, R3, R7, RZ ;  /* 0x0000000703037210 */ /* 0x000fc60007ffe0ff */
[----:B------:R-:W-:Y:S02]  /*a710*/  IMAD R6, R6, c[0x0][0x3e0], RZ ;  /* 0x0000f80006067a24 */ /* 0x000fe400078e02ff */
[----:B------:R-:W-:Y:S02]  /*a720*/  IMAD R5, R5, c[0x0][0x4e8], R4 ;  /* 0x00013a0005057a24 */ /* 0x000fe400078e0204 */
[----:B------:R-:W-:-:S03]  /*a730*/  IMAD.WIDE.U32 R2, R0, c[0x0][0x3e0], R2 ;  /* 0x0000f80000027a25 */ /* 0x000fc600078e0002 */
[----:B------:R-:W-:Y:S01]  /*a740*/  SHF.R.S32.HI R4, RZ, 0x1f, R5 ;  /* 0x0000001fff047819 */ /* 0x000fe20000011405 */
[----:B------:R-:W-:-:S05]  /*a750*/  IMAD R0, R0, c[0x0][0x3e4], R6 ;  /* 0x0000f90000007a24 */ /* 0x000fca00078e0206 */
[----:B------:R-:W-:Y:S01]  /*a760*/  IADD3 R3, R3, R0, RZ ;  /* 0x0000000003037210 */ /* 0x000fe20007ffe0ff */
[----:B------:R-:W-:-:S04]  /*a770*/  IMAD R0, R4, c[0x0][0x3d8], RZ ;  /* 0x0000f60004007a24 */ /* 0x000fc800078e02ff */
[C---:B------:R-:W-:Y:S02]  /*a780*/  IMAD R0, R5.reuse, c[0x0][0x3dc], R0 ;  /* 0x0000f70005007a24 */ /* 0x040fe400078e0200 */
[----:B------:R-:W-:-:S04]  /*a790*/  IMAD.WIDE.U32 R2, R5, c[0x0][0x3d8], R2 ;  /* 0x0000f60005027a25 */ /* 0x000fc800078e0002 */
[----:B------:R-:W-:Y:S01]  /*a7a0*/  IMAD.IADD R0, R3, 0x1, R0 ;  /* 0x0000000103007824 */ /* 0x000fe200078e0200 */
[----:B------:R-:W-:-:S04]  /*a7b0*/  LEA R14, P0, R2, c[0x0][0x380], 0x1 ;  /* 0x0000e000020e7a11 */ /* 0x000fc800078008ff */
[----:B------:R-:W-:Y:S02]  /*a7c0*/  LEA.HI.X R12, R2, c[0x0][0x384], R0, 0x1, P0 ;  /* 0x0000e100020c7a11 */ /* 0x000fe400000f0c00 */
[----:B------:R-:W-:Y:S01]  /*a7d0*/  ISETP.GE.AND P0, PT, R11, R13, PT ;  /* 0x0000000d0b00720c */ /* 0x000fe20003f06270 */
[----:B------:R1:W2:Y:S01]  /*a7e0*/  SHFL.IDX PT, R2, R14, RZ, 0x1c1f ;  /* 0x001c1fff0e027589 */ /* 0x0002a200000e0000 */
[----:B------:R-:W-:-:S03]  /*a7f0*/  SHF.L.U32 R0, R8, 0x3, RZ ;  /* 0x0000000308007819 */ /* 0x000fc600000006ff */
[----:B------:R1:W3:Y:S01]  /*a800*/  SHFL.IDX PT, R3, R12, RZ, 0x1c1f ;  /* 0x001c1fff0c037589 */ /* 0x0002e200000e0000 */
[C---:B------:R-:W-:Y:S02]  /*a810*/  IADD3 R9, R0.reuse, 0x20, RZ ;  /* 0x0000002000097810 */ /* 0x040fe40007ffe0ff */
[----:B------:R-:W-:-:S05]  /*a820*/  IADD3 R10, R0, 0x40, RZ ;  /* 0x00000040000a7810 */ /* 0x000fca0007ffe0ff */
        /* <DEDUP_REMOVED lines=11> */
[----:B------:R2:W-:Y:S02]  /*a8e0*/  @!P2 ST.E.128 [R6.64], RZ ;  /* 0x000000ff0600a985 */ /* 0x0005e4000c101d06 */
[----:B------:R-:W-:-:S04]  /*a8f0*/  @!P1 IMAD.WIDE R4, R5, 0x2, R2 ;  /* 0x0000000205049825 */ /* 0x000fc800078e0202 */
[----:B------:R-:W-:Y:S01]  /*a900*/  @!P0 IMAD.WIDE R2, R8, 0x2, R2 ;  /* 0x0000000208028825 */ /* 0x000fe200078e0202 */
[----:B------:R2:W-:Y:S04]  /*a910*/  @!P1 ST.E.128 [R4.64], RZ ;  /* 0x000000ff04009985 */ /* 0x0005e8000c101d06 */
[----:B------:R2:W-:Y:S02]  /*a920*/  @!P0 ST.E.128 [R2.64], RZ ;  /* 0x000000ff02008985 */ /* 0x0005e4000c101d06 */
.L_x_48:
[----:B------:R-:W-:Y:S05]  /*a930*/  BSYNC B0 ;  /* 0x0000000000007941 */ /* 0x000fea0003800000 */
.L_x_47:
[----:B--2---:R-:W-:Y:S01]  /*a940*/  IADD3 R4, R11, 0x20, RZ ;  /* 0x000000200b047810 */ /* 0x004fe20007ffe0ff */
[----:B---3--:R2:W3:Y:S01]  /*a950*/  SHFL.IDX PT, R3, R12, 0x1, 0x1c1f ;  /* 0x003c1f000c037f89 */ /* 0x0084e200000e0000 */
[----:B------:R-:W-:Y:S02]  /*a960*/  BSSY B0, `(.L_x_49) ;  /* 0x0000013000007945 */ /* 0x000fe40003800000 */
[----:B------:R-:W-:Y:S01]  /*a970*/  ISETP.GE.AND P0, PT, R4, R13, PT ;  /* 0x0000000d0400720c */ /* 0x000fe20003f06270 */
[----:B------:R2:W4:-:S12]  /*a980*/  SHFL.IDX PT, R2, R14, 0x1, 0x1c1f ;  /* 0x003c1f000e027f89 */ /* 0x00051800000e0000 */
[----:B------:R-:W-:Y:S05]  /*a990*/  @P0 BRA `(.L_x_50) ;  /* 0x000000f000000947 */ /* 0x000fea0003800000 */
[----:B------:R-:W-:Y:S02]  /*a9a0*/  ISETP.GE.AND P1, PT, R9, c[0x0][0x3c8], PT ;  /* 0x0000f20009007a0c */ /* 0x000fe40003f26270 */
[----:B------:R-:W-:Y:S02]  /*a9b0*/  ISETP.GE.AND P0, PT, R10, c[0x0][0x3c8], PT ;  /* 0x0000f2000a007a0c */ /* 0x000fe40003f06270 */
[----:B------:R-:W-:-:S09]  /*a9c0*/  ISETP.GE.AND P2, PT, R0, c[0x0][0x3c8], PT ;  /* 0x0000f20000007a0c */ /* 0x000fd20003f46270 */
[----:B------:R-:W-:Y:S02]  /*a9d0*/  @!P1 SHF.R.S32.HI R5, RZ, 0x1f, R9 ;  /* 0x0000001fff059819 */ /* 0x000fe40000011409 */
[----:B------:R-:W-:Y:S02]  /*a9e0*/  @!P0 SHF.R.S32.HI R4, RZ, 0x1f, R10 ;  /* 0x0000001fff048819 */ /* 0x000fe4000001140a */
[----:B------:R-:W-:Y:S01]  /*a9f0*/  @!P1 LEA.HI R5, R5, R9, RZ, 0x3 ;  /* 0x0000000905059211 */ /* 0x000fe200078f18ff */
[--C-:B---34-:R-:W-:Y:S01]  /*aa00*/  @!P2 IMAD.WIDE R6, R0, 0x2, R2.reuse ;  /* 0x000000020006a825 */ /* 0x118fe200078e0202 */
        /* <DEDUP_REMOVED lines=8> */
.L_x_50:
[----:B------:R-:W-:Y:S05]  /*aa90*/  BSYNC B0 ;  /* 0x0000000000007941 */ /* 0x000fea0003800000 */
.L_x_49:
[----:B---3--:R-:W-:Y:S01]  /*aaa0*/  IADD3 R4, R11, 0x40, RZ ;  /* 0x000000400b047810 */ /* 0x008fe20007ffe0ff */
[----:B------:R3:W1:Y:S01]  /*aab0*/  SHFL.IDX PT, R3, R12, 0x2, 0x1c1f ;  /* 0x005c1f000c037f89 */ /* 0x00066200000e0000 */
[----:B------:R-:W-:Y:S02]  /*aac0*/  BSSY B0, `(.L_x_51) ;  /* 0x0000013000007945 */ /* 0x000fe40003800000 */
[----:B------:R-:W-:Y:S01]  /*aad0*/  ISETP.GE.AND P0, PT, R4, R13, PT ;  /* 0x0000000d0400720c */ /* 0x000fe20003f06270 */
[----:B----4-:R3:W4:-:S12]  /*aae0*/  SHFL.IDX PT, R2, R14, 0x2, 0x1c1f ;  /* 0x005c1f000e027f89 */ /* 0x01071800000e0000 */
[----:B------:R-:W-:Y:S05]  /*aaf0*/  @P0 BRA `(.L_x_52) ;  /* 0x000000f000000947 */ /* 0x000fea0003800000 */
[----:B------:R-:W-:Y:S02]  /*ab00*/  ISETP.GE.AND P1, PT, R9, c[0x0][0x3c8], PT ;  /* 0x0000f20009007a0c */ /* 0x000fe40003f26270 */
[----:B------:R-:W-:Y:S02]  /*ab10*/  ISETP.GE.AND P0, PT, R10, c[0x0][0x3c8], PT ;  /* 0x0000f2000a007a0c */ /* 0x000fe40003f06270 */
[----:B------:R-:W-:-:S09]  /*ab20*/  ISETP.GE.AND P2, PT, R0, c[0x0][0x3c8], PT ;  /* 0x0000f20000007a0c */ /* 0x000fd20003f46270 */
[----:B------:R-:W-:Y:S02]  /*ab30*/  @!P1 SHF.R.S32.HI R5, RZ, 0x1f, R9 ;  /* 0x0000001fff059819 */ /* 0x000fe40000011409 */
[----:B------:R-:W-:Y:S02]  /*ab40*/  @!P0 SHF.R.S32.HI R4, RZ, 0x1f, R10 ;  /* 0x0000001fff048819 */ /* 0x000fe4000001140a */
[----:B------:R-:W-:Y:S01]  /*ab50*/  @!P1 LEA.HI R5, R5, R9, RZ, 0x3 ;  /* 0x0000000905059211 */ /* 0x000fe200078f18ff */
[--C-:B-1--4-:R-:W-:Y:S01]  /*ab60*/  @!P2 IMAD.WIDE R6, R0, 0x2, R2.reuse ;  /* 0x000000020006a825 */ /* 0x112fe200078e0202 */
        /* <DEDUP_REMOVED lines=8> */
.L_x_52:
[----:B------:R-:W-:Y:S05]  /*abf0*/  BSYNC B0 ;  /* 0x0000000000007941 */ /* 0x000fea0003800000 */
.L_x_51:
[----:B-1----:R-:W-:Y:S01]  /*ac00*/  IADD3 R4, R11, 0x60, RZ ;  /* 0x000000600b047810 */ /* 0x002fe20007ffe0ff */
[----:B------:R1:W2:Y:S03]  /*ac10*/  SHFL.IDX PT, R3, R12, 0x3, 0x1c1f ;  /* 0x007c1f000c037f89 */ /* 0x0002a600000e0000 */
[----:B------:R-:W-:Y:S01]  /*ac20*/  ISETP.GE.AND P0, PT, R4, R13, PT ;  /* 0x0000000d0400720c */ /* 0x000fe20003f06270 */
[----:B----4-:R1:W4:-:S12]  /*ac30*/  SHFL.IDX PT, R2, R14, 0x3, 0x1c1f ;  /* 0x007c1f000e027f89 */ /* 0x01031800000e0000 */
[----:B------:R-:W-:Y:S05]  /*ac40*/  @P0 EXIT ;  /* 0x000000000000094d */ /* 0x000fea0003800000 */
[----:B------:R-:W-:Y:S02]  /*ac50*/  ISETP.GE.AND P0, PT, R9, c[0x0][0x3c8], PT ;  /* 0x0000f20009007a0c */ /* 0x000fe40003f06270 */
[----:B------:R-:W-:-:S11]  /*ac60*/  ISETP.GE.AND P1, PT, R0, c[0x0][0x3c8], PT ;  /* 0x0000f20000007a0c */ /* 0x000fd60003f26270 */
[----:B------:R-:W-:Y:S02]  /*ac70*/  @!P0 SHF.R.S32.HI R4, RZ, 0x1f, R9 ;  /* 0x0000001fff048819 */ /* 0x000fe40000011409 */
[----:B--2-4-:R-:W-:Y:S02]  /*ac80*/  @!P1 IMAD.WIDE R6, R0, 0x2, R2 ;  /* 0x0000000200069825 */ /* 0x014fe400078e0202 */
[----:B------:R-:W-:-:S03]  /*ac90*/  @!P0 LEA.HI R4, R4, R9, RZ, 0x3 ;  /* 0x0000000904048211 */ /* 0x000fc600078f18ff */
[----:B------:R2:W-:Y:S01]  /*aca0*/  @!P1 ST.E.128 [R6.64], RZ ;  /* 0x000000ff06009985 */ /* 0x0005e2000c101d06 */
[----:B------:R-:W-:-:S05]  /*acb0*/  @!P0 LOP3.LUT R4, R4, 0xfffffff8, RZ, 0xc0, !PT ;  /* 0xfffffff804048812 */ /* 0x000fca00078ec0ff */
[----:B------:R-:W-:-:S05]  /*acc0*/  @!P0 IMAD.WIDE R4, R4, 0x2, R2 ;  /* 0x0000000204048825 */ /* 0x000fca00078e0202 */
[----:B------:R2:W-:Y:S01]  /*acd0*/  @!P0 ST.E.128 [R4.64], RZ ;  /* 0x000000ff04008985 */ /* 0x0005e2000c101d06 */
[----:B------:R-:W-:-:S13]  /*ace0*/  ISETP.GE.AND P0, PT, R10, c[0x0][0x3c8], PT ;  /* 0x0000f2000a007a0c */ /* 0x000fda0003f06270 */
[----:B------:R-:W-:Y:S05]  /*acf0*/  @P0 EXIT ;  /* 0x000000000000094d */ /* 0x000fea0003800000 */
[----:B------:R-:W-:-:S04]  /*ad00*/  SHF.R.S32.HI R0, RZ, 0x1f, R10 ;  /* 0x0000001fff007819 */ /* 0x000fc8000001140a */
[----:B------:R-:W-:-:S04]  /*ad10*/  LEA.HI R0, R0, R10, RZ, 0x3 ;  /* 0x0000000a00007211 */ /* 0x000fc800078f18ff */
[----:B------:R-:W-:-:S05]  /*ad20*/  LOP3.LUT R0, R0, 0xfffffff8, RZ, 0xc0, !PT ;  /* 0xfffffff800007812 */ /* 0x000fca00078ec0ff */
[----:B------:R-:W-:-:S05]  /*ad30*/  IMAD.WIDE R2, R0, 0x2, R2 ;  /* 0x0000000200027825 */ /* 0x000fca00078e0202 */
[----:B------:R-:W-:Y:S01]  /*ad40*/  ST.E.128 [R2.64], RZ ;  /* 0x000000ff02007985 */ /* 0x000fe2000c101d06 */
[----:B------:R-:W-:Y:S05]  /*ad50*/  EXIT ;  /* 0x000000000000794d */ /* 0x000fea0003800000 */
.L_x_53:
        /* <DEDUP_REMOVED lines=10> */
.L_x_856:


//--------------------- .text._ZN7cutlass13device_kernelIN5flash19enable_sm80_to_sm89INS1_16FlashAttnFwdSm80INS1_25CollectiveMainloopFwdSm80ILi4ELi1ELb0EN4cute5tupleIJNS5_1CILi128EEENS7_ILi64EEENS7_ILi96EEEEEELi96ENS_6half_tEfNS_4arch4Sm80ELb0ELb0ELb0ELb1ELb1ELb1ELb1ELb0EEENS1_21CollectiveEpilogueFwdINS6_IJS8_SA_S9_EEENS6_IJNS7_ILi1EEESI_SI_EEESC_SE_Li128ELb1ELb1ELb0ELb0EEENS1_19SingleTileSchedulerILb1ELb0ELb1ELi128EEEEEEEEEvNT_6ParamsE --------------------------
	.section	.text._ZN7cutlass13device_kernelIN5flash19enable_sm80_to_sm89INS1_16FlashAttnFwdSm80INS1_25CollectiveMainloopFwdSm80ILi4ELi1ELb0EN4cute5tupleIJNS5_1CILi128EEENS7_ILi64EEENS7_ILi96EEEEEELi96ENS_6half_tEfNS_4arch4Sm80ELb0ELb0ELb0ELb1ELb1ELb1ELb1ELb0EEENS1_21CollectiveEpilogueFwdINS6_IJS8_SA_S9_EEENS6_IJNS7_ILi1EEESI_SI_EEESC_SE_Li128ELb1ELb1ELb0ELb0EEENS1_19SingleTileSchedulerILb1ELb0ELb1ELi128EEEEEEEEEvNT_6ParamsE,"ax",@progbits
	.sectioninfo	@"SHI_REGISTERS=255"
	.align	128
.text._ZN7cutlass13device_kernelIN5flash19enable_sm80_to_sm89INS1_16FlashAttnFwdSm80INS1_25CollectiveMainloopFwdSm80ILi4ELi1ELb0EN4cute5tupleIJNS5_1CILi128EEENS7_ILi64EEENS7_ILi96EEEEEELi96ENS_6half_tEfNS_4arch4Sm80ELb0ELb0ELb0ELb1ELb1ELb1ELb1ELb0EEENS1_21CollectiveEpilogueFwdINS6_IJS8_SA_S9_EEENS6_IJNS7_ILi1EEESI_SI_EEESC_SE_Li128ELb1ELb1ELb0ELb0EEENS1_19SingleTileSchedulerILb1ELb0ELb1ELi128EEEEEEEEEvNT_6ParamsE:
        .type           _ZN7cutlass13device_kernelIN5flash19enable_sm80_to_sm89INS1_16FlashAttnFwdSm80INS1_25CollectiveMainloopFwdSm80ILi4ELi1ELb0EN4cute5tupleIJNS5_1CILi128EEENS7_ILi64EEENS7_ILi96EEEEEELi96ENS_6half_tEfNS_4arch4Sm80ELb0ELb0ELb0ELb1ELb1ELb1ELb1ELb0EEENS1_21CollectiveEpilogueFwdINS6_IJS8_SA_S9_EEENS6_IJNS7_ILi1EEESI_SI_EEESC_SE_Li128ELb1ELb1ELb0ELb0EEENS1_19SingleTileSchedulerILb1ELb0ELb1ELi128EEEEEEEEEvNT_6ParamsE,@function
        .size           _ZN7cutlass13device_kernelIN5flash19enable_sm80_to_sm89INS1_16FlashAttnFwdSm80INS1_25CollectiveMainloopFwdSm80ILi4ELi1ELb0EN4cute5tupleIJNS5_1CILi128EEENS7_ILi64EEENS7_ILi96EEEEEELi96ENS_6half_tEfNS_4arch4Sm80ELb0ELb0ELb0ELb1ELb1ELb1ELb1ELb0EEENS1_21CollectiveEpilogueFwdINS6_IJS8_SA_S9_EEENS6_IJNS7_ILi1EEESI_SI_EEESC_SE_Li128ELb1ELb1ELb0ELb0EEENS1_19SingleTileSchedulerILb1ELb0ELb1ELi128EEEEEEEEEvNT_6ParamsE,(.L_x_857 - _ZN7cutlass13device_kernelIN5flash19enable_sm80_to_sm89INS1_16FlashAttnFwdSm80INS1_25CollectiveMainloopFwdSm80ILi4ELi1ELb0EN4cute5tupleIJNS5_1CILi128EEENS7_ILi64EEENS7_ILi96EEEEEELi96ENS_6half_tEfNS_4arch4Sm80ELb0ELb0ELb0ELb1ELb1ELb1ELb1ELb0EEENS1_21CollectiveEpilogueFwdINS6_IJS8_SA_S9_EEENS6_IJNS7_ILi1EEESI_SI_EEESC_SE_Li128ELb1ELb1ELb0ELb0EEENS1_19SingleTileSchedulerILb1ELb0ELb1ELi128EEEEEEEEEvNT_6ParamsE)
        .other          _ZN7cutlass13device_kernelIN5flash19enable_sm80_to_sm89INS1_16FlashAttnFwdSm80INS1_25CollectiveMainloopFwdSm80ILi4ELi1ELb0EN4cute5tupleIJNS5_1CILi128EEENS7_ILi64EEENS7_ILi96EEEEEELi96ENS_6half_tEfNS_4arch4Sm80ELb0ELb0ELb0ELb1ELb1ELb1ELb1ELb0EEENS1_21CollectiveEpilogueFwdINS6_IJS8_SA_S9_EEENS6_IJNS7_ILi1EEESI_SI_EEESC_SE_Li128ELb1ELb1ELb0ELb0EEENS1_19SingleTileSchedulerILb1ELb0ELb1ELi128EEEEEEEEEvNT_6ParamsE,@"STO_CUDA_ENTRY STV_DEFAULT"
_ZN7cutlass13device_kernelIN5flash19enable_sm80_to_sm89INS1_16FlashAttnFwdSm80INS1_25CollectiveMainloopFwdSm80ILi4ELi1ELb0EN4cute5tupleIJNS5_1CILi128EEENS7_ILi64EEENS7_ILi96EEEEEELi96ENS_6half_tEfNS_4arch4Sm80ELb0ELb0ELb0ELb1ELb1ELb1ELb1ELb0EEENS1_21CollectiveEpilogueFwdINS6_IJS8_SA_S9_EEENS6_IJNS7_ILi1EEESI_SI_EEESC_SE_Li128ELb1ELb1ELb0ELb0EEENS1_19SingleTileSchedulerILb1ELb0ELb1ELi128EEEEEEEEEvNT_6ParamsE:
        /* <DEDUP_REMOVED lines=17> */
.L_x_55:
        /* <DEDUP_REMOVED lines=8> */
.L_x_57:
[----:B------:R-:W-:-:S05]  /*0190*/  MOV R0, c[0x0][0x54c] ;  /* 0x0001530000007a02 */ /* 0x000fca0000000f00 */
.L_x_56:
[----:B-----5:R-:W-:Y:S01]  /*01a0*/  IMAD R0, R0, c[0x0][0x548], RZ ;  /* 0x0001520000007a24 */ /* 0x020fe200078e02ff */
[----:B-1----:R-:W-:-:S04]  /*01b0*/  SHF.L.U32 R2, R174, 0x7, RZ ;  /* 0x00000007ae027819 */ /* 0x002fc800000006ff */
[----:B------:R-:W-:-:S04]  /*01c0*/  ISETP.GE.AND P0, PT, R2, R0, PT ;  /* 0x000000000200720c */ /* 0x000fc80003f06270 */
[----:B------:R-:W-:Y:S01]  /*01d0*/  SEL R251, R5, 0xffffffff, !P0 ;  /* 0xffffffff05fb7807 */ /* 0x000fe20004000000 */
[----:B------:R-:W-:Y:S05]  /*01e0*/  BRA `(.L_x_58) ;  /* 0x0000012000007947 */ /* 0x000fea0003800000 */
.L_x_54:
[----:B---3--:R-:W-:-:S04]  /*01f0*/  ISETP.NE.U32.AND P0, PT, RZ, c[0x0][0x568], PT ;  /* 0x00015a00ff007a0c */ /* 0x008fc80003f05070 */
[----:B------:R-:W-:-:S13]  /*0200*/  ISETP.NE.AND.EX P0, PT, RZ, c[0x0][0x56c], PT, P0 ;  /* 0x00015b00ff007a0c */ /* 0x000fda0003f05300 */
[----:B------:R-:W-:Y:S05]  /*0210*/  @!P0 BRA `(.L_x_59) ;  /* 0x0000002000008947 */ /* 0x000fea0003800000 */
[----:B------:R1:W5:Y:S01]  /*0220*/  LDG.E R0, [R2.64] ;  /* 0x0000000602007981 */ /* 0x000362000c1e1900 */
[----:B------:R-:W-:Y:S05]  /*0230*/  BRA `(.L_x_60) ;  /* 0x0000009000007947 */ /* 0x000fea0003800000 */
.L_x_59:
        /* <DEDUP_REMOVED lines=8> */
.L_x_61:
[----:B------:R-:W-:-:S05]  /*02c0*/  MOV R0, c[0x0][0x54c] ;  /* 0x0001530000007a02 */ /* 0x000fca0000000f00 */
.L_x_60:
[----:B-----5:R-:W-:Y:S01]  /*02d0*/  IMAD R0, R0, c[0x0][0x548], RZ ;  /* 0x0001520000007a24 */ /* 0x020fe200078e02ff */
[----:B-1----:R-:W-:-:S04]  /*02e0*/  SHF.L.U32 R2, R174, 0x7, RZ ;  /* 0x00000007ae027819 */ /* 0x002fc800000006ff */
[----:B------:R-:W-:-:S04]  /*02f0*/  ISETP.GE.AND P0, PT, R2, R0, PT ;  /* 0x000000000200720c */ /* 0x000fc80003f06270 */
[----:B------:R-:W-:-:S04]  /*0300*/  SEL R251, R5, 0xffffffff, !P0 ;  /* 0xffffffff05fb7807 */ /* 0x000fc80004000000 */
.L_x_58:
[----:B------:R-:W-:-:S13]  /*0310*/  ISETP.GE.AND P0, PT, R251, RZ, PT ;  /* 0x000000fffb00720c */ /* 0x000fda0003f06270 */
[----:B------:R-:W-:Y:S05]  /*0320*/  @!P0 EXIT ;  /* 0x000000000000894d */ /* 0x000fea0003800000 */
[----:B------:R-:W-:Y:S01]  /*0330*/  ISETP.NE.U32.AND P0, PT, RZ, c[0x0][0x370], PT ;  /* 0x0000dc00ff007a0c */ /* 0x000fe20003f05070 */
[----:B------:R-:W-:Y:S01]  /*0340*/  CS2R R14, SRZ ;  /* 0x00000000000e7805 */ /* 0x000fe2000001ff00 */
[----:B------:R-:W-:Y:S01]  /*0350*/  ISETP.NE.U32.AND P1, PT, RZ, c[0x0][0x360], PT ;  /* 0x0000d800ff007a0c */ /* 0x000fe20003f25070 */
[----:B------:R-:W-:Y:S01]  /*0360*/  IMAD.MOV.U32 R155, RZ, RZ, RZ ;  /* 0x000000ffff9b7224 */ /* 0x000fe200078e00ff */
[----:B------:R-:W-:Y:S01]  /*0370*/  ISETP.NE.AND.EX P2, PT, RZ, c[0x0][0x374], PT, P0 ;  /* 0x0000dd00ff007a0c */ /* 0x000fe20003f45300 */
[----:B------:R-:W-:Y:S01]  /*0380*/  IMAD.MOV.U32 R12, RZ, RZ, RZ ;  /* 0x000000ffff0c7224 */ /* 0x000fe200078e00ff */
[----:B------:R-:W-:Y:S01]  /*0390*/  ISETP.NE.AND.EX P0, PT, RZ, c[0x0][0x364], PT, P1 ;  /* 0x0000d900ff007a0c */ /* 0x000fe20003f05310 */
[CC--:B------:R-:W-:Y:S01]  /*03a0*/  IMAD.WIDE R6, R251.reuse, R13.reuse, c[0x0][0x348] ;  /* 0x0000d200fb067625 */ /* 0x0c0fe200078e020d */
[----:B------:R-:W-:Y:S02]  /*03b0*/  ISETP.NE.U32.AND P1, PT, RZ, c[0x0][0x348], PT ;  /* 0x0000d200ff007a0c */ /* 0x000fe40003f25070 */
[----:B------:R-:W-:Y:S01]  /*03c0*/  ISETP.NE.U32.AND P3, PT, RZ, c[0x0][0x350], PT ;  /* 0x0000d400ff007a0c */ /* 0x000fe20003f65070 */
[----:B------:R-:W-:Y:S01]  /*03d0*/  IMAD.WIDE R4, R251, R13, c[0x0][0x350] ;  /* 0x0000d400fb047625 */ /* 0x000fe200078e020d */
[----:B------:R-:W-:-:S02]  /*03e0*/  ISETP.NE.U32.AND P4, PT, RZ, c[0x0][0x358], PT ;  /* 0x0000d600ff007a0c */ /* 0x000fc40003f85070 */
[----:B------:R-:W-:Y:S01]  /*03f0*/  ISETP.NE.AND.EX P1, PT, RZ, c[0x0][0x34c], PT, P1 ;  /* 0x0000d300ff007a0c */ /* 0x000fe20003f25310 */
[CC--:B------:R-:W-:Y:S01]  /*0400*/  IMAD.WIDE R2, R251.reuse, R13.reuse, c[0x0][0x358] ;  /* 0x0000d600fb027625 */ /* 0x0c0fe200078e020d */
[----:B------:R-:W-:Y:S02]  /*0410*/  ISETP.NE.AND.EX P3, PT, RZ, c[0x0][0x354], PT, P3 ;  /* 0x0000d500ff007a0c */ /* 0x000fe40003f65330 */
[----:B------:R-:W-:Y:S01]  /*0420*/  ISETP.NE.AND.EX P4, PT, RZ, c[0x0][0x35c], PT, P4 ;  /* 0x0000d700ff007a0c */ /* 0x000fe20003f85340 */
[----:B------:R-:W-:Y:S01]  /*0430*/  @P2 IMAD.WIDE R10, R251, R13, c[0x0][0x370] ;  /* 0x0000dc00fb0a2625 */ /* 0x000fe200078e020d */
[----:B------:R-:W1:Y:S01]  /*0440*/  S2R R34, SR_CTAID.Y ;  /* 0x0000000000227919 */ /* 0x000e620000002600 */
[----:B------:R-:W-:Y:S02]  /*0450*/  ULDC UR5, c[0x0][0x2ac] ;  /* 0x0000ab0000057ab9 */ /* 0x000fe40000000800 */
[----:B------:R-:W-:Y:S01]  /*0460*/  ULDC UR4, c[0x0][0x1d0] ;  /* 0x0000740000047ab9 */ /* 0x000fe20000000800 */
[----:B------:R-:W2:Y:S01]  /*0470*/  @P2 LDG.E R14, [R10.64] ;  /* 0x000000060a0e2981 */ /* 0x000ea2000c1e1900 */
[----:B------:R-:W-:-:S02]  /*0480*/  IMAD.MOV.U32 R157, RZ, RZ, c[0x0][0x168] ;  /* 0x00005a00ff9d7624 */ /* 0x000fc400078e00ff */
[----:B------:R-:W-:Y:S01]  /*0490*/  @P0 IMAD.WIDE R8, R251, R13, c[0x0][0x360] ;  /* 0x0000d800fb080625 */ /* 0x000fe200078e020d */
[----:B------:R3:W5:Y:S04]  /*04a0*/  @P1 LDG.E R155, [R6.64] ;  /* 0x00000006069b1981 */ /* 0x000768000c1e1900 */
[----:B------:R3:W5:Y:S04]  /*04b0*/  @P3 LDG.E R15, [R4.64] ;  /* 0x00000006040f3981 */ /* 0x000768000c1e1900 */
[----:B------:R3:W5:Y:S01]  /*04c0*/  @P4 LDG.E R12, [R2.64] ;  /* 0x00000006020c4981 */ /* 0x000762000c1e1900 */
[----:B------:R-:W-:-:S03]  /*04d0*/  UIMAD UR4, UR5, UR4, URZ ;  /* 0x00000004050472a4 */ /* 0x000fc6000f8e023f */
[----:B------:R4:W5:Y:S01]  /*04e0*/  @P0 LDG.E R157, [R8.64] ;  /* 0x00000006089d0981 */ /* 0x000962000c1e1900 */
[----:B------:R-:W-:Y:S01]  /*04f0*/  IMAD.MOV.U32 R105, RZ, RZ, c[0x0][0x228] ;  /* 0x00008a00ff697624 */ /* 0x000fe200078e00ff */
[----:B-1----:R-:W-:Y:S01]  /*0500*/  SHF.R.S32.HI R37, RZ, 0x1f, R34 ;  /* 0x0000001fff257819 */ /* 0x002fe20000011422 */
[----:B----4-:R-:W-:Y:S01]  /*0510*/  IMAD.U32 R8, RZ, RZ, UR4 ;  /* 0x00000004ff087e24 */ /* 0x010fe2000f8e00ff */
[----:B--2---:R3:W-:Y:S01]  /*0520*/  STL [R1+0xc], R14 ;  /* 0x00000c0e01007387 */ /* 0x0047e20000100800 */
[----:B------:R-:W-:Y:S05]  /*0530*/  @P0 BRA `(.L_x_62) ;  /* 0x0000004000000947 */ /* 0x000fea0003800000 */
[----:B------:R-:W-:Y:S05]  /*0540*/  @!P1 BRA `(.L_x_62) ;  /* 0x0000003000009947 */ /* 0x000fea0003800000 */
[----:B------:R1:W2:Y:S04]  /*0550*/  LDG.E R0, [R6.64] ;  /* 0x0000000606007981 */ /* 0x0002a8000c1e1900 */
[----:B-1-3--:R-:W2:Y:S02]  /*0560*/  LDG.E R6, [R6.64+0x4] ;  /* 0x0000040606067981 */ /* 0x00aea4000c1e1900 */
[----:B--2--5:R-:W-:-:S02]  /*0570*/  IADD3 R157, -R0, R6, RZ ;  /* 0x00000006009d7210 */ /* 0x024fc40007ffe1ff */
.L_x_62:
[----:B------:R-:W-:-:S04]  /*0580*/  ISETP.NE.U32.AND P0, PT, RZ, c[0x0][0x368], PT ;  /* 0x0000da00ff007a0c */ /* 0x000fc80003f05070 */
[----:B------:R-:W-:-:S13]  /*0590*/  ISETP.NE.AND.EX P0, PT, RZ, c[0x0][0x36c], PT, P0 ;  /* 0x0000db00ff007a0c */ /* 0x000fda0003f05300 */
[----:B------:R-:W-:Y:S05]  /*05a0*/  @!P0 BRA `(.L_x_63) ;  /* 0x0000003000008947 */ /* 0x000fea0003800000 */
[----:B---3--:R-:W-:-:S05]  /*05b0*/  IMAD.WIDE R4, R251, R13, c[0x0][0x368] ;  /* 0x0000da00fb047625 */ /* 0x008fca00078e020d */
[----:B------:R1:W5:Y:S01]  /*05c0*/  LDG.E R8, [R4.64] ;  /* 0x0000000604087981 */ /* 0x000362000c1e1900 */
[----:B------:R-:W-:Y:S05]  /*05d0*/  BRA `(.L_x_64) ;  /* 0x0000004000007947 */ /* 0x000fea0003800000 */
.L_x_63:
[----:B------:R-:W-:Y:S05]  /*05e0*/  @!P3 BRA `(.L_x_64) ;  /* 0x000000300000b947 */ /* 0x000fea0003800000 */
[----:B------:R1:W2:Y:S04]  /*05f0*/  LDG.E R0, [R4.64] ;  /* 0x0000000604007981 */ /* 0x0002a8000c1e1900 */
[----:B-1-3--:R-:W2:Y:S02]  /*0600*/  LDG.E R4, [R4.64+0x4] ;  /* 0x0000040604047981 */ /* 0x00aea4000c1e1900 */
[----:B--2---:R-:W-:Y:S02]  /*0610*/  IADD3 R8, -R0, R4, RZ ;  /* 0x0000000400087210 */ /* 0x004fe40007ffe1ff */
.L_x_64:
[----:B-1-3--:R1:W2:Y:S04]  /*0620*/  @P4 LDG.E R5, [R2.64] ;  /* 0x0000000602054981 */ /* 0x00a2a8000c1e1900 */
[----:B------:R1:W2:Y:S01]  /*0630*/  @P4 LDG.E R4, [R2.64+0x4] ;  /* 0x0000040602044981 */ /* 0x0002a2000c1e1900 */
[----:B------:R-:W-:Y:S01]  /*0640*/  ISETP.NE.U32.AND P0, PT, RZ, c[0x0][0x378], PT ;  /* 0x0000de00ff007a0c */ /* 0x000fe20003f05070 */
[----:B-----5:R-:W-:-:S03]  /*0650*/  IMAD.MOV.U32 R153, RZ, RZ, R8 ;  /* 0x000000ffff997224 */ /* 0x020fc600078e0008 */
[----:B------:R-:W-:Y:S01]  /*0660*/  ISETP.NE.AND.EX P0, PT, RZ, c[0x0][0x37c], PT, P0 ;  /* 0x0000df00ff007a0c */ /* 0x000fe20003f05300 */
[----:B------:R-:W-:-:S12]  /*0670*/  IMAD.IADD R0, R8, 0x1, -R14 ;  /* 0x0000000108007824 */ /* 0x000fd800078e0a0e */
[----:B-1----:R-:W-:-:S05]  /*0680*/  @P0 IMAD.WIDE R2, R251, R13, c[0x0][0x378] ;  /* 0x0000de00fb020625 */ /* 0x002fca00078e020d */
[----:B------:R1:W5:Y:S01]  /*0690*/  @P0 LDG.E R153, [R2.64] ;  /* 0x0000000602990981 */ /* 0x000362000c1e1900 */
[----:B--2---:R-:W-:-:S04]  /*06a0*/  @P4 IMAD.IADD R105, R4, 0x1, -R5 ;  /* 0x0000000104694824 */ /* 0x004fc800078e0a05 */
[----:B------:R-:W-:-:S05]  /*06b0*/  IMAD.IADD R165, R0, 0x1, R105 ;  /* 0x0000000100a57824 */ /* 0x000fca00078e0269 */
[----:B-1----:R-:W-:-:S04]  /*06c0*/  IADD3 R2, R165, 0x3f, RZ ;  /* 0x0000003fa5027810 */ /* 0x002fc80007ffe0ff */
[----:B------:R-:W-:-:S04]  /*06d0*/  SHF.R.S32.HI R3, RZ, 0x1f, R2 ;  /* 0x0000001fff037819 */ /* 0x000fc80000011402 */
[----:B------:R-:W-:Y:S01]  /*06e0*/  LEA.HI R6, R3, R2, RZ, 0x6 ;  /* 0x0000000203067211 */ /* 0x000fe200078f30ff */
[----:B------:R-:W-:-:S03]  /*06f0*/  IMAD.MOV R2, RZ, RZ, -R0 ;  /* 0x000000ffff027224 */ /* 0x000fc600078e0a00 */
[----:B------:R-:W-:Y:S01]  /*0700*/  LOP3.LUT R172, R6, 0xffffffc0, RZ, 0xc0, !PT ;  /* 0xffffffc006ac7812 */ /* 0x000fe200078ec0ff */
[----:B------:R1:W-:Y:S01]  /*0710*/  STL [R1+0x10], R6 ;  /* 0x0000100601007387 */ /* 0x0003e20000100800 */
[----:B------:R-:W-:-:S03]  /*0720*/  IMNMX R2, RZ, R2, !PT ;  /* 0x00000002ff027217 */ /* 0x000fc60007800200 */
[----:B------:R-:W-:Y:S01]  /*0730*/  IMAD.IADD R0, R172, 0x1, -R0 ;  /* 0x00000001ac007824 */ /* 0x000fe200078e0a00 */
[----:B------:R-:W-:-:S04]  /*0740*/  SHF.R.U32.HI R144, RZ, 0x6, R2 ;  /* 0x00000006ff907819 */ /* 0x000fc80000011602 */
[----:B------:R-:W-:Y:S01]  /*0750*/  IMNMX R0, R0, R105, PT ;  /* 0x0000006900007217 */ /* 0x000fe20003800200 */
[----:B------:R-:W-:-:S03]  /*0760*/  IMAD.MOV.U32 R4, RZ, RZ, R144 ;  /* 0x000000ffff047224 */ /* 0x000fc600078e0090 */
[----:B------:R-:W-:-:S13]  /*0770*/  ISETP.GT.AND P0, PT, R0, R2, PT ;  /* 0x000000020000720c */ /* 0x000fda0003f04270 */
[----:B------:R-:W-:-:S04]  /*0780*/  @P0 IADD3 R0, R0, 0x3f, RZ ;  /* 0x0000003f00000810 */ /* 0x000fc80007ffe0ff */
[----:B------:R-:W-:-:S04]  /*0790*/  @P0 SHF.R.S32.HI R2, RZ, 0x1f, R0 ;  /* 0x0000001fff020819 */ /* 0x000fc80000011400 */
[----:B------:R-:W-:-:S04]  /*07a0*/  @P0 LEA.HI R0, R2, R0, RZ, 0x6 ;  /* 0x0000000002000211 */ /* 0x000fc800078f30ff */
[----:B------:R-:W-:-:S04]  /*07b0*/  @P0 SHF.R.S32.HI R4, RZ, 0x6, R0 ;  /* 0x00000006ff040819 */ /* 0x000fc80000011400 */
[----:B------:R-:W-:-:S13]  /*07c0*/  ISETP.GT.AND P0, PT, R4, R144, PT ;  /* 0x000000900400720c */ /* 0x000fda0003f04270 */
[----:B------:R-:W-:Y:S05]  /*07d0*/  @!P0 BRA `(.L_x_65) ;  /* 0x000055c000008947 */ /* 0x000fea0003800000 */
[----:B-1----:R-:W-:-:S04]  /*07e0*/  ISETP.NE.U32.AND P3, PT, RZ, c[0x0][0x340], PT ;  /* 0x0000d000ff007a0c */ /* 0x002fc80003f65070 */
[----:B------:R-:W-:-:S13]  /*07f0*/  ISETP.NE.AND.EX P3, PT, RZ, c[0x0][0x344], PT, P3 ;  /* 0x0000d100ff007a0c */ /* 0x000fda0003f65330 */
[----:B------:R-:W-:-:S05]  /*0800*/  @P3 IMAD.WIDE R2, R251, R13, c[0x0][0x340] ;  /* 0x0000d000fb023625 */ /* 0x000fca00078e020d */
[----:B------:R1:W2:Y:S01]  /*0810*/  @P3 LDG.E R31, [R2.64] ;  /* 0x00000006021f3981 */ /* 0x0002a2000c1e1900 */
[----:B------:R-:W-:Y:S01]  /*0820*/  SHF.R.S32.HI R16, RZ, 0x1f, R173 ;  /* 0x0000001fff107819 */ /* 0x000fe200000114ad */
[----:B------:R-:W-:Y:S01]  /*0830*/  IMAD.MOV.U32 R17, RZ, RZ, c[0x0][0x238] ;  /* 0x00008e00ff117624 */ /* 0x000fe200078e00ff */
[----:B------:R-:W-:Y:S01]  /*0840*/  IADD3 R78, R4, -0x1, RZ ;  /* 0xffffffff044e7810 */ /* 0x000fe20007ffe0ff */
[----:B------:R-:W-:Y:S01]  /*0850*/  IMAD.MOV.U32 R158, RZ, RZ, 0x6 ;  /* 0x00000006ff9e7424 */ /* 0x000fe200078e00ff */
[CC--:B------:R-:W-:Y:S01]  /*0860*/  LEA.HI R14, R16.reuse, R173.reuse, RZ, 0x2 ;  /* 0x000000ad100e7211 */ /* 0x0c0fe200078f10ff */
[----:B------:R-:W-:Y:S01]  /*0870*/  IMAD.IADD R151, R15, 0x1, R8 ;  /* 0x000000010f977824 */ /* 0x000fe200078e0208 */
[-C--:B------:R-:W-:Y:S01]  /*0880*/  LEA.HI R4, R16, R173.reuse, RZ, 0x3 ;  /* 0x000000ad10047211 */ /* 0x080fe200078f18ff */
[C---:B------:R-:W-:Y:S01]  /*0890*/  IMAD.SHL.U32 R164, R17.reuse, 0x40, RZ ;  /* 0x0000004011a47824 */ /* 0x040fe200078e00ff */
[----:B------:R-:W-:Y:S01]  /*08a0*/  LOP3.LUT R0, R14, 0x1ffffffc, RZ, 0xc0, !PT ;  /* 0x1ffffffc0e007812 */ /* 0x000fe200078ec0ff */
[----:B------:R-:W-:Y:S01]  /*08b0*/  IMAD.MOV.U32 R159, RZ, RZ, 0x5 ;  /* 0x00000005ff9f7424 */ /* 0x000fe200078e00ff */
[----:B------:R-:W-:Y:S01]  /*08c0*/  SHF.R.S32.HI R7, RZ, 0x2, R14 ;  /* 0x00000002ff077819 */ /* 0x000fe2000001140e */
[----:B------:R-:W-:Y:S01]  /*08d0*/  IMAD.SHL.U32 R163, R17, 0x20, RZ ;  /* 0x0000002011a37824 */ /* 0x000fe200078e00ff */
[----:B------:R-:W-:Y:S01]  /*08e0*/  LEA.HI R6, R16, R173, RZ, 0x5 ;  /* 0x000000ad10067211 */ /* 0x000fe200078f28ff */
[----:B------:R-:W-:Y:S01]  /*08f0*/  IMAD.WIDE.U32 R166, R34, c[0x0][0x210], RZ ;  /* 0x0000840022a67a25 */ /* 0x000fe200078e00ff */
[----:B------:R-:W-:Y:S01]  /*0900*/  IADD3 R108, P0, R7, R12, RZ ;  /* 0x0000000c076c7210 */ /* 0x000fe20007f1e0ff */
[----:B------:R-:W-:Y:S01]  /*0910*/  ULDC.U8 UR4, c[0x0][0x298] ;  /* 0x0000a60000047ab9 */ /* 0x000fe20000000000 */
[----:B------:R-:W-:Y:S01]  /*0920*/  LEA.HI R5, R14, R7, RZ, 0x1 ;  /* 0x000000070e057211 */ /* 0x000fe200078f08ff */
[----:B------:R-:W-:Y:S01]  /*0930*/  IMAD.SHL.U32 R6, R6, 0x8, RZ ;  /* 0x0000000806067824 */ /* 0x000fe200078e00ff */
[----:B------:R-:W-:Y:S01]  /*0940*/  SHF.R.S32.HI R29, RZ, 0x1f, R251 ;  /* 0x0000001fff1d7819 */ /* 0x000fe200000114fb */
[----:B------:R-:W-:Y:S01]  /*0950*/  IMAD.IADD R147, R105, 0x1, -R7 ;  /* 0x0000000169937824 */ /* 0x000fe200078e0a07 */
[----:B------:R-:W-:Y:S01]  /*0960*/  LOP3.LUT R5, R5, 0x7fffffe, RZ, 0xc0, !PT ;  /* 0x07fffffe05057812 */ /* 0x000fe200078ec0ff */
[----:B------:R-:W-:Y:S01]  /*0970*/  IMAD.WIDE.U32 R168, R34, c[0x0][0x1e8], RZ ;  /* 0x00007a0022a87a25 */ /* 0x000fe200078e00ff */
[----:B------:R-:W-:-:S02]  /*0980*/  LOP3.LUT R9, R6, 0xffffff00, RZ, 0xc0, !PT ;  /* 0xffffff0006097812 */ /* 0x000fc400078ec0ff */
[----:B-1----:R-:W-:Y:S01]  /*0990*/  SHF.R.S32.HI R3, RZ, 0x1f, R12 ;  /* 0x0000001fff037819 */ /* 0x002fe2000001140c */
[----:B------:R-:W-:Y:S01]  /*09a0*/  IMAD.IADD R2, R173, 0x1, -R0 ;  /* 0x00000001ad027824 */ /* 0x000fe200078e0a00 */
[----:B------:R-:W-:Y:S01]  /*09b0*/  SHF.R.S32.HI R0, RZ, 0x3, R4 ;  /* 0x00000003ff007819 */ /* 0x000fe20000011404 */
[C---:B------:R-:W-:Y:S01]  /*09c0*/  IMAD.IADD R5, R7.reuse, 0x1, -R5 ;  /* 0x0000000107057824 */ /* 0x040fe200078e0a05 */
[----:B------:R-:W-:Y:S01]  /*09d0*/  LEA.HI.X.SX32 R109, R7, R3, 0x1, P0 ;  /* 0x00000003076d7211 */ /* 0x000fe200000f0eff */
[----:B------:R-:W-:Y:S01]  /*09e0*/  IMAD.SHL.U32 R12, R2, 0x8, RZ ;  /* 0x00000008020c7824 */ /* 0x000fe200078e00ff */
[----:B------:R-:W-:Y:S01]  /*09f0*/  SEL R30, R29, RZ, !P4 ;  /* 0x000000ff1d1e7207 */ /* 0x000fe20006000000 */
[----:B------:R-:W-:Y:S01]  /*0a00*/  IMAD.SHL.U32 R0, R0, 0x40, RZ ;  /* 0x0000004000007824 */ /* 0x000fe200078e00ff */
[----:B------:R-:W-:Y:S01]  /*0a10*/  SEL R106, R251, RZ, !P4 ;  /* 0x000000fffb6a7207 */ /* 0x000fe20006000000 */
[----:B------:R-:W-:Y:S01]  /*0a20*/  IMAD R2, R109, c[0x0][0x238], RZ ;  /* 0x00008e006d027a24 */ /* 0x000fe200078e02ff */
[----:B------:R-:W-:Y:S01]  /*0a30*/  SHF.R.S32.HI R13, RZ, 0x1f, R12 ;  /* 0x0000001fff0d7819 */ /* 0x000fe2000001140c */
[----:B------:R-:W-:Y:S01]  /*0a40*/  IMAD R9, R5, 0x20, R9 ;  /* 0x0000002005097824 */ /* 0x000fe200078e0209 */
[----:B------:R-:W-:Y:S01]  /*0a50*/  LOP3.LUT R0, R0, 0xc0, RZ, 0xc0, !PT ;  /* 0x000000c000007812 */ /* 0x000fe200078ec0ff */
[C---:B------:R-:W-:Y:S01]  /*0a60*/  IMAD R4, R108.reuse, c[0x0][0x23c], R2 ;  /* 0x00008f006c047a24 */ /* 0x040fe200078e0202 */
[----:B------:R-:W-:Y:S01]  /*0a70*/  SHF.L.U64.HI R160, R17, R158, c[0x0][0x23c] ;  /* 0x00008f0011a07619 */ /* 0x000fe2000001029e */
[----:B------:R-:W-:Y:S01]  /*0a80*/  IMAD.WIDE.U32 R2, R108, c[0x0][0x238], R12 ;  /* 0x00008e006c027a25 */ /* 0x000fe200078e000c */
[----:B------:R-:W-:-:S02]  /*0a90*/  LOP3.LUT R6, R0, 0x18, R12, 0xf8, !PT ;  /* 0x0000001800067812 */ /* 0x000fc400078ef80c */
[----:B------:R-:W-:Y:S01]  /*0aa0*/  SHF.R.U32.HI R0, RZ, 0x3, R0 ;  /* 0x00000003ff007819 */ /* 0x000fe20000011600 */
[----:B------:R-:W-:Y:S01]  /*0ab0*/  IMAD.IADD R3, R3, 0x1, R4 ;  /* 0x0000000103037824 */ /* 0x000fe200078e0204 */
[----:B------:R-:W-:Y:S01]  /*0ac0*/  IADD3 R4, R12, 0x20, RZ ;  /* 0x000000200c047810 */ /* 0x000fe20007ffe0ff */
[----:B------:R-:W-:Y:S01]  /*0ad0*/  IMAD R5, R37, c[0x0][0x240], RZ ;  /* 0x0000900025057a24 */ /* 0x000fe200078e02ff */
[----:B------:R-:W-:Y:S01]  /*0ae0*/  LOP3.LUT R6, R6, R0, RZ, 0x3c, !PT ;  /* 0x0000000006067212 */ /* 0x000fe200078e3cff */
[----:B------:R-:W-:Y:S01]  /*0af0*/  IMAD.WIDE.U32 R2, R34, c[0x0][0x240], R2 ;  /* 0x0000900022027a25 */ /* 0x000fe200078e0002 */
[----:B------:R-:W-:Y:S02]  /*0b00*/  ISETP.GE.AND P6, PT, R4, c[0x0][0x1d4], PT ;  /* 0x0000750004007a0c */ /* 0x000fe40003fc6270 */
[----:B------:R-:W-:Y:S01]  /*0b10*/  SHF.R.S32.HI R4, RZ, 0x1f, R14 ;  /* 0x0000001fff047819 */ /* 0x000fe2000001140e */
[----:B------:R-:W-:Y:S01]  /*0b20*/  IMAD R5, R34, c[0x0][0x244], R5 ;  /* 0x0000910022057a24 */ /* 0x000fe200078e0205 */
[----:B------:R-:W-:Y:S01]  /*0b30*/  IADD3 R0, R12, 0x40, RZ ;  /* 0x000000400c007810 */ /* 0x000fe20007ffe0ff */
[----:B------:R-:W-:Y:S01]  /*0b40*/  IMAD R8, R78, -0x40, R147 ;  /* 0xffffffc04e087824 */ /* 0x000fe200078e0293 */
[----:B------:R-:W-:Y:S01]  /*0b50*/  LEA.HI R4, R4, R7, RZ, 0x2 ;  /* 0x0000000704047211 */ /* 0x000fe200078f10ff */
[----:B------:R-:W-:Y:S01]  /*0b60*/  IMAD.IADD R3, R3, 0x1, R5 ;  /* 0x0000000103037824 */ /* 0x000fe200078e0205 */
[----:B------:R-:W-:Y:S01]  /*0b70*/  ISETP.GE.AND P5, PT, R0, c[0x0][0x1d4], PT ;  /* 0x0000750000007a0c */ /* 0x000fe20003fa6270 */
[----:B------:R-:W-:Y:S01]  /*0b80*/  IMAD R0, R30, c[0x0][0x248], RZ ;  /* 0x000092001e007a24 */ /* 0x000fe200078e02ff */
[----:B------:R-:W-:Y:S01]  /*0b90*/  LOP3.LUT R4, R4, 0xfffffffc, RZ, 0xc0, !PT ;  /* 0xfffffffc04047812 */ /* 0x000fe200078ec0ff */
[----:B------:R-:W-:Y:S01]  /*0ba0*/  IMAD.IADD R79, R9, 0x1, R6 ;  /* 0x00000001094f7824 */ /* 0x000fe200078e0206 */
[----:B------:R-:W-:Y:S01]  /*0bb0*/  LEA.HI R9, R173, R173, RZ, 0x1 ;  /* 0x000000adad097211 */ /* 0x000fe200078f08ff */
[----:B------:R-:W-:Y:S01]  /*0bc0*/  IMAD.WIDE.U32 R116, R106, c[0x0][0x248], R2 ;  /* 0x000092006a747a25 */ /* 0x000fe200078e0002 */
[----:B------:R-:W-:-:S02]  /*0bd0*/  ISETP.GE.AND P1, PT, R8, 0x1, PT ;  /* 0x000000010800780c */ /* 0x000fc40003f26270 */
[----:B------:R-:W-:Y:S01]  /*0be0*/  ISETP.GE.AND P0, PT, R12, c[0x0][0x1d4], PT ;  /* 0x000075000c007a0c */ /* 0x000fe20003f06270 */
[----:B------:R-:W-:Y:S01]  /*0bf0*/  IMAD.IADD R21, R7, 0x1, -R4 ;  /* 0x0000000107157824 */ /* 0x000fe200078e0a04 */
[----:B------:R-:W-:Y:S01]  /*0c00*/  LOP3.LUT R5, R9, 0xfffffffe, RZ, 0xc0, !PT ;  /* 0xfffffffe09057812 */ /* 0x000fe200078ec0ff */
[----:B------:R-:W-:Y:S01]  /*0c10*/  IMAD R4, R106, c[0x0][0x24c], R0 ;  /* 0x000093006a047a24 */ /* 0x000fe200078e0200 */
[----:B------:R-:W-:Y:S01]  /*0c20*/  LEA.HI R6, R16, R173, RZ, 0x4 ;  /* 0x000000ad10067211 */ /* 0x000fe200078f20ff */
[----:B------:R-:W-:Y:S01]  /*0c30*/  IMAD R10, R160, R78, RZ ;  /* 0x0000004ea00a7224 */ /* 0x000fe200078e02ff */
[----:B------:R-:W-:Y:S01]  /*0c40*/  SHF.R.S32.HI R11, RZ, 0x1f, R78 ;  /* 0x0000001fff0b7819 */ /* 0x000fe2000001144e */
[----:B------:R-:W-:Y:S01]  /*0c50*/  IMAD.IADD R115, R117, 0x1, R4 ;  /* 0x0000000175737824 */ /* 0x000fe200078e0204 */
[----:B------:R-:W-:Y:S01]  /*0c60*/  SHF.R.S32.HI R91, RZ, 0x1, R9 ;  /* 0x00000001ff5b7819 */ /* 0x000fe20000011409 */
[----:B------:R-:W-:Y:S01]  /*0c70*/  IMAD.MOV.U32 R114, RZ, RZ, R116 ;  /* 0x000000ffff727224 */ /* 0x000fe200078e0074 */
[----:B------:R-:W-:Y:S01]  /*0c80*/  P2R R112, PR, RZ, 0x1 ;  /* 0x00000001ff707803 */ /* 0x000fe20000000000 */
[----:B------:R-:W-:Y:S01]  /*0c90*/  IMAD.IADD R26, R173, 0x1, -R5 ;  /* 0x00000001ad1a7824 */ /* 0x000fe200078e0a05 */
[----:B------:R-:W-:Y:S01]  /*0ca0*/  LEA.HI R0, R9, R91, RZ, 0x1 ;  /* 0x0000005b09007211 */ /* 0x000fe200078f08ff */
[----:B------:R-:W-:Y:S01]  /*0cb0*/  IMAD.SHL.U32 R2, R6, 0x10, RZ ;  /* 0x0000001006027824 */ /* 0x000fe200078e00ff */
[----:B------:R-:W-:Y:S01]  /*0cc0*/  ISETP.NE.AND P4, PT, R112, RZ, PT ;  /* 0x000000ff7000720c */ /* 0x000fe20003f85270 */
[-C--:B------:R-:W-:Y:S01]  /*0cd0*/  IMAD R10, R11, R164.reuse, R10 ;  /* 0x000000a40b0a7224 */ /* 0x080fe200078e020a */
[----:B------:R-:W-:Y:S01]  /*0ce0*/  SHF.R.S32.HI R11, RZ, 0x1f, R91 ;  /* 0x0000001fff0b7819 */ /* 0x000fe2000001145b */
[----:B------:R-:W-:Y:S01]  /*0cf0*/  IMAD.WIDE.U32 R4, R78, R164, R114 ;  /* 0x000000a44e047225 */ /* 0x000fe200078e0072 */
[----:B------:R-:W-:-:S02]  /*0d00*/  LOP3.LUT R9, R2, 0xffffff00, RZ, 0xc0, !PT ;  /* 0xffffff0002097812 */ /* 0x000fc400078ec0ff */
[----:B------:R-:W-:Y:S01]  /*0d10*/  LOP3.LUT R0, R0, 0x7fffffe, RZ, 0xc0, !PT ;  /* 0x07fffffe00007812 */ /* 0x000fe200078ec0ff */
[----:B------:R-:W-:Y:S01]  /*0d20*/  IMAD.SHL.U32 R32, R26, 0x4, RZ ;  /* 0x000000041a207824 */ /* 0x000fe200078e00ff */
[----:B------:R-:W-:Y:S01]  /*0d30*/  @P1 LEA R2, P2, R4, c[0x0][0x220], 0x1 ;  /* 0x0000880004021a11 */ /* 0x000fe200078408ff */
[----:B------:R-:W-:Y:S01]  /*0d40*/  IMAD.IADD R14, R5, 0x1, R10 ;  /* 0x00000001050e7824 */ /* 0x000fe200078e020a */
[----:B------:R-:W-:Y:S01]  /*0d50*/  ISETP.GT.AND P0, PT, R8, 0x20, PT ;  /* 0x000000200800780c */ /* 0x000fe20003f04270 */
[----:B------:R-:W-:Y:S01]  /*0d60*/  IMAD.SHL.U32 R24, R26, 0x8, RZ ;  /* 0x000000081a187824 */ /* 0x000fe200078e00ff */
[----:B------:R-:W-:Y:S01]  /*0d70*/  SHF.R.S32.HI R33, RZ, 0x1f, R32 ;  /* 0x0000001fff217819 */ /* 0x000fe20000011420 */
[----:B------:R-:W-:Y:S01]  /*0d80*/  IMAD R15, R11, c[0x0][0x280], RZ ;  /* 0x0000a0000b0f7a24 */ /* 0x000fe200078e02ff */
[----:B------:R-:W-:Y:S01]  /*0d90*/  @P1 LEA.HI.X R3, R4, c[0x0][0x224], R14, 0x1, P2 ;  /* 0x0000890004031a11 */ /* 0x000fe200010f0c0e */
[----:B------:R-:W-:Y:S01]  /*0da0*/  IMAD.IADD R0, R91, 0x1, -R0 ;  /* 0x000000015b007824 */ /* 0x000fe200078e0a00 */
[----:B------:R-:W-:Y:S01]  /*0db0*/  ISETP.GE.AND P2, PT, R24, c[0x0][0x27c], PT ;  /* 0x00009f0018007a0c */ /* 0x000fe20003f46270 */
[----:B------:R-:W-:Y:S01]  /*0dc0*/  IMAD.SHL.U32 R79, R79, 0x2, RZ ;  /* 0x000000024f4f7824 */ /* 0x000fe200078e00ff */
[----:B------:R-:W-:Y:S01]  /*0dd0*/  SHF.R.S32.HI R25, RZ, 0x1f, R24 ;  /* 0x0000001fff197819 */ /* 0x000fe20000011418 */
[C---:B------:R-:W-:Y:S01]  /*0de0*/  IMAD R15, R91.reuse, c[0x0][0x284], R15 ;  /* 0x0000a1005b0f7a24 */ /* 0x040fe200078e020f */
[----:B------:R-:W-:Y:S01]  /*0df0*/  SEL R5, RZ, c[0x0][0x27c], !P2 ;  /* 0x00009f00ff057a07 */ /* 0x000fe20005000000 */
[----:B------:R-:W-:Y:S01]  /*0e00*/  IMAD.WIDE.U32 R6, R91, c[0x0][0x280], R32 ;  /* 0x0000a0005b067a25 */ /* 0x000fe200078e0020 */
[----:B------:R-:W-:Y:S01]  /*0e10*/  @!PT LDS RZ, [RZ] ;  /* 0x00000000fffff984 */ /* 0x000fe20000000800 */
[----:B------:R-:W-:Y:S01]  /*0e20*/  @!PT LDS RZ, [RZ] ;  /* 0x00000000fffff984 */ /* 0x000fe20000000800 */
[----:B------:R-:W-:Y:S01]  /*0e30*/  @!PT LDS RZ, [RZ] ;  /* 0x00000000fffff984 */ /* 0x000fe20000000800 */
[----:B------:R1:W-:Y:S01]  /*0e40*/  @P1 LDGSTS.E.BYPASS.LTC128B.128 [R79+0x3100], [R2.64], !P4 ;  /* 0x03100000024f1fae */ /* 0x0003e2000e101d46 */
[----:B------:R-:W-:-:S02]  /*0e50*/  SHF.L.U64.HI R159, R17, R159, c[0x0][0x23c] ;  /* 0x00008f00119f7619 */ /* 0x000fc4000001029f */
[----:B------:R-:W-:Y:S01]  /*0e60*/  IMAD R99, R0, 0x20, R9 ;  /* 0x0000002000637824 */ /* 0x000fe200078e0209 */
[----:B------:R1:W-:Y:S01]  /*0e70*/  @P1 LDGSTS.E.BYPASS.LTC128B.128 [R79+0x4100], [R2.64+0x40], !P6 ;  /* 0x04100040024f1fae */ /* 0x0003e2000f101d46 */
[----:B------:R-:W-:Y:S01]  /*0e80*/  IMAD R0, R11, c[0x0][0x290], RZ ;  /* 0x0000a4000b007a24 */ /* 0x000fe200078e02ff */
[C---:B------:R-:W-:Y:S01]  /*0e90*/  IADD3 R36, R32.reuse, 0x10, RZ ;  /* 0x0000001020247810 */ /* 0x040fe20007ffe0ff */
[----:B------:R-:W-:Y:S01]  /*0ea0*/  IMAD.IADD R23, R7, 0x1, R15 ;  /* 0x0000000107177824 */ /* 0x000fe200078e020f */
[----:B------:R1:W-:Y:S01]  /*0eb0*/  @P1 LDGSTS.E.BYPASS.LTC128B.128 [R79+0x5100], [R2.64+0x80], !P5 ;  /* 0x05100080024f1fae */ /* 0x0003e2000e901d46 */
[----:B------:R-:W-:Y:S01]  /*0ec0*/  IMAD.MOV.U32 R22, RZ, RZ, R6 ;  /* 0x000000ffff167224 */ /* 0x000fe200078e0006 */
[----:B------:R-:W-:Y:S01]  /*0ed0*/  @P0 IADD3 R4, P1, R163, R4, RZ ;  /* 0x00000004a3040210 */ /* 0x000fe20007f3e0ff */
[C---:B------:R-:W-:Y:S01]  /*0ee0*/  IMAD.WIDE.U32 R8, R91.reuse, c[0x0][0x280], R24 ;  /* 0x0000a0005b087a25 */ /* 0x040fe200078e0018 */
[----:B------:R-:W-:Y:S02]  /*0ef0*/  IADD3 R35, R32, 0x20, RZ ;  /* 0x0000002020237810 */ /* 0x000fe40007ffe0ff */
[C---:B------:R-:W-:Y:S01]  /*0f00*/  IADD3 R94, R24.reuse, 0x30, RZ ;  /* 0x00000030185e7810 */ /* 0x040fe20007ffe0ff */
[C---:B------:R-:W-:Y:S01]  /*0f10*/  IMAD R0, R91.reuse, c[0x0][0x294], R0 ;  /* 0x0000a5005b007a24 */ /* 0x040fe200078e0200 */
[C---:B------:R-:W-:Y:S01]  /*0f20*/  IADD3 R93, R24.reuse, 0x40, RZ ;  /* 0x00000040185d7810 */ /* 0x040fe20007ffe0ff */
[----:B------:R-:W-:Y:S01]  /*0f30*/  IMAD.WIDE.U32 R10, R91, c[0x0][0x290], R32 ;  /* 0x0000a4005b0a7a25 */ /* 0x000fe200078e0020 */
[----:B------:R-:W-:-:S02]  /*0f40*/  IADD3 R92, R24, 0x50, RZ ;  /* 0x00000050185c7810 */ /* 0x000fc40007ffe0ff */
[----:B------:R-:W-:Y:S01]  /*0f50*/  P2R R150, PR, RZ, 0x4 ;  /* 0x00000004ff967803 */ /* 0x000fe20000000000 */
[----:B------:R-:W-:Y:S01]  /*0f60*/  IMAD.WIDE.U32 R6, R91, c[0x0][0x290], R24 ;  /* 0x0000a4005b067a25 */ /* 0x000fe200078e0018 */
[C---:B------:R-:W-:Y:S02]  /*0f70*/  IADD3 R39, R32.reuse, 0x28, RZ ;  /* 0x0000002820277810 */ /* 0x040fe40007ffe0ff */
[----:B------:R-:W-:Y:S01]  /*0f80*/  IADD3 R38, R32, 0x8, RZ ;  /* 0x0000000820267810 */ /* 0x000fe20007ffe0ff */
[----:B------:R-:W-:Y:S02]  /*0f90*/  IMAD.IADD R5, R24, 0x1, R5 ;  /* 0x0000000118057824 */ /* 0x000fe400078e0205 */
[----:B------:R-:W-:Y:S02]  /*0fa0*/  IMAD.IADD R17, R15, 0x1, R9 ;  /* 0x000000010f117824 */ /* 0x000fe400078e0209 */
[----:B------:R-:W-:Y:S02]  /*0fb0*/  IMAD.IADD R19, R11, 0x1, R0 ;  /* 0x000000010b137824 */ /* 0x000fe400078e0200 */
[----:B------:R-:W-:Y:S01]  /*0fc0*/  IMAD.IADD R15, R0, 0x1, R7 ;  /* 0x00000001000f7824 */ /* 0x000fe200078e0207 */
[----:B------:R-:W-:Y:S01]  /*0fd0*/  SHF.R.S32.HI R0, RZ, 0x1f, R5 ;  /* 0x0000001fff007819 */ /* 0x000fe20000011405 */
[----:B------:R-:W-:Y:S01]  /*0fe0*/  @P0 IMAD.X R14, R159, 0x1, R14, P1 ;  /* 0x000000019f0e0824 */ /* 0x000fe200008e060e */
[----:B-1----:R-:W-:Y:S01]  /*0ff0*/  @P0 LEA R2, P1, R4, c[0x0][0x220], 0x1 ;  /* 0x0000880004020a11 */ /* 0x002fe200078208ff */
[----:B------:R-:W-:Y:S01]  /*1000*/  IMAD.IADD R28, R32, 0x1, R36 ;  /* 0x00000001201c7824 */ /* 0x000fe200078e0224 */
[-C--:B------:R-:W-:Y:S01]  /*1010*/  LEA.HI R20, R0, R5.reuse, RZ, 0x3 ;  /* 0x0000000500147211 */ /* 0x080fe200078f18ff */
[----:B------:R-:W-:Y:S01]  /*1020*/  IMAD.MOV.U32 R16, RZ, RZ, R8 ;  /* 0x000000ffff107224 */ /* 0x000fe200078e0008 */
[----:B------:R-:W-:Y:S01]  /*1030*/  @P0 LEA.HI.X R3, R4, c[0x0][0x224], R14, 0x1, P1 ;  /* 0x0000890004030a11 */ /* 0x000fe200008f0c0e */
[----:B------:R-:W-:Y:S01]  /*1040*/  IMAD.IADD R27, R32, 0x1, R35 ;  /* 0x00000001201b7824 */ /* 0x000fe200078e0223 */
[----:B------:R-:W-:Y:S01]  /*1050*/  LEA.HI R8, R0, R5, RZ, 0x5 ;  /* 0x0000000500087211 */ /* 0x000fe200078f28ff */
[----:B------:R-:W-:Y:S01]  /*1060*/  IMAD R0, R37, c[0x0][0x260], RZ ;  /* 0x0000980025007a24 */ /* 0x000fe200078e02ff */
[----:B------:R-:W-:Y:S01]  /*1070*/  ISETP.GE.AND P1, PT, R28, c[0x0][0x27c], PT ;  /* 0x00009f001c007a0c */ /* 0x000fe20003f26270 */
[----:B------:R-:W-:Y:S01]  /*1080*/  IMAD.MOV.U32 R14, RZ, RZ, R6 ;  /* 0x000000ffff0e7224 */ /* 0x000fe200078e0006 */
[----:B------:R2:W-:Y:S01]  /*1090*/  @P0 LDGSTS.E.BYPASS.LTC128B.128 [R79+0x3900], [R2.64], !P4 ;  /* 0x03900000024f0fae */ /* 0x0005e2000e101d46 */
[C---:B------:R-:W-:Y:S01]  /*10a0*/  IMAD R0, R34.reuse, c[0x0][0x264], R0 ;  /* 0x0000990022007a24 */ /* 0x040fe200078e0200 */
[----:B------:R-:W-:Y:S01]  /*10b0*/  SEL R6, RZ, c[0x0][0x27c], !P1 ;  /* 0x00009f00ff067a07 */ /* 0x000fe20004800000 */
[----:B------:R-:W-:Y:S01]  /*10c0*/  IMAD.WIDE.U32 R4, R34, c[0x0][0x260], R12 ;  /* 0x0000980022047a25 */ /* 0x000fe200078e000c */
[----:B------:R-:W-:Y:S01]  /*10d0*/  P2R R149, PR, RZ, 0x2 ;  /* 0x00000002ff957803 */ /* 0x000fe20000000000 */
[----:B------:R2:W-:Y:S01]  /*10e0*/  @P0 LDGSTS.E.BYPASS.LTC128B.128 [R79+0x4900], [R2.64+0x40], !P6 ;  /* 0x04900040024f0fae */ /* 0x0005e2000f101d46 */
[----:B------:R-:W-:Y:S01]  /*10f0*/  ISETP.GE.AND P1, PT, R27, c[0x0][0x27c], PT ;  /* 0x00009f001b007a0c */ /* 0x000fe20003f26270 */
[----:B------:R-:W-:Y:S01]  /*1100*/  IMAD.IADD R5, R5, 0x1, R0 ;  /* 0x0000000105057824 */ /* 0x000fe200078e0200 */
[----:B------:R-:W-:Y:S01]  /*1110*/  SHF.R.S32.HI R143, RZ, 0x3, R20 ;  /* 0x00000003ff8f7819 */ /* 0x000fe20000011414 */
[----:B------:R-:W-:Y:S01]  /*1120*/  IMAD.IADD R0, R6, 0x1, R28 ;  /* 0x0000000106007824 */ /* 0x000fe200078e021c */
[----:B------:R-:W-:Y:S01]  /*1130*/  SEL R6, RZ, c[0x0][0x27c], !P1 ;  /* 0x00009f00ff067a07 */ /* 0x000fe20004800000 */
[----:B------:R-:W-:Y:S01]  /*1140*/  IMAD.SHL.U32 R7, R21, 0x40, RZ ;  /* 0x0000004015077824 */ /* 0x000fe200078e00ff */
[----:B------:R2:W-:Y:S01]  /*1150*/  @P0 LDGSTS.E.BYPASS.LTC128B.128 [R79+0x5900], [R2.64+0x80], !P5 ;  /* 0x05900080024f0fae */ /* 0x0005e2000e901d46 */
[----:B------:R-:W-:Y:S01]  /*1160*/  IMAD.SHL.U32 R8, R8, 0x40, RZ ;  /* 0x0000004008087824 */ /* 0x000fe200078e00ff */
[----:B------:R-:W-:Y:S01]  /*1170*/  SHF.R.S32.HI R9, RZ, 0x1f, R0 ;  /* 0x0000001fff097819 */ /* 0x000fe20000011400 */
[----:B------:R-:W-:Y:S01]  /*1180*/  IMAD.IADD R6, R6, 0x1, R27 ;  /* 0x0000000106067824 */ /* 0x000fe200078e021b */
[----:B------:R-:W-:Y:S01]  /*1190*/  LOP3.LUT R97, R7, 0xc0, RZ, 0xc0, !PT ;  /* 0x000000c007617812 */ /* 0x000fe200078ec0ff */
[----:B------:R-:W-:Y:S01]  /*11a0*/  IMAD.MOV.U32 R18, RZ, RZ, R10 ;  /* 0x000000ffff127224 */ /* 0x000fe200078e000a */
[CC--:B------:R-:W-:Y:S01]  /*11b0*/  LEA.HI R135, R9.reuse, R0.reuse, RZ, 0x3 ;  /* 0x0000000009877211 */ /* 0x0c0fe200078f18ff */
[----:B------:R-:W-:Y:S01]  /*11c0*/  IMAD R7, R30, c[0x0][0x268], RZ ;  /* 0x00009a001e077a24 */ /* 0x000fe200078e02ff */
[----:B------:R-:W-:Y:S01]  /*11d0*/  LEA.HI R12, R9, R0, RZ, 0x5 ;  /* 0x00000000090c7211 */ /* 0x000fe200078f28ff */
[----:B------:R-:W0:Y:S01]  /*11e0*/  LDGDEPBAR ;  /* 0x00000000000079af */ /* 0x000e220000000000 */
[----:B------:R-:W-:Y:S01]  /*11f0*/  SHF.R.S32.HI R0, RZ, 0x1f, R6 ;  /* 0x0000001fff007819 */ /* 0x000fe20000011406 */
[----:B------:R-:W-:Y:S01]  /*1200*/  IMAD R110, R106, c[0x0][0x26c], R7 ;  /* 0x00009b006a6e7a24 */ /* 0x000fe200078e0207 */
[----:B------:R-:W-:Y:S01]  /*1210*/  LOP3.LUT R10, R8, 0x7ffff800, RZ, 0xc0, !PT ;  /* 0x7ffff800080a7812 */ /* 0x000fe200078ec0ff */
[----:B------:R-:W-:Y:S01]  /*1220*/  IMAD.SHL.U32 R8, R12, 0x40, RZ ;  /* 0x000000400c087824 */ /* 0x000fe200078e00ff */
[-C--:B------:R-:W-:Y:S01]  /*1230*/  LEA.HI R11, R0, R6.reuse, RZ, 0x3 ;  /* 0x00000006000b7211 */ /* 0x080fe200078f18ff */
[----:B------:R-:W-:Y:S01]  /*1240*/  IMAD.WIDE.U32 R106, R106, c[0x0][0x268], R4 ;  /* 0x00009a006a6a7a25 */ /* 0x000fe200078e0004 */
[----:B------:R-:W-:-:S02]  /*1250*/  LEA.HI R0, R0, R6, RZ, 0x5 ;  /* 0x0000000600007211 */ /* 0x000fc400078f28ff */
[----:B------:R-:W-:Y:S01]  /*1260*/  SHF.R.U32.HI R98, RZ, 0x3, R97 ;  /* 0x00000003ff627819 */ /* 0x000fe20000011661 */
[----:B------:R-:W-:Y:S01]  /*1270*/  IMAD R4, R37, c[0x0][0x1e8], RZ ;  /* 0x00007a0025047a24 */ /* 0x000fe200078e02ff */
[C---:B------:R-:W-:Y:S01]  /*1280*/  LOP3.LUT R6, R97.reuse, 0x18, R135, 0xf8, !PT ;  /* 0x0000001861067812 */ /* 0x040fe200078ef887 */
[----:B------:R-:W-:Y:S01]  /*1290*/  IMAD.SHL.U32 R0, R0, 0x40, RZ ;  /* 0x0000004000007824 */ /* 0x000fe200078e00ff */
[C---:B------:R-:W-:Y:S01]  /*12a0*/  LOP3.LUT R9, R97.reuse, 0x18, R20, 0xf8, !PT ;  /* 0x0000001861097812 */ /* 0x040fe200078ef814 */
[----:B------:R-:W-:Y:S01]  /*12b0*/  IMAD R4, R34, c[0x0][0x1ec], R4 ;  /* 0x00007b0022047a24 */ /* 0x000fe200078e0204 */
[----:B------:R-:W-:Y:S01]  /*12c0*/  LOP3.LUT R7, R97, 0x18, R11, 0xf8, !PT ;  /* 0x0000001861077812 */ /* 0x000fe200078ef80b */
[----:B------:R-:W-:Y:S01]  /*12d0*/  IMAD.MOV.U32 R161, RZ, RZ, c[0x0][0x280] ;  /* 0x0000a000ffa17624 */ /* 0x000fe200078e00ff */
[----:B------:R-:W-:Y:S01]  /*12e0*/  LOP3.LUT R12, R8, 0x7ffff800, RZ, 0xc0, !PT ;  /* 0x7ffff800080c7812 */ /* 0x000fe200078ec0ff */
[----:B------:R-:W-:Y:S01]  /*12f0*/  IMAD.IADD R146, R169, 0x1, R4 ;  /* 0x00000001a9927824 */ /* 0x000fe200078e0204 */
[-C--:B------:R-:W-:Y:S01]  /*1300*/  LOP3.LUT R8, R6, R98.reuse, RZ, 0x3c, !PT ;  /* 0x0000006206087212 */ /* 0x080fe200078e3cff */
[----:B------:R-:W-:Y:S01]  /*1310*/  IMAD.MOV.U32 R162, RZ, RZ, c[0x0][0x290] ;  /* 0x0000a400ffa27624 */ /* 0x000fe200078e00ff */
[-C--:B------:R-:W-:Y:S01]  /*1320*/  LOP3.LUT R9, R9, R98.reuse, RZ, 0x3c, !PT ;  /* 0x0000006209097212 */ /* 0x080fe200078e3cff */
[----:B------:R-:W-:Y:S01]  /*1330*/  IMAD.MOV.U32 R171, RZ, RZ, c[0x0][0x2b8] ;  /* 0x0000ae00ffab7624 */ /* 0x000fe200078e00ff */
[----:B------:R-:W-:Y:S01]  /*1340*/  LOP3.LUT R6, R0, 0x7ffff800, RZ, 0xc0, !PT ;  /* 0x7ffff80000067812 */ /* 0x000fe200078ec0ff */
[----:B------:R-:W-:Y:S01]  /*1350*/  IMAD.MOV.U32 R170, RZ, RZ, c[0x0][0x27c] ;  /* 0x00009f00ffaa7624 */ /* 0x000fe200078e00ff */
[----:B------:R-:W-:Y:S01]  /*1360*/  LOP3.LUT R0, R7, R98, RZ, 0x3c, !PT ;  /* 0x0000006207007212 */ /* 0x000fe200078e3cff */
[----:B------:R-:W-:Y:S01]  /*1370*/  IMAD R7, R37, c[0x0][0x210], RZ ;  /* 0x0000840025077a24 */ /* 0x000fe200078e02ff */
[--C-:B------:R-:W-:Y:S01]  /*1380*/  IADD3 R10, R9, R10, R99.reuse ;  /* 0x0000000a090a7210 */ /* 0x100fe20007ffe063 */
[----:B------:R-:W-:Y:S01]  /*1390*/  IMAD.MOV.U32 R154, RZ, RZ, c[0x0][0x27c] ;  /* 0x00009f00ff9a7624 */ /* 0x000fe200078e00ff */
[----:B------:R-:W-:Y:S01]  /*13a0*/  IADD3 R9, R0, R6, R99 ;  /* 0x0000000600097210 */ /* 0x000fe20007ffe063 */
[----:B-----5:R-:W-:Y:S01]  /*13b0*/  IMAD.WIDE.U32 R124, R153, c[0x0][0x280], R22 ;  /* 0x0000a000997c7a25 */ /* 0x020fe200078e0016 */
[----:B------:R-:W-:-:S02]  /*13c0*/  SHF.R.S32.HI R0, RZ, 0x1f, R153 ;  /* 0x0000001fff007819 */ /* 0x000fc40000011499 */
[----:B------:R-:W-:Y:S01]  /*13d0*/  LOP3.LUT P0, RZ, R21, 0x2, RZ, 0xc0, !PT ;  /* 0x0000000215ff7812 */ /* 0x000fe2000780c0ff */
[----:B------:R-:W-:Y:S01]  /*13e0*/  IMAD.WIDE.U32 R122, R153, c[0x0][0x290], R18 ;  /* 0x0000a400997a7a25 */ /* 0x000fe200078e0012 */
[----:B------:R-:W-:Y:S02]  /*13f0*/  IADD3 R12, R8, R12, R99 ;  /* 0x0000000c080c7210 */ /* 0x000fe40007ffe063 */
[----:B------:R-:W-:Y:S01]  /*1400*/  SHF.R.S32.HI R4, RZ, 0x1f, R28 ;  /* 0x0000001fff047819 */ /* 0x000fe2000001141c */
[C---:B------:R-:W-:Y:S01]  /*1410*/  IMAD R6, R0.reuse, c[0x0][0x280], RZ ;  /* 0x0000a00000067a24 */ /* 0x040fe200078e02ff */
[----:B------:R-:W-:Y:S01]  /*1420*/  SHF.L.U64.HI R156, R161, R158, c[0x0][0x284] ;  /* 0x0000a100a19c7619 */ /* 0x000fe2000001029e */
[----:B------:R-:W-:Y:S01]  /*1430*/  IMAD R5, R0, c[0x0][0x290], RZ ;  /* 0x0000a40000057a24 */ /* 0x000fe200078e02ff */
[----:B------:R-:W-:Y:S01]  /*1440*/  LEA.HI R4, R4, R28, RZ, 0x3 ;  /* 0x0000001c04047211 */ /* 0x000fe200078f18ff */
[----:B------:R-:W-:Y:S01]  /*1450*/  IMAD R0, R34, c[0x0][0x214], R7 ;  /* 0x0000850022007a24 */ /* 0x000fe200078e0207 */
[----:B------:R-:W-:Y:S01]  /*1460*/  P2R R148, PR, RZ, 0x2 ;  /* 0x00000002ff947803 */ /* 0x000fe20000000000 */
[----:B------:R-:W-:Y:S01]  /*1470*/  IMAD R8, R153, c[0x0][0x284], R6 ;  /* 0x0000a10099087a24 */ /* 0x000fe200078e0206 */
[----:B------:R-:W-:Y:S01]  /*1480*/  SHF.R.S32.HI R6, RZ, 0x1f, R93 ;  /* 0x0000001fff067819 */ /* 0x000fe2000001145d */
[----:B------:R-:W-:Y:S01]  /*1490*/  IMAD.IADD R145, R167, 0x1, R0 ;  /* 0x00000001a7917824 */ /* 0x000fe200078e0200 */
[----:B------:R-:W-:Y:S01]  /*14a0*/  SHF.R.S32.HI R0, RZ, 0x1f, R94 ;  /* 0x0000001fff007819 */ /* 0x000fe2000001145e */
[C---:B------:R-:W-:Y:S01]  /*14b0*/  IMAD R7, R153.reuse, c[0x0][0x294], R5 ;  /* 0x0000a50099077a24 */ /* 0x040fe200078e0205 */
[----:B------:R-:W-:Y:S01]  /*14c0*/  SHF.R.S32.HI R5, RZ, 0x1f, R92 ;  /* 0x0000001fff057819 */ /* 0x000fe2000001145c */
[----:B------:R-:W-:Y:S01]  /*14d0*/  IMAD.WIDE.U32 R120, R153, c[0x0][0x280], R16 ;  /* 0x0000a00099787a25 */ /* 0x000fe200078e0010 */
[----:B------:R-:W-:-:S02]  /*14e0*/  LEA.HI R89, R0, R94, RZ, 0x3 ;  /* 0x0000005e00597211 */ /* 0x000fc400078f18ff */
[----:B------:R-:W-:Y:S01]  /*14f0*/  SHF.R.S32.HI R0, RZ, 0x1f, R27 ;  /* 0x0000001fff007819 */ /* 0x000fe2000001141b */
[----:B------:R-:W-:Y:S01]  /*1500*/  IMAD.WIDE.U32 R118, R153, c[0x0][0x290], R14 ;  /* 0x0000a40099767a25 */ /* 0x000fe200078e000e */
[----:B------:R-:W-:Y:S02]  /*1510*/  LEA.HI R6, R6, R93, RZ, 0x3 ;  /* 0x0000005d06067211 */ /* 0x000fe400078f18ff */
[----:B------:R-:W-:Y:S01]  /*1520*/  LEA.HI R85, R0, R27, RZ, 0x3 ;  /* 0x0000001b00557211 */ /* 0x000fe200078f18ff */
[----:B------:R-:W-:Y:S01]  /*1530*/  IMAD.SHL.U32 R161, R161, 0x40, RZ ;  /* 0x00000040a1a17824 */ /* 0x000fe200078e00ff */
[----:B------:R-:W-:Y:S01]  /*1540*/  LEA.HI R5, R5, R92, RZ, 0x3 ;  /* 0x0000005c05057211 */ /* 0x000fe200078f18ff */
[----:B------:R-:W-:Y:S01]  /*1550*/  IMAD.SHL.U32 R154, R154, 0x2, RZ ;  /* 0x000000029a9a7824 */ /* 0x000fe200078e00ff */
[----:B------:R-:W-:Y:S01]  /*1560*/  LOP3.LUT R86, R4, 0xfffffff8, RZ, 0xc0, !PT ;  /* 0xfffffff804567812 */ /* 0x000fe200078ec0ff */
[----:B------:R-:W-:Y:S01]  /*1570*/  IMAD R111, R26, 0x40, R91 ;  /* 0x000000401a6f7824 */ /* 0x000fe200078e025b */
[----:B------:R-:W-:Y:S01]  /*1580*/  LOP3.LUT R89, R89, 0xfffffff8, RZ, 0xc0, !PT ;  /* 0xfffffff859597812 */ /* 0x000fe200078ec0ff */
[----:B------:R-:W-:Y:S01]  /*1590*/  IMAD.IADD R141, R125, 0x1, R8 ;  /* 0x000000017d8d7824 */ /* 0x000fe200078e0208 */
[----:B------:R-:W-:Y:S01]  /*15a0*/  LOP3.LUT R88, R6, 0xfffffff8, RZ, 0xc0, !PT ;  /* 0xfffffff806587812 */ /* 0x000fe200078ec0ff */
[----:B------:R-:W-:Y:S01]  /*15b0*/  IMAD.IADD R139, R8, 0x1, R121 ;  /* 0x00000001088b7824 */ /* 0x000fe200078e0279 */
[----:B------:R-:W-:Y:S01]  /*15c0*/  LOP3.LUT R87, R5, 0xfffffff8, RZ, 0xc0, !PT ;  /* 0xfffffff805577812 */ /* 0x000fe200078ec0ff */
[----:B------:R-:W-:Y:S01]  /*15d0*/  IMAD.IADD R140, R123, 0x1, R7 ;  /* 0x000000017b8c7824 */ /* 0x000fe200078e0207 */
[----:B------:R-:W-:Y:S01]  /*15e0*/  LOP3.LUT R85, R85, 0xfffffff8, RZ, 0xc0, !PT ;  /* 0xfffffff855557812 */ /* 0x000fe200078ec0ff */
[----:B------:R-:W-:Y:S01]  /*15f0*/  IMAD.IADD R138, R7, 0x1, R119 ;  /* 0x00000001078a7824 */ /* 0x000fe200078e0277 */
[C---:B------:R-:W-:Y:S01]  /*1600*/  SHF.L.U64.HI R158, R162.reuse, R158, c[0x0][0x294] ;  /* 0x0000a500a29e7619 */ /* 0x040fe2000001029e */
[----:B------:R-:W-:Y:S01]  /*1610*/  IMAD.SHL.U32 R162, R162, 0x40, RZ ;  /* 0x00000040a2a27824 */ /* 0x000fe200078e00ff */
[----:B------:R-:W-:Y:S01]  /*1620*/  IADD3 R37, R32, 0x18, RZ ;  /* 0x0000001820257810 */ /* 0x000fe20007ffe0ff */
[----:B------:R-:W-:Y:S01]  /*1630*/  IMAD.IADD R110, R107, 0x1, R110 ;  /* 0x000000016b6e7824 */ /* 0x000fe200078e026e */
[----:B------:R-:W-:Y:S01]  /*1640*/  SHF.R.S32.HI R104, RZ, 0x1f, R89 ;  /* 0x0000001fff687819 */ /* 0x000fe20000011459 */
[----:B------:R-:W-:Y:S01]  /*1650*/  IMAD.SHL.U32 R133, R10, 0x2, RZ ;  /* 0x000000020a857824 */ /* 0x000fe200078e00ff */
[----:B------:R-:W-:Y:S01]  /*1660*/  SHF.R.S32.HI R103, RZ, 0x1f, R88 ;  /* 0x0000001fff677819 */ /* 0x000fe20000011458 */
[----:B------:R-:W-:Y:S01]  /*1670*/  IMAD.SHL.U32 R128, R12, 0x2, RZ ;  /* 0x000000020c807824 */ /* 0x000fe200078e00ff */
[----:B------:R-:W-:Y:S01]  /*1680*/  SHF.R.S32.HI R102, RZ, 0x1f, R87 ;  /* 0x0000001fff667819 */ /* 0x000fe20000011457 */
[----:B------:R-:W-:Y:S01]  /*1690*/  IMAD.SHL.U32 R113, R9, 0x2, RZ ;  /* 0x0000000209717824 */ /* 0x000fe200078e00ff */
[----:B------:R-:W-:-:S02]  /*16a0*/  SHF.R.S32.HI R101, RZ, 0x1f, R86 ;  /* 0x0000001fff657819 */ /* 0x000fc40000011456 */
[----:B------:R-:W-:Y:S02]  /*16b0*/  SHF.R.S32.HI R100, RZ, 0x1f, R85 ;  /* 0x0000001fff647819 */ /* 0x000fe40000011455 */
[----:B------:R-:W-:Y:S01]  /*16c0*/  SHF.R.S32.HI R134, RZ, 0x3, R11 ;  /* 0x00000003ff867819 */ /* 0x000fe2000001140b */
[----:B------:R-:W-:Y:S01]  /*16d0*/  BAR.SYNC.DEFER_BLOCKING 0x0 ;  /* 0x0000000000007b1d */ /* 0x000fe20000010000 */
[----:B------:R-:W-:Y:S02]  /*16e0*/  ISETP.NE.AND P1, PT, R171, 0x1, PT ;  /* 0x00000001ab00780c */ /* 0x000fe40003f25270 */
[----:B--2---:R-:W-:Y:S01]  /*16f0*/  @P3 SHF.R.S32.HI R3, RZ, 0x1f, R31 ;  /* 0x0000001fff033819 */ /* 0x004fe2000001141f */
[----:B------:R-:W-:Y:S02]  /*1700*/  @!P3 IMAD.MOV.U32 R3, RZ, RZ, R29 ;  /* 0x000000ffff03b224 */ /* 0x000fe400078e001d */
[----:B------:R-:W-:Y:S02]  /*1710*/  @P3 IMAD.MOV.U32 R2, RZ, RZ, R31 ;  /* 0x000000ffff023224 */ /* 0x000fe400078e001f */
[----:B------:R-:W-:-:S02]  /*1720*/  @!P3 IMAD.MOV.U32 R2, RZ, RZ, R251 ;  /* 0x000000ffff02b224 */ /* 0x000fc400078e00fb */
[----:B------:R-:W-:Y:S02]  /*1730*/  IMAD R0, R3, c[0x0][0x2b0], RZ ;  /* 0x0000ac0003007a24 */ /* 0x000fe400078e02ff */
[----:B------:R-:W-:-:S04]  /*1740*/  IMAD.WIDE.U32 R126, R2, c[0x0][0x2b0], RZ ;  /* 0x0000ac00027e7a25 */ /* 0x000fc800078e00ff */
[----:B------:R-:W-:Y:S01]  /*1750*/  IMAD R3, R2, c[0x0][0x2b4], R0 ;  /* 0x0000ad0002037a24 */ /* 0x000fe200078e0200 */
[----:B------:R-:W-:Y:S02]  /*1760*/  LOP3.LUT R2, R97, 0x8, R24, 0xf8, !PT ;  /* 0x0000000861027812 */ /* 0x000fe400078ef818 */
[----:B------:R-:W-:Y:S01]  /*1770*/  LOP3.LUT R0, R20, 0xfffffff8, RZ, 0xc0, !PT ;  /* 0xfffffff814007812 */ /* 0x000fe200078ec0ff */
[----:B------:R-:W-:Y:S01]  /*1780*/  IMAD.IADD R142, R127, 0x1, R3 ;  /* 0x000000017f8e7824 */ /* 0x000fe200078e0203 */
[----:B------:R-:W-:Y:S02]  /*1790*/  LOP3.LUT R2, R2, R98, RZ, 0x3c, !PT ;  /* 0x0000006202027212 */ /* 0x000fe400078e3cff */
[----:B------:R-:W-:Y:S01]  /*17a0*/  LOP3.LUT R3, R135, 0xfffffff8, RZ, 0xc0, !PT ;  /* 0xfffffff887037812 */ /* 0x000fe200078ec0ff */
[----:B------:R-:W-:Y:S01]  /*17b0*/  IMAD.SHL.U32 R136, R0, 0x2, RZ ;  /* 0x0000000200887824 */ /* 0x000fe200078e00ff */
[----:B------:R-:W-:Y:S01]  /*17c0*/  SHF.R.S32.HI R135, RZ, 0x3, R135 ;  /* 0x00000003ff877819 */ /* 0x000fe20000011487 */
[----:B------:R-:W-:Y:S01]  /*17d0*/  IMAD.IADD R80, R99, 0x1, R2 ;  /* 0x0000000163507824 */ /* 0x000fe200078e0202 */
[----:B------:R-:W-:Y:S01]  /*17e0*/  SHF.R.S32.HI R2, RZ, 0x1f, R0 ;  /* 0x0000001fff027819 */ /* 0x000fe20000011400 */
[----:B------:R-:W-:Y:S01]  /*17f0*/  IMAD.SHL.U32 R131, R3, 0x2, RZ ;  /* 0x0000000203837824 */ /* 0x000fe200078e00ff */
[----:B------:R-:W-:-:S02]  /*1800*/  SHF.R.S32.HI R4, RZ, 0x1f, R3 ;  /* 0x0000001fff047819 */ /* 0x000fc40000011403 */
[----:B------:R-:W-:Y:S02]  /*1810*/  SHF.L.U64.HI R137, R0, 0x1, R2 ;  /* 0x0000000100897819 */ /* 0x000fe40000010202 */
[----:B------:R-:W-:Y:S02]  /*1820*/  LOP3.LUT R0, R11, 0xfffffff8, RZ, 0xc0, !PT ;  /* 0xfffffff80b007812 */ /* 0x000fe400078ec0ff */
[----:B------:R-:W-:Y:S02]  /*1830*/  LEA R80, R80, 0x100, 0x1 ;  /* 0x0000010050507811 */ /* 0x000fe400078e08ff */
[----:B------:R-:W-:Y:S01]  /*1840*/  SHF.R.S32.HI R2, RZ, 0x1f, R0 ;  /* 0x0000001fff027819 */ /* 0x000fe20000011400 */
[----:B------:R-:W-:Y:S01]  /*1850*/  IMAD.SHL.U32 R129, R0, 0x2, RZ ;  /* 0x0000000200817824 */ /* 0x000fe200078e00ff */
[C---:B------:R-:W-:Y:S02]  /*1860*/  IADD3 R81, R80.reuse, 0x20, RZ ;  /* 0x0000002050517810 */ /* 0x040fe40007ffe0ff */
[----:B------:R-:W-:-:S02]  /*1870*/  @P0 IADD3 R81, R80, -0x20, RZ ;  /* 0xffffffe050510810 */ /* 0x000fc40007ffe0ff */
[----:B------:R-:W-:Y:S02]  /*1880*/  SHF.L.U64.HI R132, R3, 0x1, R4 ;  /* 0x0000000103847819 */ /* 0x000fe40000010204 */
[----:B------:R-:W-:Y:S02]  /*1890*/  SHF.L.U64.HI R130, R0, 0x1, R2 ;  /* 0x0000000100827819 */ /* 0x000fe40000010202 */
[----:B------:R-:W-:Y:S02]  /*18a0*/  ISETP.GE.AND P0, PT, R170, 0x1, PT ;  /* 0x00000001aa00780c */ /* 0x000fe40003f06270 */
.L_x_90:
[----:B------:R-:W-:Y:S01]  /*18b0*/  IMAD.SHL.U32 R90, R78, 0x40, RZ ;  /* 0x000000404e5a7824 */ /* 0x000fe200078e00ff */
[----:B------:R-:W-:Y:S04]  /*18c0*/  DEPBAR.LE SB0, 0x0 ;  /* 0x000080000000791a */ /* 0x000fe80000000000 */
[----:B-1----:R-:W-:Y:S01]  /*18d0*/  IMAD.IADD R2, R111, 0x1, R90 ;  /* 0x000000016f027824 */ /* 0x002fe200078e025a */
[----:B------:R-:W-:Y:S01]  /*18e0*/  ISETP.NE.AND P1, PT, R171, 0x1, PT ;  /* 0x00000001ab00780c */ /* 0x000fe20003f25270 */
[----:B------:R-:W-:Y:S01]  /*18f0*/  IMAD.MOV.U32 R82, RZ, RZ, RZ ;  /* 0x000000ffff527224 */ /* 0x000fe200078e00ff */
[----:B------:R-:W-:Y:S01]  /*1900*/  ISETP.GE.AND P2, PT, R170, 0x1, PT ;  /* 0x00000001aa00780c */ /* 0x000fe20003f46270 */
[----:B------:R-:W-:Y:S01]  /*1910*/  IMAD.IADD R0, R151, 0x1, R2 ;  /* 0x0000000197007824 */ /* 0x000fe200078e0202 */
[----:B------:R-:W-:Y:S01]  /*1920*/  ISETP.GE.AND P0, PT, R2, R105, PT ;  /* 0x000000690200720c */ /* 0x000fe20003f06270 */
[----:B------:R-:W-:Y:S02]  /*1930*/  BSSY B1, `(.L_x_66) ;  /* 0x00003d7000017945 */ /* 0x000fe40003800000 */
[----:B------:R-:W-:Y:S01]  /*1940*/  IMAD.MOV.U32 R2, RZ, RZ, R0 ;  /* 0x000000ffff027224 */ /* 0x000fe200078e0000 */
[----:B------:R-:W-:Y:S05]  /*1950*/  ISETP.GT.OR P0, PT, R111, 0x3f, P0 ;  /* 0x0000003f6f00780c */ /* 0x000fea0000704670 */
[----:B------:R-:W-:Y:S05]  /*1960*/  @P1 IMAD.HI.U32 R3, R0, c[0x0][0x2bc], RZ ;  /* 0x0000af0000031a27 */ /* 0x000fea00078e00ff */
[----:B------:R-:W-:Y:S04]  /*1970*/  @P1 SHF.R.U32.HI R2, RZ, c[0x0][0x2c0], R3 ;  /* 0x0000b000ff021a19 */ /* 0x000fe80000011603 */
[C---:B------:R-:W-:Y:S04]  /*1980*/  @!P0 IADD3 R3, P1, R2.reuse, R126, RZ ;  /* 0x0000007e02038210 */ /* 0x040fe80007f3e0ff */
[----:B------:R-:W-:Y:S01]  /*1990*/  @!P0 LEA.HI.X.SX32 R5, R2, R142, 0x1, P1 ;  /* 0x0000008e02058211 */ /* 0x000fe200008f0eff */
[----:B------:R-:W-:Y:S01]  /*19a0*/  IMAD.MOV R2, RZ, RZ, -R2 ;  /* 0x000000ffff027224 */ /* 0x000fe200078e0a02 */
[C---:B------:R-:W-:Y:S03]  /*19b0*/  @!P0 LEA R4, P1, R3.reuse, c[0x0][0x2a0], 0x2 ;  /* 0x0000a80003048a11 */ /* 0x040fe600078210ff */
[----:B------:R-:W-:Y:S01]  /*19c0*/  IMAD R83, R2, c[0x0][0x2b8], R0 ;  /* 0x0000ae0002537a24 */ /* 0x000fe200078e0200 */
[----:B------:R-:W-:Y:S03]  /*19d0*/  @!P0 LEA.HI.X R5, R3, c[0x0][0x2a4], R5, 0x2, P1 ;  /* 0x0000a90003058a11 */ /* 0x000fe600008f1405 */
[----:B------:R-:W-:Y:S01]  /*19e0*/  IMAD.WIDE.U32 R2, R83, c[0x0][0x1e0], RZ ;  /* 0x0000780053027a25 */ /* 0x000fe200078e00ff */
[----:B------:R-:W-:Y:S01]  /*19f0*/  SHF.R.S32.HI R95, RZ, 0x1f, R83 ;  /* 0x0000001fff5f7819 */ /* 0x000fe20000011453 */
[----:B------:R-:W2:Y:S04]  /*1a00*/  @!P0 LDG.E R82, [R4.64] ;  /* 0x0000000604528981 */ /* 0x000ea8000c1e1900 */
[----:B------:R-:W-:Y:S01]  /*1a10*/  IMAD R0, R95, c[0x0][0x1e0], RZ ;  /* 0x000078005f007a24 */ /* 0x000fe200078e02ff */
[----:B------:R-:W-:Y:S03]  /*1a20*/  BAR.SYNC.DEFER_BLOCKING 0x0 ;  /* 0x0000000000007b1d */ /* 0x000fe60000010000 */
[----:B------:R-:W-:Y:S04]  /*1a30*/  IMAD R0, R83, c[0x0][0x1e4], R0 ;  /* 0x0000790053007a24 */ /* 0x000fe800078e0200 */
[----:B------:R-:W-:Y:S01]  /*1a40*/  IMAD.IADD R3, R3, 0x1, R0 ;  /* 0x0000000103037824 */ /* 0x000fe200078e0200 */
[----:B--2---:R-:W-:Y:S03]  /*1a50*/  SHF.R.S32.HI R96, RZ, 0x1f, R82 ;  /* 0x0000001fff607819 */ /* 0x004fe60000011452 */
[----:B------:R-:W-:Y:S04]  /*1a60*/  IMAD.WIDE.U32 R2, R82, c[0x0][0x1f0], R2 ;  /* 0x00007c0052027a25 */ /* 0x000fe800078e0002 */
[----:B------:R-:W-:Y:S01]  /*1a70*/  IMAD R4, R96, c[0x0][0x1f0], RZ ;  /* 0x00007c0060047a24 */ /* 0x000fe200078e02ff */
[----:B------:R-:W-:Y:S03]  /*1a80*/  IADD3 R0, P0, R168, R2, RZ ;  /* 0x00000002a8007210 */ /* 0x000fe60007f1e0ff */
[----:B------:R-:W-:Y:S05]  /*1a90*/  IMAD R4, R82, c[0x0][0x1f4], R4 ;  /* 0x00007d0052047a24 */ /* 0x000fea00078e0204 */
[----:B------:R-:W-:Y:S02]  /*1aa0*/  IADD3.X R2, R146, R3, R4, P0, !PT ;  /* 0x0000000392027210 */ /* 0x000fe400007fe404 */
[C---:B------:R-:W-:Y:S04]  /*1ab0*/  LEA R29, P0, R0.reuse, c[0x0][0x1c8], 0x1 ;  /* 0x00007200001d7a11 */ /* 0x040fe800078008ff */
[----:B------:R-:W-:Y:S01]  /*1ac0*/  LEA.HI.X R26, R0, c[0x0][0x1cc], R2, 0x1, P0 ;  /* 0x00007300001a7a11 */ /* 0x000fe200000f0c02 */
[----:B----4-:R-:W-:-:S05]  /*1ad0*/  @!P2 BRA `(.L_x_67) ;  /* 0x000039600000a947 */ /* 0x010fca0003800000 */
[-C--:B------:R-:W-:Y:S01]  /*1ae0*/  IMAD R3, R156, R78.reuse, RZ ;  /* 0x0000004e9c037224 */ /* 0x080fe200078e02ff */
[----:B------:R-:W-:Y:S01]  /*1af0*/  ISETP.NE.AND P0, PT, RZ, UR4, PT ;  /* 0x00000004ff007c0c */ /* 0x000fe2000bf05270 */
[-C--:B------:R-:W-:Y:S01]  /*1b00*/  IMAD R2, R158, R78.reuse, RZ ;  /* 0x0000004e9e027224 */ /* 0x080fe200078e02ff */
[----:B------:R-:W-:Y:S01]  /*1b10*/  SHF.R.S32.HI R0, RZ, 0x1f, R78 ;  /* 0x0000001fff007819 */ /* 0x000fe2000001144e */
[----:B------:R-:W-:Y:S01]  /*1b20*/  IMAD.WIDE.U32 R8, R161, R78, RZ ;  /* 0x0000004ea1087225 */ /* 0x000fe200078e00ff */
[----:B------:R-:W-:Y:S03]  /*1b30*/  IADD3 R4, -R90, R105, RZ ;  /* 0x000000695a047210 */ /* 0x000fe60007ffe1ff */
[----:B------:R-:W-:Y:S01]  /*1b40*/  IMAD R3, R0, R161, R3 ;  /* 0x000000a100037224 */ /* 0x000fe200078e0203 */
[----:B------:R-:W-:Y:S01]  /*1b50*/  IMNMX R84, R4, 0x40, PT ;  /* 0x0000004004547817 */ /* 0x000fe20003800200 */
[----:B------:R-:W-:Y:S02]  /*1b60*/  IMAD R0, R0, R162, R2 ;  /* 0x000000a200007224 */ /* 0x000fe400078e0202 */
[----:B------:R-:W-:Y:S01]  /*1b70*/  IMAD.WIDE.U32 R10, R162, R78, RZ ;  /* 0x0000004ea20a7225 */ /* 0x000fe200078e00ff */
[----:B------:R-:W-:Y:S04]  /*1b80*/  IADD3 R30, R9, R3, RZ ;  /* 0x00000003091e7210 */ /* 0x000fe80007ffe0ff */
[----:B------:R-:W-:Y:S01]  /*1b90*/  IADD3 R31, R11, R0, RZ ;  /* 0x000000000b1f7210 */ /* 0x000fe20007ffe0ff */
[----:B------:R-:W-:-:S05]  /*1ba0*/  @!P0 BRA `(.L_x_68) ;  /* 0x00001c0000008947 */ /* 0x000fca0003800000 */
[----:B------:R-:W-:Y:S01]  /*1bb0*/  ISETP.GE.AND P1, PT, R91, R84, PT ;  /* 0x000000545b00720c */ /* 0x000fe20003f26270 */
[----:B------:R-:W-:Y:S01]  /*1bc0*/  BSSY B0, `(.L_x_69) ;  /* 0x000003a000007945 */ /* 0x000fe20003800000 */
[----:B------:R-:W-:Y:S01]  /*1bd0*/  CS2R R52, SRZ ;  /* 0x0000000000347805 */ /* 0x000fe2000001ff00 */
        /* <DEDUP_REMOVED lines=11> */
[----:B------:R-:W-:-:S05]  /*1c90*/  @P1 BRA `(.L_x_70) ;  /* 0x000002c000001947 */ /* 0x000fca0003800000 */
[----:B------:R-:W-:Y:S01]  /*1ca0*/  IADD3 R0, P0, R124, R8, RZ ;  /* 0x000000087c007210 */ /* 0x000fe20007f1e0ff */
[----:B------:R-:W-:Y:S01]  /*1cb0*/  CS2R R40, SRZ ;  /* 0x0000000000287805 */ /* 0x000fe2000001ff00 */
[----:B------:R-:W-:Y:S01]  /*1cc0*/  CS2R R44, SRZ ;  /* 0x00000000002c7805 */ /* 0x000fe2000001ff00 */
[----:B------:R-:W-:Y:S01]  /*1cd0*/  CS2R R12, SRZ ;  /* 0x00000000000c7805 */ /* 0x000fe2000001ff00 */
[----:B------:R-:W-:Y:S01]  /*1ce0*/  CS2R R46, SRZ ;  /* 0x00000000002e7805 */ /* 0x000fe2000001ff00 */
[----:B------:R-:W-:Y:S01]  /*1cf0*/  IMAD.X R3, R30, 0x1, R141, P0 ;  /* 0x000000011e037824 */ /* 0x000fe200000e068d */
[----:B------:R-:W-:Y:S01]  /*1d00*/  IADD3 R2, P0, R122, R10, RZ ;  /* 0x0000000a7a027210 */ /* 0x000fe20007f1e0ff */
[----:B------:R-:W-:Y:S01]  /*1d10*/  CS2R R14, SRZ ;  /* 0x00000000000e7805 */ /* 0x000fe2000001ff00 */
[----:B------:R-:W-:Y:S01]  /*1d20*/  CS2R R48, SRZ ;  /* 0x0000000000307805 */ /* 0x000fe2000001ff00 */
[----:B------:R-:W-:Y:S01]  /*1d30*/  CS2R R16, SRZ ;  /* 0x0000000000107805 */ /* 0x000fe2000001ff00 */
[----:B------:R-:W-:Y:S01]  /*1d40*/  CS2R R50, SRZ ;  /* 0x0000000000327805 */ /* 0x000fe2000001ff00 */
[----:B------:R-:W-:Y:S01]  /*1d50*/  IMAD.X R5, R31, 0x1, R140, P0 ;  /* 0x000000011f057824 */ /* 0x000fe200000e068c */
[C---:B------:R-:W-:Y:S01]  /*1d60*/  LEA R6, P0, R0.reuse, c[0x0][0x270], 0x1 ;  /* 0x00009c0000067a11 */ /* 0x040fe200078008ff */
[----:B------:R-:W-:Y:S01]  /*1d70*/  CS2R R18, SRZ ;  /* 0x0000000000127805 */ /* 0x000fe2000001ff00 */
[----:B------:R-:W-:Y:S01]  /*1d80*/  CS2R R52, SRZ ;  /* 0x0000000000347805 */ /* 0x000fe2000001ff00 */
[----:B------:R-:W-:Y:S01]  /*1d90*/  CS2R R20, SRZ ;  /* 0x0000000000147805 */ /* 0x000fe2000001ff00 */
[----:B------:R-:W-:Y:S02]  /*1da0*/  LEA.HI.X R7, R0, c[0x0][0x274], R3, 0x1, P0 ;  /* 0x00009d0000077a11 */ /* 0x000fe400000f0c03 */
[C---:B------:R-:W-:Y:S04]  /*1db0*/  LEA R4, P0, R2.reuse, c[0x0][0x288], 0x1 ;  /* 0x0000a20002047a11 */ /* 0x040fe800078008ff */
[----:B------:R-:W-:Y:S02]  /*1dc0*/  LEA.HI.X R5, R2, c[0x0][0x28c], R5, 0x1, P0 ;  /* 0x0000a30002057a11 */ /* 0x000fe400000f0c05 */
[----:B------:R-:W-:Y:S01]  /*1dd0*/  ISETP.GE.AND P0, PT, R32, c[0x0][0x27c], PT ;  /* 0x00009f0020007a0c */ /* 0x000fe20003f06270 */
[----:B------:R-:W-:Y:S11]  /*1de0*/  CS2R R2, SRZ ;  /* 0x0000000000027805 */ /* 0x000ff6000001ff00 */
[----:B------:R-:W-:Y:S01]  /*1df0*/  @!UPT UIADD3 URZ, URZ, URZ, URZ ;  /* 0x0000003f3f3ff290 */ /* 0x000fe2000fffe03f */
[----:B------:R1:W5:Y:S04]  /*1e00*/  @!P0 LDG.E.64 R40, [R6.64] ;  /* 0x0000000606288981 */ /* 0x000368000c1e1b00 */
[----:B------:R1:W5:Y:S01]  /*1e10*/  @!P0 LDG.E.64 R2, [R4.64] ;  /* 0x0000000604028981 */ /* 0x000362000c1e1b00 */
[----:B------:R-:W-:Y:S11]  /*1e20*/  ISETP.GE.AND P0, PT, R38, c[0x0][0x27c], PT ;  /* 0x00009f0026007a0c */ /* 0x000ff60003f06270 */
[----:B------:R-:W-:Y:S02]  /*1e30*/  @!UPT UIADD3 URZ, URZ, URZ, URZ ;  /* 0x0000003f3f3ff290 */ /* 0x000fe4000fffe03f */
[----:B------:R1:W5:Y:S04]  /*1e40*/  @!P0 LDG.E.64 R44, [R6.64+0x10] ;  /* 0x00001006062c8981 */ /* 0x000368000c1e1b00 */
[----:B------:R1:W5:Y:S01]  /*1e50*/  @!P0 LDG.E.64 R12, [R4.64+0x10] ;  /* 0x00001006040c8981 */ /* 0x000362000c1e1b00 */
        /* <DEDUP_REMOVED lines=15> */
[----:B------:R1:W5:Y:S02]  /*1f50*/  @!P0 LDG.E.64 R20, [R4.64+0x50] ;  /* 0x0000500604148981 */ /* 0x000364000c1e1b00 */
.L_x_70:
[----:B------:R-:W-:Y:S05]  /*1f60*/  BSYNC B0 ;  /* 0x0000000000007941 */ /* 0x000fea0003800000 */
.L_x_69:
[----:B------:R2:W3:Y:S04]  /*1f70*/  SHFL.IDX PT, R65, R26, RZ, 0x1e1f ;  /* 0x001e1fff1a417589 */ /* 0x0004e800000e0000 */
[----:B------:R2:W4:Y:S01]  /*1f80*/  SHFL.IDX PT, R64, R29, RZ, 0x1e1f ;  /* 0x001e1fff1d407589 */ /* 0x00052200000e0000 */
[----:B------:R-:W-:-:S05]  /*1f90*/  @P1 BRA `(.L_x_71) ;  /* 0x0000370000001947 */ /* 0x000fca0003800000 */
[----:B-----5:R-:W-:Y:S01]  /*1fa0*/  MOV R0, R51 ;  /* 0x0000003300007202 */ /* 0x020fe20000000f00 */
[----:B-1----:R-:W-:Y:S01]  /*1fb0*/  IMAD.MOV.U32 R6, RZ, RZ, R52 ;  /* 0x000000ffff067224 */ /* 0x002fe200078e0034 */
[----:B------:R-:W-:Y:S01]  /*1fc0*/  ISETP.GE.AND P0, PT, R24, c[0x0][0x1d4], PT ;  /* 0x0000750018007a0c */ /* 0x000fe20003f06270 */
[----:B------:R-:W-:Y:S01]  /*1fd0*/  IMAD.MOV.U32 R5, RZ, RZ, R53 ;  /* 0x000000ffff057224 */ /* 0x000fe200078e0035 */
[----:B------:R-:W-:Y:S01]  /*1fe0*/  BSSY B0, `(.L_x_72) ;  /* 0x0000056000007945 */ /* 0x000fe20003800000 */
[----:B------:R-:W-:Y:S03]  /*1ff0*/  IMAD.MOV.U32 R4, RZ, RZ, R50 ;  /* 0x000000ffff047224 */ /* 0x000fe600078e0032 */
[----:B------:R-:W-:Y:S01]  /*2000*/  PRMT R59, R6, 0x5410, R5 ;  /* 0x00005410063b7816 */ /* 0x000fe20000000005 */
[----:B------:R-:W-:Y:S01]  /*2010*/  IMAD.MOV.U32 R6, RZ, RZ, R48 ;  /* 0x000000ffff067224 */ /* 0x000fe200078e0030 */
[----:B------:R-:W-:Y:S01]  /*2020*/  PRMT R58, R4, 0x5410, R0 ;  /* 0x00005410043a7816 */ /* 0x000fe20000000000 */
[----:B------:R-:W-:Y:S01]  /*2030*/  IMAD.MOV.U32 R5, RZ, RZ, R49 ;  /* 0x000000ffff057224 */ /* 0x000fe200078e0031 */
[----:B------:R-:W-:Y:S01]  /*2040*/  MOV R4, R46 ;  /* 0x0000002e00047202 */ /* 0x000fe20000000f00 */
        /* <DEDUP_REMOVED lines=11> */
[----:B------:R-:W-:Y:S02]  /*2100*/  MOV R6, R18 ;  /* 0x0000001200067202 */ /* 0x000fe40000000f00 */
[----:B------:R-:W-:Y:S02]  /*2110*/  MOV R0, R17 ;  /* 0x0000001100007202 */ /* 0x000fe40000000f00 */
[----:B--2---:R-:W-:Y:S01]  /*2120*/  PRMT R29, R6, 0x5410, R5 ;  /* 0x00005410061d7816 */ /* 0x004fe20000000005 */
[----:B------:R-:W-:Y:S01]  /*2130*/  IMAD.MOV.U32 R6, RZ, RZ, R14 ;  /* 0x000000ffff067224 */ /* 0x000fe200078e000e */
[----:B------:R-:W-:Y:S01]  /*2140*/  PRMT R26, R4, 0x5410, R0 ;  /* 0x00005410041a7816 */ /* 0x000fe20000000000 */
[----:B------:R-:W-:Y:S01]  /*2150*/  IMAD.MOV.U32 R5, RZ, RZ, R15 ;  /* 0x000000ffff057224 */ /* 0x000fe200078e000f */
[----:B------:R-:W-:Y:S01]  /*2160*/  MOV R4, R12 ;  /* 0x0000000c00047202 */ /* 0x000fe20000000f00 */
[----:B------:R-:W-:Y:S03]  /*2170*/  IMAD.MOV.U32 R0, RZ, RZ, R13 ;  /* 0x000000ffff007224 */ /* 0x000fe600078e000d */
[----:B------:R-:W-:Y:S02]  /*2180*/  PRMT R23, R6, 0x5410, R5 ;  /* 0x0000541006177816 */ /* 0x000fe40000000005 */
[----:B------:R-:W-:Y:S01]  /*2190*/  PRMT R22, R4, 0x5410, R0 ;  /* 0x0000541004167816 */ /* 0x000fe20000000000 */
[----:B------:R-:W-:-:S05]  /*21a0*/  @P0 BRA `(.L_x_73) ;  /* 0x0000039000000947 */ /* 0x000fca0003800000 */
[C---:B----4-:R-:W-:Y:S01]  /*21b0*/  LEA R60, P0, R24.reuse, R64, 0x1 ;  /* 0x00000040183c7211 */ /* 0x050fe200078008ff */
[----:B------:R-:W1:Y:S01]  /*21c0*/  LDS.128 R8, [R80+0x3000] ;  /* 0x0030000050087984 */ /* 0x000e620000000c00 */
[----:B------:R-:W-:Y:S01]  /*21d0*/  MOV R4, R2 ;  /* 0x0000000200047202 */ /* 0x000fe20000000f00 */
[----:B------:R-:W-:Y:S01]  /*21e0*/  IMAD.MOV.U32 R34, RZ, RZ, R40 ;  /* 0x000000ffff227224 */ /* 0x000fe200078e0028 */
[----:B---3--:R-:W-:Y:S02]  /*21f0*/  LEA.HI.X R61, R24, R65, R25, 0x1, P0 ;  /* 0x00000041183d7211 */ /* 0x008fe400000f0c19 */
[----:B------:R-:W-:Y:S02]  /*2200*/  ISETP.GE.AND P0, PT, R32, c[0x0][0x27c], PT ;  /* 0x00009f0020007a0c */ /* 0x000fe40003f06270 */
[----:B------:R-:W-:Y:S02]  /*2210*/  MOV R6, R3 ;  /* 0x0000000300067202 */ /* 0x000fe40000000f00 */
[----:B------:R-:W-:Y:S09]  /*2220*/  MOV R43, R41 ;  /* 0x00000029002b7202 */ /* 0x000ff20000000f00 */
[--C-:B------:R-:W-:Y:S01]  /*2230*/  @!P0 SHF.R.U64 R5, R2, 0x10, R3.reuse ;  /* 0x0000001002058819 */ /* 0x100fe20000001203 */
[----:B------:R-:W-:Y:S01]  /*2240*/  @!P0 HADD2.F32 R4, -RZ, R4.H0_H0 ;  /* 0x20000004ff048230 */ /* 0x000fe20000004100 */
[----:B------:R-:W-:Y:S01]  /*2250*/  @!P0 SHF.R.U32.HI R7, RZ, 0x10, R3 ;  /* 0x00000010ff078819 */ /* 0x000fe20000011603 */
[----:B------:R-:W-:Y:S01]  /*2260*/  @!P0 HADD2.F32 R34, -RZ, R34.H0_H0 ;  /* 0x20000022ff228230 */ /* 0x000fe20000004100 */
[--C-:B------:R-:W-:Y:S01]  /*2270*/  @!P0 SHF.R.U64 R42, R40, 0x10, R41.reuse ;  /* 0x00000010282a8819 */ /* 0x100fe20000001229 */
[----:B------:R-:W-:Y:S01]  /*2280*/  @!P0 HADD2.F32 R5, -RZ, R5.H0_H0 ;  /* 0x20000005ff058230 */ /* 0x000fe20000004100 */
[----:B------:R-:W-:Y:S01]  /*2290*/  @!P0 SHF.R.U32.HI R54, RZ, 0x10, R41 ;  /* 0x00000010ff368819 */ /* 0x000fe20000011629 */
[----:B------:R-:W-:Y:S02]  /*22a0*/  @!P0 HADD2.F32 R6, -RZ, R6.H0_H0 ;  /* 0x20000006ff068230 */ /* 0x000fe40000004100 */
[----:B------:R-:W-:Y:S01]  /*22b0*/  @!P0 HADD2.F32 R7, -RZ, R7.H0_H0 ;  /* 0x20000007ff078230 */ /* 0x000fe20000004100 */
[----:B-1----:R-:W-:Y:S02]  /*22c0*/  @!P0 MOV R0, R8 ;  /* 0x0000000800008202 */ /* 0x002fe40000000f00 */
[----:B------:R-:W-:Y:S03]  /*22d0*/  @!P0 MOV R3, R9 ;  /* 0x0000000900038202 */ /* 0x000fe60000000f00 */
[--C-:B------:R-:W-:Y:S02]  /*22e0*/  @!P0 HADD2.F32 R31, -RZ, R0.reuse.H1_H1 ;  /* 0x30000000ff1f8230 */ /* 0x100fe40000004100 */
[----:B------:R-:W-:Y:S02]  /*22f0*/  @!P0 HADD2.F32 R2, -RZ, R0.H0_H0 ;  /* 0x20000000ff028230 */ /* 0x000fe40000004100 */
[--C-:B------:R-:W-:Y:S01]  /*2300*/  @!P0 HADD2.F32 R40, -RZ, R3.reuse.H1_H1 ;  /* 0x30000003ff288230 */ /* 0x100fe20000004100 */
[-C--:B------:R-:W-:Y:S01]  /*2310*/  @!P0 FMUL.FTZ R41, R31, R4.reuse ;  /* 0x000000041f298220 */ /* 0x080fe20000410000 */
[----:B------:R-:W-:Y:S01]  /*2320*/  @!P0 HADD2.F32 R3, -RZ, R3.H0_H0 ;  /* 0x20000003ff038230 */ /* 0x000fe20000004100 */
[C---:B------:R-:W-:Y:S02]  /*2330*/  @!P0 FMUL.FTZ R0, R2.reuse, R4 ;  /* 0x0000000402008220 */ /* 0x040fe40000410000 */
[-C--:B------:R-:W-:Y:S01]  /*2340*/  @!P0 FFMA.FTZ R66, R2, R34.reuse, -R41 ;  /* 0x0000002202428223 */ /* 0x080fe20000010829 */
[----:B------:R-:W-:Y:S01]  /*2350*/  @!P0 HADD2.F32 R41, -RZ, R42.H0_H0 ;  /* 0x2000002aff298230 */ /* 0x000fe20000004100 */
[CC--:B------:R-:W-:Y:S02]  /*2360*/  @!P0 FMUL.FTZ R42, R40.reuse, R5.reuse ;  /* 0x00000005282a8220 */ /* 0x0c0fe40000410000 */
[----:B------:R-:W-:Y:S02]  /*2370*/  @!P0 IMAD.MOV.U32 R4, RZ, RZ, R10 ;  /* 0x000000ffff048224 */ /* 0x000fe400078e000a */
[C---:B------:R-:W-:Y:S02]  /*2380*/  @!P0 FMUL.FTZ R2, R3.reuse, R5 ;  /* 0x0000000503028220 */ /* 0x040fe40000410000 */
[----:B------:R-:W-:Y:S01]  /*2390*/  @!P0 FFMA.FTZ R63, R3, R41, -R42 ;  /* 0x00000029033f8223 */ /* 0x000fe2000001082a */
[----:B------:R-:W-:Y:S01]  /*23a0*/  @!P0 MOV R3, R11 ;  /* 0x0000000b00038202 */ /* 0x000fe20000000f00 */
[----:B------:R-:W-:Y:S01]  /*23b0*/  @!P0 FFMA.FTZ R0, R31, R34, R0 ;  /* 0x000000221f008223 */ /* 0x000fe20000010000 */
[--C-:B------:R-:W-:Y:S01]  /*23c0*/  @!P0 HADD2.F32 R31, -RZ, R4.reuse.H1_H1 ;  /* 0x30000004ff1f8230 */ /* 0x100fe20000004100 */
[----:B------:R-:W-:Y:S01]  /*23d0*/  @!P0 FFMA.FTZ R2, R40, R41, R2 ;  /* 0x0000002928028223 */ /* 0x000fe20000010002 */
[----:B------:R-:W-:Y:S02]  /*23e0*/  @!P0 HADD2.F32 R4, -RZ, R4.H0_H0 ;  /* 0x20000004ff048230 */ /* 0x000fe40000004100 */
[----:B------:R-:W-:Y:S01]  /*23f0*/  @!P0 HADD2.F32 R34, -RZ, R43.H0_H0 ;  /* 0x2000002bff228230 */ /* 0x000fe20000004100 */
[-C--:B------:R-:W-:Y:S01]  /*2400*/  @!P0 FMUL.FTZ R62, R31, R6.reuse ;  /* 0x000000061f3e8220 */ /* 0x080fe20000410000 */
[--C-:B------:R-:W-:Y:S01]  /*2410*/  @!P0 HADD2.F32 R42, -RZ, R3.reuse.H1_H1 ;  /* 0x30000003ff2a8230 */ /* 0x100fe20000004100 */
[----:B------:R-:W-:Y:S01]  /*2420*/  @!P0 F2FP.PACK_AB R2, R2, R63 ;  /* 0x0000003f0202823e */ /* 0x000fe200000000ff */
[----:B------:R-:W-:Y:S01]  /*2430*/  @!P0 HADD2.F32 R5, -RZ, R3.H0_H0 ;  /* 0x20000003ff058230 */ /* 0x000fe20000004100 */
[----:B------:R-:W-:Y:S01]  /*2440*/  @!P0 FMUL.FTZ R3, R4, R6 ;  /* 0x0000000604038220 */ /* 0x000fe20000410000 */
[----:B------:R-:W-:Y:S01]  /*2450*/  @!P0 HADD2.F32 R43, -RZ, R54.H0_H0 ;  /* 0x20000036ff2b8230 */ /* 0x000fe20000004100 */
[-C--:B------:R-:W-:Y:S01]  /*2460*/  @!P0 FMUL.FTZ R54, R42, R7.reuse ;  /* 0x000000072a368220 */ /* 0x080fe20000410000 */
[----:B------:R-:W-:Y:S01]  /*2470*/  @!P0 F2FP.PACK_AB R0, R0, R66 ;  /* 0x000000420000823e */ /* 0x000fe200000000ff */
[----:B------:R-:W-:Y:S02]  /*2480*/  @!P0 FFMA.FTZ R62, R4, R34, -R62 ;  /* 0x00000022043e8223 */ /* 0x000fe4000001083e */
[----:B------:R-:W-:Y:S01]  /*2490*/  @!P0 FMUL.FTZ R4, R5, R7 ;  /* 0x0000000705048220 */ /* 0x000fe20000410000 */
[----:B------:R-:W-:Y:S01]  /*24a0*/  @!P0 MOV R8, R0 ;  /* 0x0000000000088202 */ /* 0x000fe20000000f00 */
[----:B------:R-:W-:Y:S02]  /*24b0*/  @!P0 FFMA.FTZ R3, R31, R34, R3 ;  /* 0x000000221f038223 */ /* 0x000fe40000010003 */
[-C--:B------:R-:W-:Y:S02]  /*24c0*/  @!P0 FFMA.FTZ R54, R5, R43.reuse, -R54 ;  /* 0x0000002b05368223 */ /* 0x080fe40000010836 */
[----:B------:R-:W-:Y:S01]  /*24d0*/  @!P0 FFMA.FTZ R4, R42, R43, R4 ;  /* 0x0000002b2a048223 */ /* 0x000fe20000010004 */
[----:B------:R-:W-:Y:S01]  /*24e0*/  @!P0 F2FP.PACK_AB R3, R3, R62 ;  /* 0x0000003e0303823e */ /* 0x000fe200000000ff */
[----:B------:R-:W-:Y:S03]  /*24f0*/  @!P0 IMAD.MOV.U32 R9, RZ, RZ, R2 ;  /* 0x000000ffff098224 */ /* 0x000fe600078e0002 */
[----:B------:R-:W-:Y:S02]  /*2500*/  @!P0 F2FP.PACK_AB R4, R4, R54 ;  /* 0x000000360404823e */ /* 0x000fe400000000ff */
[----:B------:R-:W-:Y:S02]  /*2510*/  @!P0 MOV R10, R3 ;  /* 0x00000003000a8202 */ /* 0x000fe40000000f00 */
[----:B------:R-:W-:Y:S05]  /*2520*/  @!P0 MOV R11, R4 ;  /* 0x00000004000b8202 */ /* 0x000fea0000000f00 */
[----:B------:R1:W-:Y:S02]  /*2530*/  ST.E.128 [R60.64], R8 ;  /* 0x000000083c007985 */ /* 0x0003e4000c101d06 */
.L_x_73:
[----:B------:R-:W-:Y:S05]  /*2540*/  BSYNC B0 ;  /* 0x0000000000007941 */ /* 0x000fea0003800000 */
.L_x_72:
[----:B------:R-:W-:Y:S01]  /*2550*/  ISETP.GE.AND P0, PT, R28, c[0x0][0x1d4], PT ;  /* 0x000075001c007a0c */ /* 0x000fe20003f06270 */
[----:B------:R-:W-:Y:S01]  /*2560*/  @!UPT UIADD3 URZ, URZ, URZ, URZ ;  /* 0x0000003f3f3ff290 */ /* 0x000fe2000fffe03f */
[----:B------:R-:W-:Y:S11]  /*2570*/  BSSY B0, `(.L_x_74) ;  /* 0x0000038000007945 */ /* 0x000ff60003800000 */
[----:B------:R-:W-:-:S05]  /*2580*/  @P0 BRA `(.L_x_75) ;  /* 0x0000036000000947 */ /* 0x000fca0003800000 */
[C---:B----4-:R-:W-:Y:S01]  /*2590*/  LEA R42, P0, R86.reuse, R64, 0x1 ;  /* 0x00000040562a7211 */ /* 0x050fe200078008ff */
[----:B-1----:R-:W1:Y:S03]  /*25a0*/  LDS.128 R8, [R81+0x3000] ;  /* 0x0030000051087984 */ /* 0x002e660000000c00 */
[----:B---3--:R-:W-:Y:S02]  /*25b0*/  LEA.HI.X R43, R86, R65, R101, 0x1, P0 ;  /* 0x00000041562b7211 */ /* 0x008fe400000f0c65 */
[----:B------:R-:W-:Y:S11]  /*25c0*/  ISETP.GE.AND P0, PT, R38, c[0x0][0x27c], PT ;  /* 0x00009f0026007a0c */ /* 0x000ff60003f06270 */
[----:B------:R-:W-:Y:S02]  /*25d0*/  @!UPT UIADD3 URZ, URZ, URZ, URZ ;  /* 0x0000003f3f3ff290 */ /* 0x000fe4000fffe03f */
[----:B------:R-:W-:Y:S01]  /*25e0*/  @!P0 HADD2.F32 R0, -RZ, R22.H0_H0 ;  /* 0x20000016ff008230 */ /* 0x000fe20000004100 */
[--C-:B------:R-:W-:Y:S01]  /*25f0*/  @!P0 SHF.R.U64 R4, R12, 0x10, R13.reuse ;  /* 0x000000100c048819 */ /* 0x100fe2000000120d */
[----:B------:R-:W-:Y:S01]  /*2600*/  @!P0 HADD2.F32 R6, -RZ, R55.H0_H0 ;  /* 0x20000037ff068230 */ /* 0x000fe20000004100 */
[----:B------:R-:W-:Y:S02]  /*2610*/  @!P0 SHF.R.U32.HI R7, RZ, 0x10, R13 ;  /* 0x00000010ff078819 */ /* 0x000fe4000001160d */
[--C-:B------:R-:W-:Y:S01]  /*2620*/  @!P0 SHF.R.U64 R13, R44, 0x10, R45.reuse ;  /* 0x000000102c0d8819 */ /* 0x100fe2000000122d */
[----:B------:R-:W-:Y:S01]  /*2630*/  @!P0 HADD2.F32 R4, -RZ, R4.H0_H0 ;  /* 0x20000004ff048230 */ /* 0x000fe20000004100 */
[----:B------:R-:W-:Y:S01]  /*2640*/  @!P0 SHF.R.U32.HI R40, RZ, 0x10, R45 ;  /* 0x00000010ff288819 */ /* 0x000fe2000001162d */
[----:B------:R-:W-:Y:S02]  /*2650*/  @!P0 HADD2.F32 R7, -RZ, R7.H0_H0 ;  /* 0x20000007ff078230 */ /* 0x000fe40000004100 */
[----:B------:R-:W-:Y:S02]  /*2660*/  @!P0 HADD2.F32 R13, -RZ, R13.H0_H0 ;  /* 0x2000000dff0d8230 */ /* 0x000fe40000004100 */
[----:B------:R-:W-:Y:S01]  /*2670*/  @!P0 HADD2.F32 R40, -RZ, R40.H0_H0 ;  /* 0x20000028ff288230 */ /* 0x000fe20000004100 */
[----:B-1----:R-:W-:Y:S02]  /*2680*/  @!P0 MOV R2, R8 ;  /* 0x0000000800028202 */ /* 0x002fe40000000f00 */
[----:B------:R-:W-:Y:S03]  /*2690*/  @!P0 MOV R3, R9 ;  /* 0x0000000900038202 */ /* 0x000fe60000000f00 */
[--C-:B------:R-:W-:Y:S02]  /*26a0*/  @!P0 HADD2.F32 R5, -RZ, R2.reuse.H1_H1 ;  /* 0x30000002ff058230 */ /* 0x100fe40000004100 */
[----:B------:R-:W-:Y:S02]  /*26b0*/  @!P0 HADD2.F32 R2, -RZ, R2.H0_H0 ;  /* 0x20000002ff028230 */ /* 0x000fe40000004100 */
[--C-:B------:R-:W-:Y:S01]  /*26c0*/  @!P0 HADD2.F32 R12, -RZ, R3.reuse.H1_H1 ;  /* 0x30000003ff0c8230 */ /* 0x100fe20000004100 */
[CC--:B------:R-:W-:Y:S01]  /*26d0*/  @!P0 FMUL.FTZ R31, R5.reuse, R0.reuse ;  /* 0x00000000051f8220 */ /* 0x0c0fe20000410000 */
[----:B------:R-:W-:Y:S01]  /*26e0*/  @!P0 HADD2.F32 R3, -RZ, R3.H0_H0 ;  /* 0x20000003ff038230 */ /* 0x000fe20000004100 */
[C---:B------:R-:W-:Y:S02]  /*26f0*/  @!P0 FMUL.FTZ R0, R2.reuse, R0 ;  /* 0x0000000002008220 */ /* 0x040fe40000410000 */
[-C--:B------:R-:W-:Y:S02]  /*2700*/  @!P0 FFMA.FTZ R45, R2, R6.reuse, -R31 ;  /* 0x00000006022d8223 */ /* 0x080fe4000001081f */
[----:B------:R-:W-:Y:S01]  /*2710*/  @!P0 FFMA.FTZ R0, R5, R6, R0 ;  /* 0x0000000605008223 */ /* 0x000fe20000010000 */
[----:B------:R-:W-:Y:S01]  /*2720*/  @!P0 MOV R5, R10 ;  /* 0x0000000a00058202 */ /* 0x000fe20000000f00 */
[CC--:B------:R-:W-:Y:S02]  /*2730*/  @!P0 FMUL.FTZ R31, R12.reuse, R4.reuse ;  /* 0x000000040c1f8220 */ /* 0x0c0fe40000410000 */
[C---:B------:R-:W-:Y:S01]  /*2740*/  @!P0 FMUL.FTZ R2, R3.reuse, R4 ;  /* 0x0000000403028220 */ /* 0x040fe20000410000 */
[----:B------:R-:W-:Y:S01]  /*2750*/  @!P0 MOV R4, R11 ;  /* 0x0000000b00048202 */ /* 0x000fe20000000f00 */
[-C--:B------:R-:W-:Y:S01]  /*2760*/  @!P0 FFMA.FTZ R44, R3, R13.reuse, -R31 ;  /* 0x0000000d032c8223 */ /* 0x080fe2000001081f */
[----:B------:R-:W-:Y:S01]  /*2770*/  @!P0 HADD2.F32 R3, -RZ, R22.H1_H1 ;  /* 0x30000016ff038230 */ /* 0x000fe20000004100 */
[----:B------:R-:W-:Y:S01]  /*2780*/  @!P0 FFMA.FTZ R2, R12, R13, R2 ;  /* 0x0000000d0c028223 */ /* 0x000fe20000010002 */
[----:B------:R-:W-:Y:S01]  /*2790*/  @!P0 F2FP.PACK_AB R0, R0, R45 ;  /* 0x0000002d0000823e */ /* 0x000fe200000000ff */
[--C-:B------:R-:W-:Y:S02]  /*27a0*/  @!P0 HADD2.F32 R22, -RZ, R5.reuse.H1_H1 ;  /* 0x30000005ff168230 */ /* 0x100fe40000004100 */
[----:B------:R-:W-:Y:S01]  /*27b0*/  @!P0 HADD2.F32 R6, -RZ, R5.H0_H0 ;  /* 0x20000005ff068230 */ /* 0x000fe20000004100 */
[----:B------:R-:W-:Y:S01]  /*27c0*/  @!P0 F2FP.PACK_AB R2, R2, R44 ;  /* 0x0000002c0202823e */ /* 0x000fe200000000ff */
[----:B------:R-:W-:Y:S01]  /*27d0*/  @!P0 HADD2.F32 R31, -RZ, R55.H1_H1 ;  /* 0x30000037ff1f8230 */ /* 0x000fe20000004100 */
[----:B------:R-:W-:Y:S01]  /*27e0*/  @!P0 MOV R8, R0 ;  /* 0x0000000000088202 */ /* 0x000fe20000000f00 */
[--C-:B------:R-:W-:Y:S01]  /*27f0*/  @!P0 HADD2.F32 R34, -RZ, R4.reuse.H1_H1 ;  /* 0x30000004ff228230 */ /* 0x100fe20000004100 */
[----:B------:R-:W-:Y:S01]  /*2800*/  @!P0 MOV R9, R2 ;  /* 0x0000000200098202 */ /* 0x000fe20000000f00 */
[----:B------:R-:W-:Y:S01]  /*2810*/  @!P0 HADD2.F32 R5, -RZ, R4.H0_H0 ;  /* 0x20000004ff058230 */ /* 0x000fe20000004100 */
[-C--:B------:R-:W-:Y:S02]  /*2820*/  @!P0 FMUL.FTZ R4, R22, R3.reuse ;  /* 0x0000000316048220 */ /* 0x080fe40000410000 */
[----:B------:R-:W-:Y:S02]  /*2830*/  @!P0 FMUL.FTZ R3, R6, R3 ;  /* 0x0000000306038220 */ /* 0x000fe40000410000 */
[----:B------:R-:W-:Y:S02]  /*2840*/  @!P0 FMUL.FTZ R41, R34, R7 ;  /* 0x0000000722298220 */ /* 0x000fe40000410000 */
[----:B------:R-:W-:Y:S02]  /*2850*/  @!P0 FFMA.FTZ R6, R6, R31, -R4 ;  /* 0x0000001f06068223 */ /* 0x000fe40000010804 */
[C---:B------:R-:W-:Y:S02]  /*2860*/  @!P0 FMUL.FTZ R4, R5.reuse, R7 ;  /* 0x0000000705048220 */ /* 0x040fe40000410000 */
[----:B------:R-:W-:Y:S02]  /*2870*/  @!P0 FFMA.FTZ R3, R22, R31, R3 ;  /* 0x0000001f16038223 */ /* 0x000fe40000010003 */
[-C--:B------:R-:W-:Y:S02]  /*2880*/  @!P0 FFMA.FTZ R41, R5, R40.reuse, -R41 ;  /* 0x0000002805298223 */ /* 0x080fe40000010829 */
[----:B------:R-:W-:Y:S01]  /*2890*/  @!P0 FFMA.FTZ R4, R34, R40, R4 ;  /* 0x0000002822048223 */ /* 0x000fe20000010004 */
[----:B------:R-:W-:Y:S04]  /*28a0*/  @!P0 F2FP.PACK_AB R3, R3, R6 ;  /* 0x000000060303823e */ /* 0x000fe800000000ff */
[----:B------:R-:W-:Y:S02]  /*28b0*/  @!P0 F2FP.PACK_AB R4, R4, R41 ;  /* 0x000000290404823e */ /* 0x000fe400000000ff */
[----:B------:R-:W-:Y:S02]  /*28c0*/  @!P0 MOV R10, R3 ;  /* 0x00000003000a8202 */ /* 0x000fe40000000f00 */
[----:B------:R-:W-:Y:S05]  /*28d0*/  @!P0 MOV R11, R4 ;  /* 0x00000004000b8202 */ /* 0x000fea0000000f00 */
[----:B------:R1:W-:Y:S02]  /*28e0*/  ST.E.128 [R42.64], R8 ;  /* 0x000000082a007985 */ /* 0x0003e4000c101d06 */
.L_x_75:
[----:B------:R-:W-:Y:S05]  /*28f0*/  BSYNC B0 ;  /* 0x0000000000007941 */ /* 0x000fea0003800000 */
.L_x_74:
        /* <DEDUP_REMOVED lines=10> */
[----:B------:R-:W-:Y:S01]  /*29a0*/  @!P0 SHF.R.U64 R4, R14, 0x10, R15 ;  /* 0x000000100e048819 */ /* 0x000fe2000000120f */
[----:B------:R-:W-:Y:S01]  /*29b0*/  @!P0 HADD2.F32 R6, -RZ, R56.H0_H0 ;  /* 0x20000038ff068230 */ /* 0x000fe20000004100 */
[----:B------:R-:W-:Y:S02]  /*29c0*/  @!P0 SHF.R.U64 R13, R46, 0x10, R47 ;  /* 0x000000102e0d8819 */ /* 0x000fe4000000122f */
[----:B------:R-:W-:Y:S01]  /*29d0*/  @!P0 SHF.R.U32.HI R7, RZ, 0x10, R15 ;  /* 0x00000010ff078819 */ /* 0x000fe2000001160f */
[----:B------:R-:W-:Y:S01]  /*29e0*/  @!P0 HADD2.F32 R4, -RZ, R4.H0_H0 ;  /* 0x20000004ff048230 */ /* 0x000fe20000004100 */
[----:B------:R-:W-:Y:S01]  /*29f0*/  @!P0 SHF.R.U32.HI R46, RZ, 0x10, R47 ;  /* 0x00000010ff2e8819 */ /* 0x000fe2000001162f */
[----:B------:R-:W-:Y:S02]  /*2a00*/  @!P0 HADD2.F32 R13, -RZ, R13.H0_H0 ;  /* 0x2000000dff0d8230 */ /* 0x000fe40000004100 */
[----:B------:R-:W-:Y:S02]  /*2a10*/  @!P0 HADD2.F32 R15, -RZ, R56.H1_H1 ;  /* 0x30000038ff0f8230 */ /* 0x000fe40000004100 */
        /* <DEDUP_REMOVED lines=19> */
[----:B------:R-:W-:Y:S02]  /*2b50*/  @!P0 HADD2.F32 R3, -RZ, R23.H1_H1 ;  /* 0x30000017ff038230 */ /* 0x000fe40000004100 */
[----:B------:R-:W-:Y:S01]  /*2b60*/  @!P0 HADD2.F32 R6, -RZ, R5.H0_H0 ;  /* 0x20000005ff068230 */ /* 0x000fe20000004100 */
[----:B------:R-:W-:Y:S01]  /*2b70*/  @!P0 F2FP.PACK_AB R2, R2, R34 ;  /* 0x000000220202823e */ /* 0x000fe200000000ff */
[--C-:B------:R-:W-:Y:S01]  /*2b80*/  @!P0 HADD2.F32 R22, -RZ, R4.reuse.H1_H1 ;  /* 0x30000004ff168230 */ /* 0x100fe20000004100 */
[----:B------:R-:W-:Y:S01]  /*2b90*/  @!P0 MOV R8, R0 ;  /* 0x0000000000088202 */ /* 0x000fe20000000f00 */
[----:B------:R-:W-:Y:S01]  /*2ba0*/  @!P0 HADD2.F32 R5, -RZ, R4.H0_H0 ;  /* 0x20000004ff058230 */ /* 0x000fe20000004100 */
[-C--:B------:R-:W-:Y:S01]  /*2bb0*/  @!P0 FMUL.FTZ R4, R14, R3.reuse ;  /* 0x000000030e048220 */ /* 0x080fe20000410000 */
[----:B------:R-:W-:Y:S01]  /*2bc0*/  @!P0 MOV R9, R2 ;  /* 0x0000000200098202 */ /* 0x000fe20000000f00 */
[----:B------:R-:W-:Y:S01]  /*2bd0*/  @!P0 FMUL.FTZ R3, R6, R3 ;  /* 0x0000000306038220 */ /* 0x000fe20000410000 */
[----:B------:R-:W-:Y:S01]  /*2be0*/  @!P0 HADD2.F32 R23, -RZ, R46.H0_H0 ;  /* 0x2000002eff178230 */ /* 0x000fe20000004100 */
        /* <DEDUP_REMOVED lines=11> */
.L_x_77:
[----:B------:R-:W-:Y:S05]  /*2ca0*/  BSYNC B0 ;  /* 0x0000000000007941 */ /* 0x000fea0003800000 */
.L_x_76:
        /* <DEDUP_REMOVED lines=11> */
[--C-:B------:R-:W-:Y:S01]  /*2d60*/  @!P0 HADD2.F32 R6, -RZ, R57.reuse.H0_H0 ;  /* 0x20000039ff068230 */ /* 0x100fe20000004100 */
[----:B------:R-:W-:Y:S01]  /*2d70*/  @!P0 SHF.R.U64 R13, R48, 0x10, R49 ;  /* 0x00000010300d8819 */ /* 0x000fe20000001231 */
[----:B------:R-:W-:Y:S01]  /*2d80*/  @!P0 HADD2.F32 R15, -RZ, R57.H1_H1 ;  /* 0x30000039ff0f8230 */ /* 0x000fe20000004100 */
[----:B------:R-:W-:Y:S01]  /*2d90*/  @!P0 SHF.R.U32.HI R7, RZ, 0x10, R17 ;  /* 0x00000010ff078819 */ /* 0x000fe20000011611 */
        /* <DEDUP_REMOVED lines=20> */
[--C-:B------:R-:W-:Y:S01]  /*2ee0*/  @!P0 HADD2.F32 R14, -RZ, R5.reuse.H1_H1 ;  /* 0x30000005ff0e8230 */ /* 0x100fe20000004100 */
        /* <DEDUP_REMOVED lines=22> */
.L_x_79:
[----:B------:R-:W-:Y:S05]  /*3050*/  BSYNC B0 ;  /* 0x0000000000007941 */ /* 0x000fea0003800000 */
.L_x_78:
[----:B------:R-:W-:Y:S01]  /*3060*/  ISETP.GE.AND P0, PT, R93, c[0x0][0x1d4], PT ;  /* 0x000075005d007a0c */ /* 0x000fe20003f06270 */
[----:B------:R-:W-:Y:S01]  /*3070*/  @!UPT UIADD3 URZ, URZ, URZ, URZ ;  /* 0x0000003f3f3ff290 */ /* 0x000fe2000fffe03f */
[----:B------:R-:W-:Y:S11]  /*3080*/  BSSY B0, `(.L_x_80) ;  /* 0x0000038000007945 */ /* 0x000ff60003800000 */
[----:B------:R-:W-:-:S05]  /*3090*/  @P0 BRA `(.L_x_81) ;  /* 0x0000036000000947 */ /* 0x000fca0003800000 */
[C---:B-1--4-:R-:W-:Y:S01]  /*30a0*/  LEA R22, P0, R88.reuse, R64, 0x1 ;  /* 0x0000004058167211 */ /* 0x052fe200078008ff */
[----:B------:R-:W1:Y:S03]  /*30b0*/  LDS.128 R8, [R80+0x5000] ;  /* 0x0050000050087984 */ /* 0x000e660000000c00 */
        /* <DEDUP_REMOVED lines=52> */
.L_x_81:
[----:B------:R-:W-:Y:S05]  /*3400*/  BSYNC B0 ;  /* 0x0000000000007941 */ /* 0x000fea0003800000 */
.L_x_80:
[----:B------:R-:W-:Y:S11]  /*3410*/  ISETP.GE.AND P0, PT, R92, c[0x0][0x1d4], PT ;  /* 0x000075005c007a0c */ /* 0x000ff60003f06270 */
[----:B------:R-:W-:Y:S02]  /*3420*/  @!UPT UIADD3 URZ, URZ, URZ, URZ ;  /* 0x0000003f3f3ff290 */ /* 0x000fe4000fffe03f */
        /* <DEDUP_REMOVED lines=54> */
[----:B------:R1:W-:Y:S01]  /*3790*/  ST.E.128 [R22.64], R8 ;  /* 0x0000000816007985 */ /* 0x0003e2000c101d06 */
[----:B------:R-:W-:-:S05]  /*37a0*/  BRA `(.L_x_71) ;  /* 0x00001ef000007947 */ /* 0x000fca0003800000 */
.L_x_68:
        /* <DEDUP_REMOVED lines=37> */
[----:B------:R1:W5:Y:S04]  /*3a00*/  @!P0 LDG.E.128 R40, [R8.64] ;  /* 0x0000000608288981 */ /* 0x000368000c1e1d00 */
[----:B------:R1:W5:Y:S01]  /*3a10*/  @!P0 LDG.E.128 R4, [R2.64] ;  /* 0x0000000602048981 */ /* 0x000362000c1e1d00 */
[----:B------:R-:W-:Y:S11]  /*3a20*/  ISETP.GE.AND P0, PT, R28, c[0x0][0x27c], PT ;  /* 0x00009f001c007a0c */ /* 0x000ff60003f06270 */
[----:B------:R-:W-:Y:S02]  /*3a30*/  @!UPT UIADD3 URZ, URZ, URZ, URZ ;  /* 0x0000003f3f3ff290 */ /* 0x000fe4000fffe03f */
[----:B------:R1:W5:Y:S04]  /*3a40*/  @!P0 LDG.E.128 R52, [R8.64+0x20] ;  /* 0x0000200608348981 */ /* 0x000368000c1e1d00 */
[----:B------:R1:W5:Y:S01]  /*3a50*/  @!P0 LDG.E.128 R12, [R2.64+0x20] ;  /* 0x00002006020c8981 */ /* 0x000362000c1e1d00 */
[----:B------:R-:W-:Y:S11]  /*3a60*/  ISETP.GE.AND P0, PT, R27, c[0x0][0x27c], PT ;  /* 0x00009f001b007a0c */ /* 0x000ff60003f06270 */
[----:B------:R-:W-:Y:S02]  /*3a70*/  @!UPT UIADD3 URZ, URZ, URZ, URZ ;  /* 0x0000003f3f3ff290 */ /* 0x000fe4000fffe03f */
[----:B------:R1:W5:Y:S04]  /*3a80*/  @!P0 LDG.E.128 R60, [R8.64+0x40] ;  /* 0x00004006083c8981 */ /* 0x000368000c1e1d00 */
[----:B------:R1:W5:Y:S02]  /*3a90*/  @!P0 LDG.E.128 R20, [R2.64+0x40] ;  /* 0x0000400602148981 */ /* 0x000364000c1e1d00 */
.L_x_83:
[----:B------:R-:W-:Y:S05]  /*3aa0*/  BSYNC B0 ;  /* 0x0000000000007941 */ /* 0x000fea0003800000 */
.L_x_82:
[----:B------:R2:W3:Y:S04]  /*3ab0*/  SHFL.IDX PT, R69, R26, RZ, 0x1e1f ;  /* 0x001e1fff1a457589 */ /* 0x0004e800000e0000 */
[----:B------:R2:W4:Y:S01]  /*3ac0*/  SHFL.IDX PT, R68, R29, RZ, 0x1e1f ;  /* 0x001e1fff1d447589 */ /* 0x00052200000e0000 */
[----:B------:R-:W-:-:S05]  /*3ad0*/  @P1 BRA `(.L_x_71) ;  /* 0x00001bc000001947 */ /* 0x000fca0003800000 */
[----:B------:R-:W-:Y:S01]  /*3ae0*/  ISETP.GE.AND P0, PT, R24, c[0x0][0x1d4], PT ;  /* 0x0000750018007a0c */ /* 0x000fe20003f06270 */
[----:B-1---5:R-:W-:Y:S01]  /*3af0*/  IMAD.MOV.U32 R8, RZ, RZ, R62 ;  /* 0x000000ffff087224 */ /* 0x022fe200078e003e */
[----:B------:R-:W-:Y:S01]  /*3b00*/  IADD3 R152, -R154, c[0x0][0x1d4], RZ ;  /* 0x000075009a987a10 */ /* 0x000fe20007ffe1ff */
[----:B------:R-:W-:Y:S01]  /*3b10*/  IMAD.MOV.U32 R3, RZ, RZ, R63 ;  /* 0x000000ffff037224 */ /* 0x000fe200078e003f */
[----:B------:R-:W-:Y:S01]  /*3b20*/  BSSY B0, `(.L_x_84) ;  /* 0x0000097000007945 */ /* 0x000fe20003800000 */
[----:B------:R-:W-:Y:S02]  /*3b30*/  IMAD.MOV.U32 R2, RZ, RZ, R60 ;  /* 0x000000ffff027224 */ /* 0x000fe400078e003c */
[----:B------:R-:W-:Y:S01]  /*3b40*/  IMAD.MOV.U32 R0, RZ, RZ, R61 ;  /* 0x000000ffff007224 */ /* 0x000fe200078e003d */
[----:B------:R-:W-:Y:S01]  /*3b50*/  PRMT R67, R3, 0x5410, R8 ;  /* 0x0000541003437816 */ /* 0x000fe20000000008 */
[----:B------:R-:W-:Y:S01]  /*3b60*/  IMAD.MOV.U32 R3, RZ, RZ, R55 ;  /* 0x000000ffff037224 */ /* 0x000fe200078e0037 */
[----:B------:R-:W-:Y:S02]  /*3b70*/  MOV R8, R54 ;  /* 0x0000003600087202 */ /* 0x000fe40000000f00 */
        /* <DEDUP_REMOVED lines=15> */
[----:B------:R-:W-:Y:S02]  /*3c70*/  PRMT R30, R3, 0x5410, R8 ;  /* 0x00005410031e7816 */ /* 0x000fe40000000008 */
[----:B--2---:R-:W-:Y:S01]  /*3c80*/  PRMT R29, R2, 0x5410, R0 ;  /* 0x00005410021d7816 */ /* 0x004fe20000000000 */
[----:B------:R-:W-:-:S05]  /*3c90*/  @P0 BRA `(.L_x_85) ;  /* 0x000007f000000947 */ /* 0x000fca0003800000 */
[----:B------:R-:W-:Y:S01]  /*3ca0*/  IMAD.MOV.U32 R9, RZ, RZ, R6 ;  /* 0x000000ffff097224 */ /* 0x000fe200078e0006 */
[----:B------:R-:W-:Y:S01]  /*3cb0*/  ISETP.NE.AND P2, PT, R150, RZ, PT ;  /* 0x000000ff9600720c */ /* 0x000fe20003f45270 */
[----:B------:R-:W1:Y:S01]  /*3cc0*/  LDS.128 R16, [R133+0x3100] ;  /* 0x0031000085107984 */ /* 0x000e620000000c00 */
[----:B------:R-:W-:Y:S01]  /*3cd0*/  ISETP.GE.AND P0, PT, R24, c[0x0][0x27c], PT ;  /* 0x00009f0018007a0c */ /* 0x000fe20003f06270 */
[----:B------:R-:W-:Y:S01]  /*3ce0*/  IMAD.MOV.U32 R47, RZ, RZ, R42 ;  /* 0x000000ffff2f7224 */ /* 0x000fe200078e002a */
[----:B------:R-:W-:Y:S02]  /*3cf0*/  SEL R0, R154, R152, !P2 ;  /* 0x000000989a007207 */ /* 0x000fe40005000000 */
[----:B------:R-:W-:Y:S02]  /*3d00*/  MOV R45, R41 ;  /* 0x00000029002d7202 */ /* 0x000fe40000000f00 */
[----:B------:R-:W-:Y:S02]  /*3d10*/  SHF.R.S32.HI R2, RZ, 0x1f, R0 ;  /* 0x0000001fff027819 */ /* 0x000fe40000011400 */
[----:B------:R-:W-:Y:S02]  /*3d20*/  MOV R11, R7 ;  /* 0x00000007000b7202 */ /* 0x000fe40000000f00 */
[----:B------:R-:W-:Y:S02]  /*3d30*/  LEA.HI R0, R2, R0, RZ, 0x4 ;  /* 0x0000000002007211 */ /* 0x000fe400078f20ff */
[----:B------:R-:W-:Y:S02]  /*3d40*/  MOV R49, R43 ;  /* 0x0000002b00317202 */ /* 0x000fe40000000f00 */
[----:B------:R-:W-:Y:S02]  /*3d50*/  LEA.HI.SX32 R0, R0, R143, 0x1c ;  /* 0x0000008f00007211 */ /* 0x000fe400078fe2ff */
[--C-:B------:R-:W-:Y:S01]  /*3d60*/  @!P0 SHF.R.U64 R44, R40, 0x10, R41.reuse ;  /* 0x00000010282c8819 */ /* 0x100fe20000001229 */
[----:B------:R-:W-:Y:S01]  /*3d70*/  @!P0 HADD2.F32 R49, -RZ, R49.H0_H0 ;  /* 0x20000031ff318230 */ /* 0x000fe20000004100 */
[----:B------:R-:W-:Y:S02]  /*3d80*/  SHF.R.S32.HI R2, RZ, 0x1f, R0 ;  /* 0x0000001fff027819 */ /* 0x000fe40000011400 */
[----:B------:R-:W-:Y:S02]  /*3d90*/  SHF.L.U32 R72, R0, 0x3, RZ ;  /* 0x0000000300487819 */ /* 0x000fe400000006ff */
[----:B------:R-:W-:Y:S02]  /*3da0*/  LEA.HI R0, R2, R0, RZ, 0x2 ;  /* 0x0000000002007211 */ /* 0x000fe400078f10ff */
[----:B------:R-:W-:Y:S02]  /*3db0*/  @!P0 SHF.R.U32.HI R46, RZ, 0x10, R41 ;  /* 0x00000010ff2e8819 */ /* 0x000fe40000011629 */
[----:B------:R-:W-:Y:S01]  /*3dc0*/  @!P0 SHF.R.U64 R3, R4, 0x10, R5 ;  /* 0x0000001004038819 */ /* 0x000fe20000001205 */
[----:B------:R-:W-:Y:S01]  /*3dd0*/  IMAD.SHL.U32 R0, R0, 0x200, RZ ;  /* 0x0000020000007824 */ /* 0x000fe200078e00ff */
[----:B------:R-:W-:Y:S02]  /*3de0*/  LOP3.LUT R2, R97, 0x18, R72, 0xf8, !PT ;  /* 0x0000001861027812 */ /* 0x000fe400078ef848 */
[--C-:B------:R-:W-:Y:S02]  /*3df0*/  @!P0 SHF.R.U64 R10, R6, 0x10, R7.reuse ;  /* 0x00000010060a8819 */ /* 0x100fe40000001207 */
[----:B------:R-:W-:Y:S02]  /*3e00*/  LOP3.LUT R2, R2, R98, RZ, 0x3c, !PT ;  /* 0x0000006202027212 */ /* 0x000fe400078e3cff */
[----:B------:R-:W-:Y:S02]  /*3e10*/  LOP3.LUT R0, R0, 0x7ffff800, RZ, 0xc0, !PT ;  /* 0x7ffff80000007812 */ /* 0x000fe400078ec0ff */
[----:B------:R-:W-:Y:S02]  /*3e20*/  @!P0 SHF.R.U32.HI R26, RZ, 0x10, R7 ;  /* 0x00000010ff1a8819 */ /* 0x000fe40000011607 */
[----:B------:R-:W-:Y:S01]  /*3e30*/  IADD3 R0, R2, R0, R99 ;  /* 0x0000000002007210 */ /* 0x000fe20007ffe063 */
[----:B------:R-:W-:Y:S01]  /*3e40*/  IMAD.MOV.U32 R2, RZ, RZ, R4 ;  /* 0x000000ffff027224 */ /* 0x000fe200078e0004 */
[--C-:B------:R-:W-:Y:S01]  /*3e50*/  @!P0 SHF.R.U64 R48, R42, 0x10, R43.reuse ;  /* 0x000000102a308819 */ /* 0x100fe2000000122b */
[----:B------:R-:W-:Y:S01]  /*3e60*/  IMAD.MOV.U32 R4, RZ, RZ, R40 ;  /* 0x000000ffff047224 */ /* 0x000fe200078e0028 */
[----:B------:R-:W-:Y:S01]  /*3e70*/  SHF.L.U32 R0, R0, 0x1, RZ ;  /* 0x0000000100007819 */ /* 0x000fe200000006ff */
[----:B------:R-:W-:Y:S01]  /*3e80*/  @!P0 HADD2.F32 R42, -RZ, R44.H0_H0 ;  /* 0x2000002cff2a8230 */ /* 0x000fe20000004100 */
[----:B------:R-:W-:Y:S01]  /*3e90*/  @!P0 SHF.R.U32.HI R50, RZ, 0x10, R43 ;  /* 0x00000010ff328819 */ /* 0x000fe2000001162b */
[----:B------:R-:W-:Y:S01]  /*3ea0*/  @!P0 HADD2.F32 R6, -RZ, R2.H0_H0 ;  /* 0x20000002ff068230 */ /* 0x000fe20000004100 */
[----:B------:R-:W-:Y:S01]  /*3eb0*/  MOV R8, R5 ;  /* 0x0000000500087202 */ /* 0x000fe20000000f00 */
[----:B------:R1:W2:Y:S01]  /*3ec0*/  LDS.128 R56, [R0+0x3100] ;  /* 0x0031000000387984 */ /* 0x0002a20000000c00 */
[----:B------:R-:W-:Y:S01]  /*3ed0*/  @!P0 HADD2.F32 R40, -RZ, R4.H0_H0 ;  /* 0x20000004ff288230 */ /* 0x000fe20000004100 */
[----:B------:R-:W-:Y:S01]  /*3ee0*/  @!P0 SHF.R.U32.HI R5, RZ, 0x10, R5 ;  /* 0x00000010ff058819 */ /* 0x000fe20000011605 */
[----:B------:R-:W-:Y:S02]  /*3ef0*/  @!P0 HADD2.F32 R2, -RZ, R3.H0_H0 ;  /* 0x20000003ff028230 */ /* 0x000fe40000004100 */
[----:B------:R-:W-:Y:S01]  /*3f00*/  @!P0 HADD2.F32 R50, -RZ, R50.H0_H0 ;  /* 0x20000032ff328230 */ /* 0x000fe20000004100 */
[----:B-1----:R-:W-:Y:S05]  /*3f10*/  @!P0 IMAD.MOV.U32 R0, RZ, RZ, R16 ;  /* 0x000000ffff008224 */ /* 0x002fea00078e0010 */
[--C-:B------:R-:W-:Y:S02]  /*3f20*/  @!P0 HADD2.F32 R4, -RZ, R0.reuse.H0_H0 ;  /* 0x20000000ff048230 */ /* 0x100fe40000004100 */
[----:B------:R-:W-:Y:S03]  /*3f30*/  @!P0 HADD2.F32 R3, -RZ, R0.H1_H1 ;  /* 0x30000000ff038230 */ /* 0x000fe60000004100 */
[C---:B------:R-:W-:Y:S01]  /*3f40*/  @!P0 FMUL.FTZ R0, R4.reuse, R6 ;  /* 0x0000000604008220 */ /* 0x040fe20000410000 */
[----:B--2---:R-:W-:Y:S05]  /*3f50*/  @!P0 MOV R41, R56 ;  /* 0x0000003800298202 */ /* 0x004fea0000000f00 */
[--C-:B------:R-:W-:Y:S02]  /*3f60*/  @!P0 HADD2.F32 R7, -RZ, R41.reuse.H0_H0 ;  /* 0x20000029ff078230 */ /* 0x100fe40000004100 */
[----:B------:R-:W-:Y:S03]  /*3f70*/  @!P0 HADD2.F32 R41, -RZ, R41.H1_H1 ;  /* 0x30000029ff298230 */ /* 0x000fe60000004100 */
[----:B------:R-:W-:Y:S02]  /*3f80*/  @!P0 FMUL.FTZ R43, R7, R6 ;  /* 0x00000006072b8220 */ /* 0x000fe40000410000 */
[----:B------:R-:W-:Y:S02]  /*3f90*/  @!P0 FMUL.FTZ R6, R41, R2 ;  /* 0x0000000229068220 */ /* 0x000fe40000410000 */
[----:B------:R-:W-:Y:S02]  /*3fa0*/  @!P0 FFMA.FTZ R77, R4, R40, -R43 ;  /* 0x00000028044d8223 */ /* 0x000fe4000001082b */
[----:B------:R-:W-:Y:S02]  /*3fb0*/  @!P0 IMAD.MOV.U32 R43, RZ, RZ, R57 ;  /* 0x000000ffff2b8224 */ /* 0x000fe400078e0039 */
[C---:B------:R-:W-:Y:S02]  /*3fc0*/  @!P0 FMUL.FTZ R2, R3.reuse, R2 ;  /* 0x0000000203028220 */ /* 0x040fe40000410000 */
[----:B------:R-:W-:Y:S01]  /*3fd0*/  @!P0 FFMA.FTZ R76, R3, R42, -R6 ;  /* 0x0000002a034c8223 */ /* 0x000fe20000010806 */
[----:B------:R-:W-:Y:S01]  /*3fe0*/  @!P0 MOV R3, R17 ;  /* 0x0000001100038202 */ /* 0x000fe20000000f00 */
[----:B------:R-:W-:Y:S01]  /*3ff0*/  @!P0 FFMA.FTZ R0, R7, R40, R0 ;  /* 0x0000002807008223 */ /* 0x000fe20000010000 */
[----:B------:R-:W-:Y:S01]  /*4000*/  @!P0 HADD2.F32 R6, -RZ, R8.H0_H0 ;  /* 0x20000008ff068230 */ /* 0x000fe20000004100 */
[----:B------:R-:W-:Y:S01]  /*4010*/  @!P0 FFMA.FTZ R2, R41, R42, R2 ;  /* 0x0000002a29028223 */ /* 0x000fe20000010002 */
[----:B------:R-:W-:Y:S02]  /*4020*/  @!P0 HADD2.F32 R40, -RZ, R43.H0_H0 ;  /* 0x2000002bff288230 */ /* 0x000fe40000004100 */
[----:B------:R-:W-:Y:S02]  /*4030*/  @!P0 HADD2.F32 R7, -RZ, R5.H0_H0 ;  /* 0x20000005ff078230 */ /* 0x000fe40000004100 */
[----:B------:R-:W-:Y:S01]  /*4040*/  @!P0 HADD2.F32 R4, -RZ, R3.H0_H0 ;  /* 0x20000003ff048230 */ /* 0x000fe20000004100 */
[----:B------:R-:W-:Y:S01]  /*4050*/  @!P0 FMUL.FTZ R8, R40, R6 ;  /* 0x0000000628088220 */ /* 0x000fe20000410000 */
[----:B------:R-:W-:Y:S01]  /*4060*/  @!P0 HADD2.F32 R42, -RZ, R43.H1_H1 ;  /* 0x3000002bff2a8230 */ /* 0x000fe20000004100 */
[----:B------:R-:W-:Y:S01]  /*4070*/  @!P0 F2FP.PACK_AB R0, R2, R0 ;  /* 0x000000000200823e */ /* 0x000fe200000000ff */
[----:B------:R-:W-:Y:S02]  /*4080*/  @!P0 HADD2.F32 R41, -RZ, R45.H0_H0 ;  /* 0x2000002dff298230 */ /* 0x000fe40000004100 */
[----:B------:R-:W-:Y:S01]  /*4090*/  @!P0 HADD2.F32 R5, -RZ, R3.H1_H1 ;  /* 0x30000003ff058230 */ /* 0x000fe20000004100 */
[----:B------:R-:W-:Y:S01]  /*40a0*/  @!P0 FMUL.FTZ R3, R4, R6 ;  /* 0x0000000604038220 */ /* 0x000fe20000410000 */
[----:B------:R-:W-:Y:S01]  /*40b0*/  @!P0 HADD2.F32 R43, -RZ, R46.H0_H0 ;  /* 0x2000002eff2b8230 */ /* 0x000fe20000004100 */
[----:B------:R-:W-:Y:S01]  /*40c0*/  @!P0 FMUL.FTZ R6, R42, R7 ;  /* 0x000000072a068220 */ /* 0x000fe20000410000 */
[----:B------:R-:W-:Y:S01]  /*40d0*/  @!P0 MOV R56, R0 ;  /* 0x0000000000388202 */ /* 0x000fe20000000f00 */
[----:B------:R-:W-:Y:S01]  /*40e0*/  @!P0 FFMA.FTZ R75, R4, R41, -R8 ;  /* 0x00000029044b8223 */ /* 0x000fe20000010808 */
[----:B------:R-:W-:Y:S01]  /*40f0*/  @!P0 HADD2.F32 R8, -RZ, R9.H0_H0 ;  /* 0x20000009ff088230 */ /* 0x000fe20000004100 */
[C---:B------:R-:W-:Y:S01]  /*4100*/  @!P0 FMUL.FTZ R4, R5.reuse, R7 ;  /* 0x0000000705048220 */ /* 0x040fe20000410000 */
[----:B------:R-:W-:Y:S01]  /*4110*/  @!P0 HADD2.F32 R9, -RZ, R10.H0_H0 ;  /* 0x2000000aff098230 */ /* 0x000fe20000004100 */
[----:B------:R-:W-:Y:S01]  /*4120*/  @!P0 IMAD.MOV.U32 R7, RZ, RZ, R58 ;  /* 0x000000ffff078224 */ /* 0x000fe200078e003a */
[----:B------:R-:W-:Y:S01]  /*4130*/  @!P0 HADD2.F32 R45, -RZ, R47.H0_H0 ;  /* 0x2000002fff2d8230 */ /* 0x000fe20000004100 */
[----:B------:R-:W-:Y:S01]  /*4140*/  @!P0 FFMA.FTZ R74, R5, R43, -R6 ;  /* 0x0000002b054a8223 */ /* 0x000fe20000010806 */
[----:B------:R-:W-:Y:S01]  /*4150*/  @!P0 MOV R5, R18 ;  /* 0x0000001200058202 */ /* 0x000fe20000000f00 */
[----:B------:R-:W-:Y:S01]  /*4160*/  @!P0 FFMA.FTZ R3, R40, R41, R3 ;  /* 0x0000002928038223 */ /* 0x000fe20000010003 */
[--C-:B------:R-:W-:Y:S01]  /*4170*/  @!P0 HADD2.F32 R44, -RZ, R7.reuse.H0_H0 ;  /* 0x20000007ff2c8230 */ /* 0x100fe20000004100 */
[----:B------:R-:W-:Y:S01]  /*4180*/  @!P0 FFMA.FTZ R4, R42, R43, R4 ;  /* 0x0000002b2a048223 */ /* 0x000fe20000010004 */
[----:B------:R-:W-:Y:S01]  /*4190*/  @!P0 HADD2.F32 R46, -RZ, R7.H1_H1 ;  /* 0x30000007ff2e8230 */ /* 0x000fe20000004100 */
[----:B------:R-:W-:Y:S01]  /*41a0*/  @!P0 F2FP.PACK_AB R40, R74, R75 ;  /* 0x0000004b4a28823e */ /* 0x000fe200000000ff */
[--C-:B------:R-:W-:Y:S01]  /*41b0*/  @!P0 HADD2.F32 R6, -RZ, R5.reuse.H0_H0 ;  /* 0x20000005ff068230 */ /* 0x100fe20000004100 */
[-C--:B------:R-:W-:Y:S01]  /*41c0*/  @!P0 FMUL.FTZ R51, R44, R8.reuse ;  /* 0x000000082c338220 */ /* 0x080fe20000410000 */
[----:B------:R-:W-:Y:S01]  /*41d0*/  @!P0 HADD2.F32 R7, -RZ, R5.H1_H1 ;  /* 0x30000005ff078230 */ /* 0x000fe20000004100 */
[----:B------:R-:W-:Y:S01]  /*41e0*/  @!P0 FMUL.FTZ R10, R46, R9 ;  /* 0x000000092e0a8220 */ /* 0x000fe20000410000 */
[----:B------:R-:W-:Y:S01]  /*41f0*/  @!P0 HADD2.F32 R47, -RZ, R48.H0_H0 ;  /* 0x20000030ff2f8230 */ /* 0x000fe20000004100 */
[----:B------:R-:W-:Y:S01]  /*4200*/  @!P0 FMUL.FTZ R5, R6, R8 ;  /* 0x0000000806058220 */ /* 0x000fe20000410000 */
[----:B------:R-:W-:Y:S01]  /*4210*/  @!P0 MOV R17, R40 ;  /* 0x0000002800118202 */ /* 0x000fe20000000f00 */
[----:B------:R-:W-:Y:S01]  /*4220*/  @!P0 IMAD.MOV.U32 R8, RZ, RZ, R59 ;  /* 0x000000ffff088224 */ /* 0x000fe200078e003b */
[----:B------:R-:W-:Y:S01]  /*4230*/  @!P0 F2FP.PACK_AB R3, R4, R3 ;  /* 0x000000030403823e */ /* 0x000fe200000000ff */
[----:B------:R-:W-:Y:S02]  /*4240*/  @!P0 FFMA.FTZ R51, R6, R45, -R51 ;  /* 0x0000002d06338223 */ /* 0x000fe40000010833 */
[C---:B------:R-:W-:Y:S01]  /*4250*/  @!P0 FMUL.FTZ R6, R7.reuse, R9 ;  /* 0x0000000907068220 */ /* 0x040fe20000410000 */
[----:B------:R-:W-:Y:S01]  /*4260*/  @!P0 MOV R57, R3 ;  /* 0x0000000300398202 */ /* 0x000fe20000000f00 */
[----:B------:R-:W-:Y:S01]  /*4270*/  @!P0 FFMA.FTZ R73, R7, R47, -R10 ;  /* 0x0000002f07498223 */ /* 0x000fe2000001080a */
[----:B------:R-:W-:Y:S01]  /*4280*/  @!P0 MOV R7, R19 ;  /* 0x0000001300078202 */ /* 0x000fe20000000f00 */
[----:B------:R-:W-:Y:S01]  /*4290*/  @!P0 FFMA.FTZ R5, R44, R45, R5 ;  /* 0x0000002d2c058223 */ /* 0x000fe20000010005 */
[----:B------:R-:W-:Y:S01]  /*42a0*/  @!P0 HADD2.F32 R10, -RZ, R11.H0_H0 ;  /* 0x2000000bff0a8230 */ /* 0x000fe20000004100 */
[----:B------:R-:W-:Y:S01]  /*42b0*/  @!P0 FFMA.FTZ R6, R46, R47, R6 ;  /* 0x0000002f2e068223 */ /* 0x000fe20000010006 */
[----:B------:R-:W-:Y:S02]  /*42c0*/  @!P0 HADD2.F32 R48, -RZ, R8.H0_H0 ;  /* 0x20000008ff308230 */ /* 0x000fe40000004100 */
[----:B------:R-:W-:Y:S02]  /*42d0*/  @!P0 HADD2.F32 R11, -RZ, R26.H0_H0 ;  /* 0x2000001aff0b8230 */ /* 0x000fe40000004100 */
[----:B------:R-:W-:Y:S01]  /*42e0*/  @!P0 HADD2.F32 R26, -RZ, R8.H1_H1 ;  /* 0x30000008ff1a8230 */ /* 0x000fe20000004100 */
[-C--:B------:R-:W-:Y:S01]  /*42f0*/  @!P0 FMUL.FTZ R71, R48, R10.reuse ;  /* 0x0000000a30478220 */ /* 0x080fe20000410000 */
[--C-:B------:R-:W-:Y:S01]  /*4300*/  @!P0 HADD2.F32 R8, -RZ, R7.reuse.H0_H0 ;  /* 0x20000007ff088230 */ /* 0x100fe20000004100 */
[----:B------:R-:W-:Y:S01]  /*4310*/  @!P0 F2FP.PACK_AB R5, R6, R5 ;  /* 0x000000050605823e */ /* 0x000fe200000000ff */
[----:B------:R-:W-:Y:S01]  /*4320*/  @!P0 HADD2.F32 R9, -RZ, R7.H1_H1 ;  /* 0x30000007ff098230 */ /* 0x000fe20000004100 */
[----:B------:R-:W-:Y:S02]  /*4330*/  @!P0 FMUL.FTZ R70, R26, R11 ;  /* 0x0000000b1a468220 */ /* 0x000fe40000410000 */
[C---:B------:R-:W-:Y:S01]  /*4340*/  @!P0 FMUL.FTZ R7, R8.reuse, R10 ;  /* 0x0000000a08078220 */ /* 0x040fe20000410000 */
[----:B------:R-:W-:Y:S01]  /*4350*/  @!P0 F2FP.PACK_AB R10, R73, R51 ;  /* 0x00000033490a823e */ /* 0x000fe200000000ff */
[----:B------:R-:W-:Y:S02]  /*4360*/  @!P0 FFMA.FTZ R71, R8, R49, -R71 ;  /* 0x0000003108478223 */ /* 0x000fe40000010847 */
[C---:B------:R-:W-:Y:S01]  /*4370*/  @!P0 FMUL.FTZ R8, R9.reuse, R11 ;  /* 0x0000000b09088220 */ /* 0x040fe20000410000 */
[----:B------:R-:W-:Y:S01]  /*4380*/  @!P0 F2FP.PACK_AB R11, R76, R77 ;  /* 0x0000004d4c0b823e */ /* 0x000fe200000000ff */
[----:B------:R-:W-:Y:S01]  /*4390*/  @!P0 FFMA.FTZ R7, R48, R49, R7 ;  /* 0x0000003130078223 */ /* 0x000fe20000010007 */
[----:B------:R-:W-:Y:S01]  /*43a0*/  @!P0 MOV R18, R10 ;  /* 0x0000000a00128202 */ /* 0x000fe20000000f00 */
[-C--:B------:R-:W-:Y:S02]  /*43b0*/  @!P0 FFMA.FTZ R70, R9, R50.reuse, -R70 ;  /* 0x0000003209468223 */ /* 0x080fe40000010846 */
[----:B------:R-:W-:Y:S02]  /*43c0*/  @!P0 FFMA.FTZ R8, R26, R50, R8 ;  /* 0x000000321a088223 */ /* 0x000fe40000010008 */
[----:B------:R-:W-:Y:S01]  /*43d0*/  @!P0 IMAD.MOV.U32 R16, RZ, RZ, R11 ;  /* 0x000000ffff108224 */ /* 0x000fe200078e000b */
[----:B------:R-:W-:Y:S01]  /*43e0*/  @!P0 F2FP.PACK_AB R9, R70, R71 ;  /* 0x000000474609823e */ /* 0x000fe200000000ff */
[----:B------:R-:W-:Y:S01]  /*43f0*/  @!P0 IMAD.MOV.U32 R58, RZ, RZ, R5 ;  /* 0x000000ffff3a8224 */ /* 0x000fe200078e0005 */
[----:B------:R-:W-:Y:S03]  /*4400*/  @!P0 F2FP.PACK_AB R7, R8, R7 ;  /* 0x000000070807823e */ /* 0x000fe600000000ff */
[----:B------:R-:W-:Y:S01]  /*4410*/  @!P0 IMAD.MOV.U32 R19, RZ, RZ, R9 ;  /* 0x000000ffff138224 */ /* 0x000fe200078e0009 */
[----:B------:R-:W-:Y:S02]  /*4420*/  @!P0 MOV R59, R7 ;  /* 0x00000007003b8202 */ /* 0x000fe40000000f00 */
[----:B----4-:R-:W-:Y:S04]  /*4430*/  IADD3 R2, P0, R68, R136, RZ ;  /* 0x0000008844027210 */ /* 0x010fe80007f1e0ff */
[----:B---3--:R-:W-:Y:S02]  /*4440*/  IADD3.X R3, R69, R137, RZ, P0, !PT ;  /* 0x0000008945037210 */ /* 0x008fe400007fe4ff */
[C---:B------:R-:W-:Y:S03]  /*4450*/  ISETP.GE.AND P0, PT, R72.reuse, c[0x0][0x1d4], PT ;  /* 0x0000750048007a0c */ /* 0x040fe60003f06270 */
[----:B------:R1:W-:Y:S10]  /*4460*/  ST.E.128 [R2.64], R16 ;  /* 0x0000001002007985 */ /* 0x0003f4000c101d06 */
[----:B------:R-:W-:Y:S05]  /*4470*/  @!P0 IMAD.WIDE R4, R72, 0x2, R68 ;  /* 0x0000000248048825 */ /* 0x000fea00078e0244 */
[----:B------:R1:W-:Y:S02]  /*4480*/  @!P0 ST.E.128 [R4.64], R56 ;  /* 0x0000003804008985 */ /* 0x0003e4000c101d06 */
.L_x_85:
[----:B------:R-:W-:Y:S05]  /*4490*/  BSYNC B0 ;  /* 0x0000000000007941 */ /* 0x000fea0003800000 */
.L_x_84:
[----:B------:R-:W-:Y:S01]  /*44a0*/  ISETP.GE.AND P0, PT, R28, c[0x0][0x1d4], PT ;  /* 0x000075001c007a0c */ /* 0x000fe20003f06270 */
[----:B------:R-:W-:Y:S01]  /*44b0*/  @!UPT UIADD3 URZ, URZ, URZ, URZ ;  /* 0x0000003f3f3ff290 */ /* 0x000fe2000fffe03f */
[----:B------:R-:W-:Y:S11]  /*44c0*/  BSSY B0, `(.L_x_86) ;  /* 0x0000079000007945 */ /* 0x000ff60003800000 */
[----:B------:R-:W-:-:S05]  /*44d0*/  @P0 BRA `(.L_x_87) ;  /* 0x0000077000000947 */ /* 0x000fca0003800000 */
[----:B------:R-:W-:Y:S01]  /*44e0*/  ISETP.NE.AND P1, PT, R149, RZ, PT ;  /* 0x000000ff9500720c */ /* 0x000fe20003f25270 */
[----:B-1----:R-:W1:Y:S01]  /*44f0*/  LDS.128 R16, [R128+0x3100] ;  /* 0x0031000080107984 */ /* 0x002e620000000c00 */
[----:B------:R-:W-:Y:S02]  /*4500*/  ISETP.GE.AND P0, PT, R28, c[0x0][0x27c], PT ;  /* 0x00009f001c007a0c */ /* 0x000fe40003f06270 */
[----:B------:R-:W-:Y:S04]  /*4510*/  SEL R0, R154, R152, !P1 ;  /* 0x000000989a007207 */ /* 0x000fe80004800000 */
[----:B------:R-:W-:Y:S04]  /*4520*/  SHF.R.S32.HI R2, RZ, 0x1f, R0 ;  /* 0x0000001fff027819 */ /* 0x000fe80000011400 */
[----:B------:R-:W-:Y:S03]  /*4530*/  LEA.HI R0, R2, R0, RZ, 0x4 ;  /* 0x0000000002007211 */ /* 0x000fe600078f20ff */
[----:B------:R-:W-:Y:S01]  /*4540*/  @!P0 SHF.R.U64 R3, R12, 0x10, R13 ;  /* 0x000000100c038819 */ /* 0x000fe2000000120d */
[----:B------:R-:W-:Y:S01]  /*4550*/  @!P0 HADD2.F32 R9, -RZ, R64.H0_H0 ;  /* 0x20000040ff098230 */ /* 0x000fe20000004100 */
[----:B------:R-:W-:Y:S01]  /*4560*/  LEA.HI.SX32 R0, R0, R135, 0x1c ;  /* 0x0000008700007211 */ /* 0x000fe200078fe2ff */
[----:B------:R-:W-:Y:S01]  /*4570*/  @!P0 HADD2.F32 R42, -RZ, R65.H0_H0 ;  /* 0x20000041ff2a8230 */ /* 0x000fe20000004100 */
[----:B------:R-:W-:Y:S01]  /*4580*/  @!P0 SHF.R.U64 R12, R52, 0x10, R53 ;  /* 0x00000010340c8819 */ /* 0x000fe20000001235 */
[----:B------:R-:W-:Y:S01]  /*4590*/  @!P0 HADD2.F32 R5, -RZ, R3.H0_H0 ;  /* 0x20000003ff058230 */ /* 0x000fe20000004100 */
[----:B------:R-:W-:Y:S02]  /*45a0*/  SHF.R.S32.HI R2, RZ, 0x1f, R0 ;  /* 0x0000001fff027819 */ /* 0x000fe40000011400 */
[----:B------:R-:W-:Y:S01]  /*45b0*/  SHF.L.U32 R47, R0, 0x3, RZ ;  /* 0x00000003002f7819 */ /* 0x000fe200000006ff */
[----:B------:R-:W-:Y:S01]  /*45c0*/  @!P0 HADD2.F32 R12, -RZ, R12.H0_H0 ;  /* 0x2000000cff0c8230 */ /* 0x000fe20000004100 */
[----:B------:R-:W-:Y:S02]  /*45d0*/  LEA.HI R0, R2, R0, RZ, 0x2 ;  /* 0x0000000002007211 */ /* 0x000fe400078f10ff */
[----:B------:R-:W-:Y:S02]  /*45e0*/  @!P0 SHF.R.U32.HI R7, RZ, 0x10, R13 ;  /* 0x00000010ff078819 */ /* 0x000fe4000001160d */
[----:B------:R-:W-:Y:S01]  /*45f0*/  @!P0 SHF.R.U64 R11, R14, 0x10, R15 ;  /* 0x000000100e0b8819 */ /* 0x000fe2000000120f */
[----:B------:R-:W-:Y:S01]  /*4600*/  IMAD.SHL.U32 R0, R0, 0x200, RZ ;  /* 0x0000020000007824 */ /* 0x000fe200078e00ff */
[----:B------:R-:W-:Y:S01]  /*4610*/  LOP3.LUT R2, R97, 0x18, R47, 0xf8, !PT ;  /* 0x0000001861027812 */ /* 0x000fe200078ef82f */
[----:B------:R-:W-:Y:S01]  /*4620*/  @!P0 HADD2.F32 R7, -RZ, R7.H0_H0 ;  /* 0x20000007ff078230 */ /* 0x000fe20000004100 */
[----:B------:R-:W-:Y:S01]  /*4630*/  @!P0 SHF.R.U32.HI R52, RZ, 0x10, R53 ;  /* 0x00000010ff348819 */ /* 0x000fe20000011635 */
[----:B------:R-:W-:Y:S01]  /*4640*/  @!P0 HADD2.F32 R11, -RZ, R11.H0_H0 ;  /* 0x2000000bff0b8230 */ /* 0x000fe20000004100 */
[----:B------:R-:W-:Y:S02]  /*4650*/  LOP3.LUT R2, R2, R98, RZ, 0x3c, !PT ;  /* 0x0000006202027212 */ /* 0x000fe400078e3cff */
[----:B------:R-:W-:Y:S02]  /*4660*/  LOP3.LUT R0, R0, 0x7ffff800, RZ, 0xc0, !PT ;  /* 0x7ffff80000007812 */ /* 0x000fe400078ec0ff */
[----:B------:R-:W-:Y:S01]  /*4670*/  @!P0 SHF.R.U32.HI R8, RZ, 0x10, R15 ;  /* 0x00000010ff088819 */ /* 0x000fe2000001160f */
[----:B------:R-:W-:Y:S01]  /*4680*/  @!P0 HADD2.F32 R15, -RZ, R52.H0_H0 ;  /* 0x20000034ff0f8230 */ /* 0x000fe20000004100 */
[----:B------:R-:W-:Y:S01]  /*4690*/  IADD3 R0, R2, R0, R99 ;  /* 0x0000000002007210 */ /* 0x000fe20007ffe063 */
[--C-:B------:R-:W-:Y:S01]  /*46a0*/  @!P0 HADD2.F32 R2, -RZ, R29.reuse.H0_H0 ;  /* 0x2000001dff028230 */ /* 0x100fe20000004100 */
[--C-:B------:R-:W-:Y:S01]  /*46b0*/  @!P0 SHF.R.U32.HI R44, RZ, 0x10, R55.reuse ;  /* 0x00000010ff2c8819 */ /* 0x100fe20000011637 */
[----:B------:R-:W-:Y:S01]  /*46c0*/  @!P0 HADD2.F32 R8, -RZ, R8.H0_H0 ;  /* 0x20000008ff088230 */ /* 0x000fe20000004100 */
[----:B------:R-:W-:Y:S02]  /*46d0*/  SHF.L.U32 R0, R0, 0x1, RZ ;  /* 0x0000000100007819 */ /* 0x000fe400000006ff */
[----:B------:R-:W-:Y:S01]  /*46e0*/  @!P0 SHF.R.U64 R40, R54, 0x10, R55 ;  /* 0x0000001036288819 */ /* 0x000fe20000001237 */
[----:B------:R-:W-:Y:S02]  /*46f0*/  @!P0 HADD2.F32 R44, -RZ, R44.H0_H0 ;  /* 0x2000002cff2c8230 */ /* 0x000fe40000004100 */
[----:B------:R1:W2:Y:S02]  /*4700*/  LDS.128 R48, [R0+0x3100] ;  /* 0x0031000000307984 */ /* 0x0002a40000000c00 */
[----:B------:R-:W-:Y:S01]  /*4710*/  @!P0 HADD2.F32 R40, -RZ, R40.H0_H0 ;  /* 0x20000028ff288230 */ /* 0x000fe20000004100 */
[----:B-1----:R-:W-:Y:S05]  /*4720*/  @!P0 IMAD.MOV.U32 R0, RZ, RZ, R16 ;  /* 0x000000ffff008224 */ /* 0x002fea00078e0010 */
[--C-:B------:R-:W-:Y:S02]  /*4730*/  @!P0 HADD2.F32 R4, -RZ, R0.reuse.H0_H0 ;  /* 0x20000000ff048230 */ /* 0x100fe40000004100 */
[----:B------:R-:W-:Y:S03]  /*4740*/  @!P0 HADD2.F32 R3, -RZ, R0.H1_H1 ;  /* 0x30000000ff038230 */ /* 0x000fe60000004100 */
[----:B------:R-:W-:Y:S01]  /*4750*/  @!P0 FMUL.FTZ R0, R4, R2 ;  /* 0x0000000204008220 */ /* 0x000fe20000410000 */
[----:B--2---:R-:W-:Y:S05]  /*4760*/  @!P0 MOV R10, R48 ;  /* 0x00000030000a8202 */ /* 0x004fea0000000f00 */
[--C-:B------:R-:W-:Y:S02]  /*4770*/  @!P0 HADD2.F32 R6, -RZ, R10.reuse.H0_H0 ;  /* 0x2000000aff068230 */ /* 0x100fe40000004100 */
[----:B------:R-:W-:Y:S03]  /*4780*/  @!P0 HADD2.F32 R10, -RZ, R10.H1_H1 ;  /* 0x3000000aff0a8230 */ /* 0x000fe60000004100 */
[----:B------:R-:W-:Y:S02]  /*4790*/  @!P0 FMUL.FTZ R14, R6, R2 ;  /* 0x00000002060e8220 */ /* 0x000fe40000410000 */
[-C--:B------:R-:W-:Y:S02]  /*47a0*/  @!P0 FMUL.FTZ R13, R10, R5.reuse ;  /* 0x000000050a0d8220 */ /* 0x080fe40000410000 */
[C---:B------:R-:W-:Y:S02]  /*47b0*/  @!P0 FMUL.FTZ R2, R3.reuse, R5 ;  /* 0x0000000503028220 */ /* 0x040fe40000410000 */
[----:B------:R-:W-:Y:S02]  /*47c0*/  @!P0 IMAD.MOV.U32 R5, RZ, RZ, R49 ;  /* 0x000000ffff058224 */ /* 0x000fe400078e0031 */
[-C--:B------:R-:W-:Y:S02]  /*47d0*/  @!P0 FFMA.FTZ R0, R6, R9.reuse, R0 ;  /* 0x0000000906008223 */ /* 0x080fe40000010000 */
[----:B------:R-:W-:Y:S01]  /*47e0*/  @!P0 FFMA.FTZ R57, R4, R9, -R14 ;  /* 0x0000000904398223 */ /* 0x000fe2000001080e */
[----:B------:R-:W-:Y:S01]  /*47f0*/  @!P0 MOV R4, R17 ;  /* 0x0000001100048202 */ /* 0x000fe20000000f00 */
[-C--:B------:R-:W-:Y:S01]  /*4800*/  @!P0 FFMA.FTZ R56, R3, R12.reuse, -R13 ;  /* 0x0000000c03388223 */ /* 0x080fe2000001080d */
[----:B------:R-:W-:Y:S01]  /*4810*/  @!P0 HADD2.F32 R3, -RZ, R29.H1_H1 ;  /* 0x3000001dff038230 */ /* 0x000fe20000004100 */
[----:B------:R-:W-:Y:S01]  /*4820*/  @!P0 FFMA.FTZ R2, R10, R12, R2 ;  /* 0x0000000c0a028223 */ /* 0x000fe20000010002 */
[--C-:B------:R-:W-:Y:S01]  /*4830*/  @!P0 HADD2.F32 R12, -RZ, R5.reuse.H0_H0 ;  /* 0x20000005ff0c8230 */ /* 0x100fe20000004100 */
[----:B------:R-:W-:Y:S01]  /*4840*/  @!P0 IMAD.MOV.U32 R9, RZ, RZ, R51 ;  /* 0x000000ffff098224 */ /* 0x000fe200078e0033 */
[----:B------:R-:W-:Y:S02]  /*4850*/  @!P0 HADD2.F32 R14, -RZ, R5.H1_H1 ;  /* 0x30000005ff0e8230 */ /* 0x000fe40000004100 */
[----:B------:R-:W-:Y:S01]  /*4860*/  @!P0 HADD2.F32 R13, -RZ, R64.H1_H1 ;  /* 0x30000040ff0d8230 */ /* 0x000fe20000004100 */
[----:B------:R-:W-:Y:S01]  /*4870*/  @!P0 F2FP.PACK_AB R0, R2, R0 ;  /* 0x000000000200823e */ /* 0x000fe200000000ff */
[--C-:B------:R-:W-:Y:S01]  /*4880*/  @!P0 HADD2.F32 R6, -RZ, R4.reuse.H0_H0 ;  /* 0x20000004ff068230 */ /* 0x100fe20000004100 */
[----:B------:R-:W-:Y:S01]  /*4890*/  @!P0 FMUL.FTZ R10, R14, R7 ;  /* 0x000000070e0a8220 */ /* 0x000fe20000410000 */
[----:B------:R-:W-:Y:S01]  /*48a0*/  @!P0 HADD2.F32 R5, -RZ, R4.H1_H1 ;  /* 0x30000004ff058230 */ /* 0x000fe20000004100 */
[-C--:B------:R-:W-:Y:S01]  /*48b0*/  @!P0 FMUL.FTZ R4, R12, R3.reuse ;  /* 0x000000030c048220 */ /* 0x080fe20000410000 */
[----:B------:R-:W-:Y:S01]  /*48c0*/  @!P0 MOV R48, R0 ;  /* 0x0000000000308202 */ /* 0x000fe20000000f00 */
[C---:B------:R-:W-:Y:S01]  /*48d0*/  @!P0 FMUL.FTZ R3, R6.reuse, R3 ;  /* 0x0000000306038220 */ /* 0x040fe20000410000 */
[--C-:B------:R-:W-:Y:S01]  /*48e0*/  @!P0 HADD2.F32 R41, -RZ, R9.reuse.H0_H0 ;  /* 0x20000009ff298230 */ /* 0x100fe20000004100 */
[----:B------:R-:W-:Y:S01]  /*48f0*/  @!P0 FFMA.FTZ R55, R6, R13, -R4 ;  /* 0x0000000d06378223 */ /* 0x000fe20000010804 */
[----:B------:R-:W-:Y:S01]  /*4900*/  @!P0 HADD2.F32 R43, -RZ, R9.H1_H1 ;  /* 0x30000009ff2b8230 */ /* 0x000fe20000004100 */
[C---:B------:R-:W-:Y:S01]  /*4910*/  @!P0 FMUL.FTZ R4, R5.reuse, R7 ;  /* 0x0000000705048220 */ /* 0x040fe20000410000 */
[--C-:B------:R-:W-:Y:S01]  /*4920*/  @!P0 HADD2.F32 R7, -RZ, R30.reuse.H0_H0 ;  /* 0x2000001eff078230 */ /* 0x100fe20000004100 */
[----:B------:R-:W-:Y:S01]  /*4930*/  @!P0 FFMA.FTZ R54, R5, R15, -R10 ;  /* 0x0000000f05368223 */ /* 0x000fe2000001080a */
[----:B------:R-:W-:Y:S01]  /*4940*/  @!P0 MOV R5, R19 ;  /* 0x0000001300058202 */ /* 0x000fe20000000f00 */
[----:B------:R-:W-:Y:S01]  /*4950*/  @!P0 FMUL.FTZ R10, R43, R8 ;  /* 0x000000082b0a8220 */ /* 0x000fe20000410000 */
[----:B------:R-:W-:Y:S01]  /*4960*/  @!P0 HADD2.F32 R29, -RZ, R65.H1_H1 ;  /* 0x30000041ff1d8230 */ /* 0x000fe20000004100 */
[----:B------:R-:W-:Y:S02]  /*4970*/  @!P0 FMUL.FTZ R9, R41, R7 ;  /* 0x0000000729098220 */ /* 0x000fe40000410000 */
[----:B------:R-:W-:Y:S01]  /*4980*/  @!P0 FFMA.FTZ R3, R12, R13, R3 ;  /* 0x0000000d0c038223 */ /* 0x000fe20000010003 */
[--C-:B------:R-:W-:Y:S01]  /*4990*/  @!P0 HADD2.F32 R6, -RZ, R5.reuse.H0_H0 ;  /* 0x20000005ff068230 */ /* 0x100fe20000004100 */
[----:B------:R-:W-:Y:S01]  /*49a0*/  @!P0 FFMA.FTZ R4, R14, R15, R4 ;  /* 0x0000000f0e048223 */ /* 0x000fe20000010004 */
[----:B------:R-:W-:Y:S01]  /*49b0*/  @!P0 HADD2.F32 R5, -RZ, R5.H1_H1 ;  /* 0x30000005ff058230 */ /* 0x000fe20000004100 */
[----:B------:R-:W-:Y:S02]  /*49c0*/  @!P0 F2FP.PACK_AB R12, R54, R55 ;  /* 0x00000037360c823e */ /* 0x000fe400000000ff */
[----:B------:R-:W-:Y:S01]  /*49d0*/  @!P0 FFMA.FTZ R53, R6, R42, -R9 ;  /* 0x0000002a06358223 */ /* 0x000fe20000010809 */
[----:B------:R-:W-:Y:S01]  /*49e0*/  @!P0 F2FP.PACK_AB R3, R4, R3 ;  /* 0x000000030403823e */ /* 0x000fe200000000ff */
[----:B------:R-:W-:Y:S01]  /*49f0*/  @!P0 IMAD.MOV.U32 R9, RZ, RZ, R50 ;  /* 0x000000ffff098224 */ /* 0x000fe200078e0032 */
[----:B------:R-:W-:Y:S01]  /*4a00*/  @!P0 MOV R17, R12 ;  /* 0x0000000c00118202 */ /* 0x000fe20000000f00 */
[----:B------:R-:W-:Y:S01]  /*4a10*/  @!P0 FMUL.FTZ R7, R6, R7 ;  /* 0x0000000706078220 */ /* 0x000fe20000410000 */
[----:B------:R-:W-:Y:S01]  /*4a20*/  @!P0 MOV R6, R18 ;  /* 0x0000001200068202 */ /* 0x000fe20000000f00 */
[C---:B------:R-:W-:Y:S01]  /*4a30*/  @!P0 FMUL.FTZ R8, R5.reuse, R8 ;  /* 0x0000000805088220 */ /* 0x040fe20000410000 */
[----:B------:R-:W-:Y:S01]  /*4a40*/  @!P0 MOV R49, R3 ;  /* 0x0000000300318202 */ /* 0x000fe20000000f00 */
[----:B------:R-:W-:Y:S01]  /*4a50*/  @!P0 FFMA.FTZ R52, R5, R44, -R10 ;  /* 0x0000002c05348223 */ /* 0x000fe2000001080a */
[----:B------:R-:W-:Y:S02]  /*4a60*/  @!P0 HADD2.F32 R5, -RZ, R30.H1_H1 ;  /* 0x3000001eff058230 */ /* 0x000fe40000004100 */
[--C-:B------:R-:W-:Y:S02]  /*4a70*/  @!P0 HADD2.F32 R26, -RZ, R9.reuse.H0_H0 ;  /* 0x20000009ff1a8230 */ /* 0x100fe40000004100 */
[--C-:B------:R-:W-:Y:S02]  /*4a80*/  @!P0 HADD2.F32 R10, -RZ, R6.reuse.H0_H0 ;  /* 0x20000006ff0a8230 */ /* 0x100fe40000004100 */
[----:B------:R-:W-:Y:S02]  /*4a90*/  @!P0 HADD2.F32 R30, -RZ, R9.H1_H1 ;  /* 0x30000009ff1e8230 */ /* 0x000fe40000004100 */
[----:B------:R-:W-:Y:S01]  /*4aa0*/  @!P0 HADD2.F32 R9, -RZ, R6.H1_H1 ;  /* 0x30000006ff098230 */ /* 0x000fe20000004100 */
[-C--:B------:R-:W-:Y:S02]  /*4ab0*/  @!P0 FMUL.FTZ R6, R26, R5.reuse ;  /* 0x000000051a068220 */ /* 0x080fe40000410000 */
[C---:B------:R-:W-:Y:S02]  /*4ac0*/  @!P0 FMUL.FTZ R5, R10.reuse, R5 ;  /* 0x000000050a058220 */ /* 0x040fe40000410000 */
[----:B------:R-:W-:Y:S01]  /*4ad0*/  @!P0 FFMA.FTZ R46, R10, R29, -R6 ;  /* 0x0000001d0a2e8223 */ /* 0x000fe20000010806 */
[----:B------:R-:W-:Y:S01]  /*4ae0*/  @!P0 F2FP.PACK_AB R10, R52, R53 ;  /* 0x00000035340a823e */ /* 0x000fe200000000ff */
[----:B------:R-:W-:Y:S02]  /*4af0*/  @!P0 FMUL.FTZ R6, R9, R11 ;  /* 0x0000000b09068220 */ /* 0x000fe40000410000 */
[----:B------:R-:W-:Y:S02]  /*4b00*/  @!P0 FFMA.FTZ R5, R26, R29, R5 ;  /* 0x0000001d1a058223 */ /* 0x000fe40000010005 */
[----:B------:R-:W-:Y:S01]  /*4b10*/  @!P0 FMUL.FTZ R45, R30, R11 ;  /* 0x0000000b1e2d8220 */ /* 0x000fe20000410000 */
[----:B------:R-:W-:Y:S01]  /*4b20*/  @!P0 F2FP.PACK_AB R11, R56, R57 ;  /* 0x00000039380b823e */ /* 0x000fe200000000ff */
[----:B------:R-:W-:Y:S02]  /*4b30*/  @!P0 FFMA.FTZ R6, R30, R40, R6 ;  /* 0x000000281e068223 */ /* 0x000fe40000010006 */
[----:B------:R-:W-:Y:S02]  /*4b40*/  @!P0 FFMA.FTZ R7, R41, R42, R7 ;  /* 0x0000002a29078223 */ /* 0x000fe40000010007 */
[----:B------:R-:W-:Y:S01]  /*4b50*/  @!P0 FFMA.FTZ R45, R9, R40, -R45 ;  /* 0x00000028092d8223 */ /* 0x000fe2000001082d */
[----:B------:R-:W-:Y:S01]  /*4b60*/  @!P0 F2FP.PACK_AB R5, R6, R5 ;  /* 0x000000050605823e */ /* 0x000fe200000000ff */
[----:B------:R-:W-:Y:S02]  /*4b70*/  @!P0 FFMA.FTZ R8, R43, R44, R8 ;  /* 0x0000002c2b088223 */ /* 0x000fe40000010008 */
[----:B------:R-:W-:Y:S01]  /*4b80*/  @!P0 IMAD.MOV.U32 R16, RZ, RZ, R11 ;  /* 0x000000ffff108224 */ /* 0x000fe200078e000b */
[----:B------:R-:W-:Y:S01]  /*4b90*/  @!P0 F2FP.PACK_AB R9, R45, R46 ;  /* 0x0000002e2d09823e */ /* 0x000fe200000000ff */
[----:B------:R-:W-:Y:S01]  /*4ba0*/  @!P0 IMAD.MOV.U32 R19, RZ, RZ, R10 ;  /* 0x000000ffff138224 */ /* 0x000fe200078e000a */
[----:B------:R-:W-:Y:S01]  /*4bb0*/  @!P0 F2FP.PACK_AB R7, R8, R7 ;  /* 0x000000070807823e */ /* 0x000fe200000000ff */
[----:B------:R-:W-:Y:S01]  /*4bc0*/  @!P0 IMAD.MOV.U32 R50, RZ, RZ, R5 ;  /* 0x000000ffff328224 */ /* 0x000fe200078e0005 */
[----:B------:R-:W-:Y:S02]  /*4bd0*/  @!P0 MOV R18, R9 ;  /* 0x0000000900128202 */ /* 0x000fe40000000f00 */
[----:B------:R-:W-:Y:S02]  /*4be0*/  @!P0 MOV R51, R7 ;  /* 0x0000000700338202 */ /* 0x000fe40000000f00 */
[----:B----4-:R-:W-:Y:S04]  /*4bf0*/  IADD3 R2, P0, R68, R131, RZ ;  /* 0x0000008344027210 */ /* 0x010fe80007f1e0ff */
[----:B---3--:R-:W-:Y:S02]  /*4c00*/  IADD3.X R3, R69, R132, RZ, P0, !PT ;  /* 0x0000008445037210 */ /* 0x008fe400007fe4ff */
[C---:B------:R-:W-:Y:S03]  /*4c10*/  ISETP.GE.AND P0, PT, R47.reuse, c[0x0][0x1d4], PT ;  /* 0x000075002f007a0c */ /* 0x040fe60003f06270 */
[----:B------:R1:W-:Y:S10]  /*4c20*/  ST.E.128 [R2.64], R16 ;  /* 0x0000001002007985 */ /* 0x0003f4000c101d06 */
[----:B------:R-:W-:Y:S05]  /*4c30*/  @!P0 IMAD.WIDE R4, R47, 0x2, R68 ;  /* 0x000000022f048825 */ /* 0x000fea00078e0244 */
[----:B------:R1:W-:Y:S02]  /*4c40*/  @!P0 ST.E.128 [R4.64], R48 ;  /* 0x0000003004008985 */ /* 0x0003e4000c101d06 */
.L_x_87:
[----:B------:R-:W-:Y:S05]  /*4c50*/  BSYNC B0 ;  /* 0x0000000000007941 */ /* 0x000fea0003800000 */
.L_x_86:
[----:B------:R-:W-:Y:S11]  /*4c60*/  ISETP.GE.AND P0, PT, R27, c[0x0][0x1d4], PT ;  /* 0x000075001b007a0c */ /* 0x000ff60003f06270 */
[----:B------:R-:W-:Y:S02]  /*4c70*/  @!UPT UIADD3 URZ, URZ, URZ, URZ ;  /* 0x0000003f3f3ff290 */ /* 0x000fe4000fffe03f */
[----:B------:R-:W-:-:S05]  /*4c80*/  @P0 BRA `(.L_x_71) ;  /* 0x00000a1000000947 */ /* 0x000fca0003800000 */
[----:B------:R-:W-:Y:S01]  /*4c90*/  ISETP.NE.AND P1, PT, R148, RZ, PT ;  /* 0x000000ff9400720c */ /* 0x000fe20003f25270 */
[----:B------:R-:W-:Y:S01]  /*4ca0*/  LDS.128 R12, [R113+0x3100] ;  /* 0x00310000710c7984 */ /* 0x000fe20000000c00 */
[----:B-1--4-:R-:W-:Y:S02]  /*4cb0*/  IADD3 R50, P0, R68, R129, RZ ;  /* 0x0000008144327210 */ /* 0x012fe40007f1e0ff */
[----:B------:R-:W-:Y:S02]  /*4cc0*/  SEL R0, R154, R152, !P1 ;  /* 0x000000989a007207 */ /* 0x000fe40004800000 */
[----:B---3--:R-:W-:Y:S02]  /*4cd0*/  IADD3.X R51, R69, R130, RZ, P0, !PT ;  /* 0x0000008245337210 */ /* 0x008fe400007fe4ff */
[----:B------:R-:W-:Y:S02]  /*4ce0*/  SHF.R.S32.HI R2, RZ, 0x1f, R0 ;  /* 0x0000001fff027819 */ /* 0x000fe40000011400 */
[----:B------:R-:W-:Y:S02]  /*4cf0*/  ISETP.GE.AND P0, PT, R27, c[0x0][0x27c], PT ;  /* 0x00009f001b007a0c */ /* 0x000fe40003f06270 */
[----:B------:R-:W-:Y:S04]  /*4d00*/  LEA.HI R0, R2, R0, RZ, 0x4 ;  /* 0x0000000002007211 */ /* 0x000fe800078f20ff */
[----:B------:R-:W-:Y:S04]  /*4d10*/  LEA.HI.SX32 R0, R0, R134, 0x1c ;  /* 0x0000008600007211 */ /* 0x000fe800078fe2ff */
[----:B------:R-:W-:Y:S01]  /*4d20*/  SHF.R.S32.HI R2, RZ, 0x1f, R0 ;  /* 0x0000001fff027819 */ /* 0x000fe20000011400 */
[----:B------:R-:W-:Y:S02]  /*4d30*/  IMAD.SHL.U32 R44, R0, 0x8, RZ ;  /* 0x00000008002c7824 */ /* 0x000fe400078e00ff */
[----:B------:R-:W-:Y:S01]  /*4d40*/  @!P0 HADD2.F32 R4, -RZ, R31.H0_H0 ;  /* 0x2000001fff048230 */ /* 0x000fe20000004100 */
[----:B------:R-:W-:Y:S01]  /*4d50*/  LEA.HI R0, R2, R0, RZ, 0x2 ;  /* 0x0000000002007211 */ /* 0x000fe200078f10ff */
[----:B------:R-:W-:Y:S01]  /*4d60*/  @!P0 HADD2.F32 R9, -RZ, R66.H0_H0 ;  /* 0x20000042ff098230 */ /* 0x000fe20000004100 */
[----:B------:R-:W-:Y:S01]  /*4d70*/  LOP3.LUT R2, R97, 0x18, R44, 0xf8, !PT ;  /* 0x0000001861027812 */ /* 0x000fe200078ef82c */
[----:B------:R-:W-:Y:S01]  /*4d80*/  @!P0 HADD2.F32 R29, -RZ, R67.H0_H0 ;  /* 0x20000043ff1d8230 */ /* 0x000fe20000004100 */
[----:B------:R-:W-:Y:S02]  /*4d90*/  SHF.L.U32 R0, R0, 0x9, RZ ;  /* 0x0000000900007819 */ /* 0x000fe400000006ff */
[----:B------:R-:W-:Y:S02]  /*4da0*/  LOP3.LUT R2, R2, R98, RZ, 0x3c, !PT ;  /* 0x0000006202027212 */ /* 0x000fe400078e3cff */
[----:B------:R-:W-:Y:S02]  /*4db0*/  LOP3.LUT R0, R0, 0x7ffff800, RZ, 0xc0, !PT ;  /* 0x7ffff80000007812 */ /* 0x000fe400078ec0ff */
[----:B------:R-:W-:Y:S02]  /*4dc0*/  @!P0 SHF.R.U64 R16, R60, 0x10, R61 ;  /* 0x000000103c108819 */ /* 0x000fe4000000123d */
[----:B------:R-:W-:Y:S02]  /*4dd0*/  IADD3 R0, R2, R0, R99 ;  /* 0x0000000002007210 */ /* 0x000fe40007ffe063 */
[----:B------:R-:W-:Y:S01]  /*4de0*/  @!P0 SHF.R.U64 R11, R22, 0x10, R23 ;  /* 0x00000010160b8819 */ /* 0x000fe20000001217 */
[----:B------:R-:W-:Y:S01]  /*4df0*/  @!P0 HADD2.F32 R16, -RZ, R16.H0_H0 ;  /* 0x20000010ff108230 */ /* 0x000fe20000004100 */
[--C-:B------:R-:W-:Y:S01]  /*4e00*/  @!P0 SHF.R.U64 R2, R20, 0x10, R21.reuse ;  /* 0x0000001014028819 */ /* 0x100fe20000001215 */
[----:B------:R-:W-:Y:S01]  /*4e10*/  IMAD.SHL.U32 R0, R0, 0x2, RZ ;  /* 0x0000000200007824 */ /* 0x000fe200078e00ff */
[----:B------:R-:W-:Y:S01]  /*4e20*/  @!P0 SHF.R.U32.HI R7, RZ, 0x10, R21 ;  /* 0x00000010ff078819 */ /* 0x000fe20000011615 */
[----:B------:R-:W-:Y:S01]  /*4e30*/  @!P0 HADD2.F32 R11, -RZ, R11.H0_H0 ;  /* 0x2000000bff0b8230 */ /* 0x000fe20000004100 */
[----:B------:R-:W-:Y:S01]  /*4e40*/  @!P0 SHF.R.U32.HI R19, RZ, 0x10, R61 ;  /* 0x00000010ff138819 */ /* 0x000fe2000001163d */
[----:B------:R-:W-:Y:S01]  /*4e50*/  @!P0 HADD2.F32 R2, -RZ, R2.H0_H0 ;  /* 0x20000002ff028230 */ /* 0x000fe20000004100 */
[----:B------:R-:W1:Y:S01]  /*4e60*/  LDS.128 R40, [R0+0x3100] ;  /* 0x0031000000287984 */ /* 0x000e620000000c00 */
[----:B------:R-:W-:Y:S01]  /*4e70*/  @!P0 HADD2.F32 R7, -RZ, R7.H0_H0 ;  /* 0x20000007ff078230 */ /* 0x000fe20000004100 */
[----:B------:R-:W-:Y:S01]  /*4e80*/  @!P0 SHF.R.U32.HI R20, RZ, 0x10, R63 ;  /* 0x00000010ff148819 */ /* 0x000fe2000001163f */
[----:B------:R-:W-:Y:S01]  /*4e90*/  @!P0 HADD2.F32 R19, -RZ, R19.H0_H0 ;  /* 0x20000013ff138230 */ /* 0x000fe20000004100 */
[----:B------:R-:W-:Y:S01]  /*4ea0*/  @!P0 SHF.R.U32.HI R8, RZ, 0x10, R23 ;  /* 0x00000010ff088819 */ /* 0x000fe20000011617 */
[----:B------:R-:W-:Y:S01]  /*4eb0*/  @!P0 HADD2.F32 R21, -RZ, R67.H1_H1 ;  /* 0x30000043ff158230 */ /* 0x000fe20000004100 */
[----:B------:R-:W-:Y:S03]  /*4ec0*/  @!P0 SHF.R.U64 R23, R62, 0x10, R63 ;  /* 0x000000103e178819 */ /* 0x000fe6000000123f */
[----:B------:R-:W-:Y:S02]  /*4ed0*/  @!P0 HADD2.F32 R8, -RZ, R8.H0_H0 ;  /* 0x20000008ff088230 */ /* 0x000fe40000004100 */
[----:B------:R-:W-:Y:S01]  /*4ee0*/  @!P0 HADD2.F32 R23, -RZ, R23.H0_H0 ;  /* 0x20000017ff178230 */ /* 0x000fe20000004100 */
[----:B-1----:R-:W-:Y:S01]  /*4ef0*/  @!P0 IMAD.MOV.U32 R3, RZ, RZ, R40 ;  /* 0x000000ffff038224 */ /* 0x002fe200078e0028 */
[----:B------:R-:W-:Y:S04]  /*4f00*/  @!P0 MOV R0, R12 ;  /* 0x0000000c00008202 */ /* 0x000fe80000000f00 */
[--C-:B------:R-:W-:Y:S02]  /*4f10*/  @!P0 HADD2.F32 R6, -RZ, R3.reuse.H0_H0 ;  /* 0x20000003ff068230 */ /* 0x100fe40000004100 */
[--C-:B------:R-:W-:Y:S02]  /*4f20*/  @!P0 HADD2.F32 R5, -RZ, R0.reuse.H0_H0 ;  /* 0x20000000ff058230 */ /* 0x100fe40000004100 */
[----:B------:R-:W-:Y:S01]  /*4f30*/  @!P0 HADD2.F32 R10, -RZ, R3.H1_H1 ;  /* 0x30000003ff0a8230 */ /* 0x000fe20000004100 */
[-C--:B------:R-:W-:Y:S01]  /*4f40*/  @!P0 FMUL.FTZ R17, R6, R4.reuse ;  /* 0x0000000406118220 */ /* 0x080fe20000410000 */
[----:B------:R-:W-:Y:S01]  /*4f50*/  @!P0 HADD2.F32 R3, -RZ, R0.H1_H1 ;  /* 0x30000000ff038230 */ /* 0x000fe20000004100 */
[C---:B------:R-:W-:Y:S02]  /*4f60*/  @!P0 FMUL.FTZ R0, R5.reuse, R4 ;  /* 0x0000000405008220 */ /* 0x040fe40000410000 */
[-C--:B------:R-:W-:Y:S02]  /*4f70*/  @!P0 FMUL.FTZ R4, R10, R2.reuse ;  /* 0x000000020a048220 */ /* 0x080fe40000410000 */
[----:B------:R-:W-:Y:S01]  /*4f80*/  @!P0 FFMA.FTZ R53, R5, R9, -R17 ;  /* 0x0000000905358223 */ /* 0x000fe20000010811 */
[----:B------:R-:W-:Y:S01]  /*4f90*/  @!P0 MOV R5, R41 ;  /* 0x0000002900058202 */ /* 0x000fe20000000f00 */
[C---:B------:R-:W-:Y:S01]  /*4fa0*/  @!P0 FMUL.FTZ R2, R3.reuse, R2 ;  /* 0x0000000203028220 */ /* 0x040fe20000410000 */
[----:B------:R-:W-:Y:S01]  /*4fb0*/  @!P0 HADD2.F32 R17, -RZ, R66.H1_H1 ;  /* 0x30000042ff118230 */ /* 0x000fe20000004100 */
[----:B------:R-:W-:Y:S01]  /*4fc0*/  @!P0 FFMA.FTZ R0, R6, R9, R0 ;  /* 0x0000000906008223 */ /* 0x000fe20000010000 */
[----:B------:R-:W-:Y:S01]  /*4fd0*/  @!P0 MOV R9, R43 ;  /* 0x0000002b00098202 */ /* 0x000fe20000000f00 */
[-C--:B------:R-:W-:Y:S01]  /*4fe0*/  @!P0 FFMA.FTZ R52, R3, R16.reuse, -R4 ;  /* 0x0000001003348223 */ /* 0x080fe20000010804 */
[----:B------:R-:W-:Y:S01]  /*4ff0*/  @!P0 HADD2.F32 R3, -RZ, R31.H1_H1 ;  /* 0x3000001fff038230 */ /* 0x000fe20000004100 */
[----:B------:R-:W-:Y:S01]  /*5000*/  @!P0 IMAD.MOV.U32 R4, RZ, RZ, R13 ;  /* 0x000000ffff048224 */ /* 0x000fe200078e000d */
[--C-:B------:R-:W-:Y:S01]  /*5010*/  @!P0 HADD2.F32 R18, -RZ, R5.reuse.H1_H1 ;  /* 0x30000005ff128230 */ /* 0x100fe20000004100 */
[----:B------:R-:W-:Y:S01]  /*5020*/  @!P0 FFMA.FTZ R2, R10, R16, R2 ;  /* 0x000000100a028223 */ /* 0x000fe20000010002 */
[----:B------:R-:W-:Y:S02]  /*5030*/  @!P0 HADD2.F32 R16, -RZ, R5.H0_H0 ;  /* 0x20000005ff108230 */ /* 0x000fe40000004100 */
[--C-:B------:R-:W-:Y:S01]  /*5040*/  @!P0 HADD2.F32 R5, -RZ, R4.reuse.H1_H1 ;  /* 0x30000004ff058230 */ /* 0x100fe20000004100 */
[----:B------:R-:W-:Y:S01]  /*5050*/  @!P0 FMUL.FTZ R10, R18, R7 ;  /* 0x00000007120a8220 */ /* 0x000fe20000410000 */
[----:B------:R-:W-:Y:S01]  /*5060*/  @!P0 HADD2.F32 R6, -RZ, R4.H0_H0 ;  /* 0x20000004ff068230 */ /* 0x000fe20000004100 */
[----:B------:R-:W-:Y:S01]  /*5070*/  @!P0 FMUL.FTZ R4, R16, R3 ;  /* 0x0000000310048220 */ /* 0x000fe20000410000 */
[----:B------:R-:W-:Y:S01]  /*5080*/  @!P0 HADD2.F32 R31, -RZ, R20.H0_H0 ;  /* 0x20000014ff1f8230 */ /* 0x000fe20000004100 */
[C---:B------:R-:W-:Y:S01]  /*5090*/  @!P0 FFMA.FTZ R48, R5.reuse, R19, -R10 ;  /* 0x0000001305308223 */ /* 0x040fe2000001080a */
[--C-:B------:R-:W-:Y:S01]  /*50a0*/  @!P0 HADD2.F32 R26, -RZ, R9.reuse.H0_H0 ;  /* 0x20000009ff1a8230 */ /* 0x100fe20000004100 */
[----:B------:R-:W-:Y:S01]  /*50b0*/  @!P0 FFMA.FTZ R49, R6, R17, -R4 ;  /* 0x0000001106318223 */ /* 0x000fe20000010804 */
[----:B------:R-:W-:Y:S01]  /*50c0*/  @!P0 HADD2.F32 R30, -RZ, R9.H1_H1 ;  /* 0x30000009ff1e8230 */ /* 0x000fe20000004100 */
[----:B------:R-:W-:Y:S01]  /*50d0*/  @!P0 FMUL.FTZ R4, R5, R7 ;  /* 0x0000000705048220 */ /* 0x000fe20000410000 */
[--C-:B------:R-:W-:Y:S01]  /*50e0*/  @!P0 HADD2.F32 R7, -RZ, R34.reuse.H0_H0 ;  /* 0x20000022ff078230 */ /* 0x100fe20000004100 */
[----:B------:R-:W-:Y:S01]  /*50f0*/  @!P0 IMAD.MOV.U32 R5, RZ, RZ, R15 ;  /* 0x000000ffff058224 */ /* 0x000fe200078e000f */
[----:B------:R-:W-:Y:S01]  /*5100*/  @!P0 F2FP.PACK_AB R0, R2, R0 ;  /* 0x000000000200823e */ /* 0x000fe200000000ff */
[----:B------:R-:W-:Y:S02]  /*5110*/  @!P0 FMUL.FTZ R3, R6, R3 ;  /* 0x0000000306038220 */ /* 0x000fe40000410000 */
[----:B------:R-:W-:Y:S01]  /*5120*/  @!P0 FMUL.FTZ R9, R26, R7 ;  /* 0x000000071a098220 */ /* 0x000fe20000410000 */
[--C-:B------:R-:W-:Y:S01]  /*5130*/  @!P0 HADD2.F32 R6, -RZ, R5.reuse.H0_H0 ;  /* 0x20000005ff068230 */ /* 0x100fe20000004100 */
[----:B------:R-:W-:Y:S01]  /*5140*/  @!P0 FMUL.FTZ R10, R30, R8 ;  /* 0x000000081e0a8220 */ /* 0x000fe20000410000 */
[----:B------:R-:W-:Y:S01]  /*5150*/  @!P0 HADD2.F32 R5, -RZ, R5.H1_H1 ;  /* 0x30000005ff058230 */ /* 0x000fe20000004100 */
[----:B------:R-:W-:Y:S01]  /*5160*/  @!P0 FFMA.FTZ R3, R16, R17, R3 ;  /* 0x0000001110038223 */ /* 0x000fe20000010003 */
[----:B------:R-:W-:Y:S01]  /*5170*/  @!P0 F2FP.PACK_AB R16, R48, R49 ;  /* 0x000000313010823e */ /* 0x000fe200000000ff */
[C---:B------:R-:W-:Y:S01]  /*5180*/  @!P0 FFMA.FTZ R47, R6.reuse, R29, -R9 ;  /* 0x0000001d062f8223 */ /* 0x040fe20000010809 */
[----:B------:R-:W-:Y:S01]  /*5190*/  @!P0 MOV R9, R42 ;  /* 0x0000002a00098202 */ /* 0x000fe20000000f00 */
[----:B------:R-:W-:Y:S01]  /*51a0*/  @!P0 FMUL.FTZ R7, R6, R7 ;  /* 0x0000000706078220 */ /* 0x000fe20000410000 */
[----:B------:R-:W-:Y:S01]  /*51b0*/  @!P0 MOV R40, R0 ;  /* 0x0000000000288202 */ /* 0x000fe20000000f00 */
[----:B------:R-:W-:Y:S02]  /*51c0*/  @!P0 IMAD.MOV.U32 R6, RZ, RZ, R14 ;  /* 0x000000ffff068224 */ /* 0x000fe400078e000e */
[C---:B------:R-:W-:Y:S01]  /*51d0*/  @!P0 FMUL.FTZ R8, R5.reuse, R8 ;  /* 0x0000000805088220 */ /* 0x040fe20000410000 */
[--C-:B------:R-:W-:Y:S01]  /*51e0*/  @!P0 HADD2.F32 R20, -RZ, R9.reuse.H0_H0 ;  /* 0x20000009ff148230 */ /* 0x100fe20000004100 */
[----:B------:R-:W-:Y:S01]  /*51f0*/  @!P0 FFMA.FTZ R46, R5, R31, -R10 ;  /* 0x0000001f052e8223 */ /* 0x000fe2000001080a */
[----:B------:R-:W-:Y:S01]  /*5200*/  @!P0 HADD2.F32 R5, -RZ, R34.H1_H1 ;  /* 0x30000022ff058230 */ /* 0x000fe20000004100 */
[----:B------:R-:W-:Y:S01]  /*5210*/  @!P0 FFMA.FTZ R4, R18, R19, R4 ;  /* 0x0000001312048223 */ /* 0x000fe20000010004 */
[----:B------:R-:W-:Y:S01]  /*5220*/  @!P0 HADD2.F32 R22, -RZ, R9.H1_H1 ;  /* 0x30000009ff168230 */ /* 0x000fe20000004100 */
[----:B------:R-:W-:Y:S01]  /*5230*/  @!P0 IMAD.MOV.U32 R13, RZ, RZ, R16 ;  /* 0x000000ffff0d8224 */ /* 0x000fe200078e0010 */
[--C-:B------:R-:W-:Y:S02]  /*5240*/  @!P0 HADD2.F32 R10, -RZ, R6.reuse.H0_H0 ;  /* 0x20000006ff0a8230 */ /* 0x100fe40000004100 */
[----:B------:R-:W-:Y:S01]  /*5250*/  @!P0 HADD2.F32 R9, -RZ, R6.H1_H1 ;  /* 0x30000006ff098230 */ /* 0x000fe20000004100 */
[----:B------:R-:W-:Y:S01]  /*5260*/  @!P0 FMUL.FTZ R6, R20, R5 ;  /* 0x0000000514068220 */ /* 0x000fe20000410000 */
[----:B------:R-:W-:Y:S01]  /*5270*/  @!P0 F2FP.PACK_AB R3, R4, R3 ;  /* 0x000000030403823e */ /* 0x000fe200000000ff */
[----:B------:R-:W-:Y:S02]  /*5280*/  @!P0 FMUL.FTZ R34, R22, R11 ;  /* 0x0000000b16228220 */ /* 0x000fe40000410000 */
[C---:B------:R-:W-:Y:S02]  /*5290*/  @!P0 FMUL.FTZ R5, R10.reuse, R5 ;  /* 0x000000050a058220 */ /* 0x040fe40000410000 */
[----:B------:R-:W-:Y:S01]  /*52a0*/  @!P0 FFMA.FTZ R45, R10, R21, -R6 ;  /* 0x000000150a2d8223 */ /* 0x000fe20000010806 */
[----:B------:R-:W-:Y:S01]  /*52b0*/  @!P0 F2FP.PACK_AB R10, R46, R47 ;  /* 0x0000002f2e0a823e */ /* 0x000fe200000000ff */
[C---:B------:R-:W-:Y:S02]  /*52c0*/  @!P0 FFMA.FTZ R34, R9.reuse, R23, -R34 ;  /* 0x0000001709228223 */ /* 0x040fe40000010822 */
[----:B------:R-:W-:Y:S01]  /*52d0*/  @!P0 FMUL.FTZ R6, R9, R11 ;  /* 0x0000000b09068220 */ /* 0x000fe20000410000 */
[----:B------:R-:W-:Y:S01]  /*52e0*/  @!P0 F2FP.PACK_AB R11, R52, R53 ;  /* 0x00000035340b823e */ /* 0x000fe200000000ff */
[----:B------:R-:W-:Y:S01]  /*52f0*/  @!P0 FFMA.FTZ R5, R20, R21, R5 ;  /* 0x0000001514058223 */ /* 0x000fe20000010005 */
[----:B------:R-:W-:Y:S01]  /*5300*/  @!P0 F2FP.PACK_AB R9, R34, R45 ;  /* 0x0000002d2209823e */ /* 0x000fe200000000ff */
[----:B------:R-:W-:Y:S01]  /*5310*/  @!P0 FFMA.FTZ R6, R22, R23, R6 ;  /* 0x0000001716068223 */ /* 0x000fe20000010006 */
[----:B------:R-:W-:Y:S01]  /*5320*/  @!P0 MOV R12, R11 ;  /* 0x0000000b000c8202 */ /* 0x000fe20000000f00 */
[----:B------:R-:W-:Y:S01]  /*5330*/  @!P0 FFMA.FTZ R7, R26, R29, R7 ;  /* 0x0000001d1a078223 */ /* 0x000fe20000010007 */
[----:B------:R-:W-:Y:S01]  /*5340*/  @!P0 MOV R14, R9 ;  /* 0x00000009000e8202 */ /* 0x000fe20000000f00 */
[----:B------:R-:W-:Y:S01]  /*5350*/  @!P0 IMAD.MOV.U32 R15, RZ, RZ, R10 ;  /* 0x000000ffff0f8224 */ /* 0x000fe200078e000a */
[----:B------:R-:W-:Y:S01]  /*5360*/  @!P0 F2FP.PACK_AB R5, R6, R5 ;  /* 0x000000050605823e */ /* 0x000fe200000000ff */
[----:B------:R-:W-:Y:S02]  /*5370*/  @!P0 FFMA.FTZ R8, R30, R31, R8 ;  /* 0x0000001f1e088223 */ /* 0x000fe40000010008 */
[----:B------:R-:W-:Y:S01]  /*5380*/  @!P0 IMAD.MOV.U32 R41, RZ, RZ, R3 ;  /* 0x000000ffff298224 */ /* 0x000fe200078e0003 */
[----:B------:R1:W-:Y:S01]  /*5390*/  ST.E.128 [R50.64], R12 ;  /* 0x0000000c32007985 */ /* 0x0003e2000c101d06 */
[----:B------:R-:W-:Y:S02]  /*53a0*/  @!P0 MOV R42, R5 ;  /* 0x00000005002a8202 */ /* 0x000fe40000000f00 */
[----:B------:R-:W-:Y:S04]  /*53b0*/  @!P0 F2FP.PACK_AB R7, R8, R7 ;  /* 0x000000070807823e */ /* 0x000fe800000000ff */
[----:B------:R-:W-:Y:S02]  /*53c0*/  @!P0 MOV R43, R7 ;  /* 0x00000007002b8202 */ /* 0x000fe40000000f00 */
[----:B------:R-:W-:Y:S11]  /*53d0*/  ISETP.GE.AND P0, PT, R44, c[0x0][0x1d4], PT ;  /* 0x000075002c007a0c */ /* 0x000ff60003f06270 */
[----:B------:R-:W-:Y:S02]  /*53e0*/  @!UPT UIADD3 URZ, URZ, URZ, URZ ;  /* 0x0000003f3f3ff290 */ /* 0x000fe4000fffe03f */
[----:B------:R-:W-:-:S05]  /*53f0*/  @P0 BRA `(.L_x_71) ;  /* 0x000002a000000947 */ /* 0x000fca0003800000 */
[C---:B------:R-:W-:Y:S04]  /*5400*/  LEA R2, P0, R44.reuse, R68, 0x1 ;  /* 0x000000442c027211 */ /* 0x040fe800078008ff */
[----:B------:R-:W-:Y:S05]  /*5410*/  LEA.HI.X.SX32 R3, R44, R69, 0x1, P0 ;  /* 0x000000452c037211 */ /* 0x000fea00000f0eff */
[----:B------:R2:W-:Y:S01]  /*5420*/  ST.E.128 [R2.64], R40 ;  /* 0x0000002802007985 */ /* 0x0005e2000c101d06 */
[----:B------:R-:W-:-:S05]  /*5430*/  BRA `(.L_x_71) ;  /* 0x0000026000007947 */ /* 0x000fca0003800000 */
.L_x_67:
[----:B------:R1:W2:Y:S01]  /*5440*/  SHFL.IDX PT, R2, R26, RZ, 0x1e1f ;  /* 0x001e1fff1a027589 */ /* 0x0002a200000e0000 */
[----:B------:R-:W-:Y:S03]  /*5450*/  IMAD.IADD R3, R105, 0x1, -R90 ;  /* 0x0000000169037824 */ /* 0x000fe600078e0a5a */
[----:B------:R1:W3:Y:S02]  /*5460*/  SHFL.IDX PT, R0, R29, RZ, 0x1e1f ;  /* 0x001e1fff1d007589 */ /* 0x0002e400000e0000 */
[----:B------:R-:W-:Y:S04]  /*5470*/  IMNMX R84, R3, 0x40, PT ;  /* 0x0000004003547817 */ /* 0x000fe80003800200 */
[----:B------:R-:W-:Y:S11]  /*5480*/  ISETP.GT.AND P0, PT, R84, R91, PT ;  /* 0x0000005b5400720c */ /* 0x000ff60003f04270 */
[----:B------:R-:W-:Y:S02]  /*5490*/  @!UPT UIADD3 URZ, URZ, URZ, URZ ;  /* 0x0000003f3f3ff290 */ /* 0x000fe4000fffe03f */
[----:B------:R-:W-:-:S05]  /*54a0*/  @!P0 BRA `(.L_x_71) ;  /* 0x000001f000008947 */ /* 0x000fca0003800000 */
[----:B------:R-:W-:Y:S02]  /*54b0*/  ISETP.GE.AND P2, PT, R24, c[0x0][0x1d4], PT ;  /* 0x0000750018007a0c */ /* 0x000fe40003f46270 */
[----:B------:R-:W-:Y:S02]  /*54c0*/  ISETP.GE.AND P1, PT, R28, c[0x0][0x1d4], PT ;  /* 0x000075001c007a0c */ /* 0x000fe40003f26270 */
[----:B------:R-:W-:Y:S02]  /*54d0*/  ISETP.GE.AND P4, PT, R27, c[0x0][0x1d4], PT ;  /* 0x000075001b007a0c */ /* 0x000fe40003f86270 */
[----:B------:R-:W-:Y:S07]  /*54e0*/  ISETP.GE.AND P3, PT, R94, c[0x0][0x1d4], PT ;  /* 0x000075005e007a0c */ /* 0x000fee0003f66270 */
[----:B------:R-:W4:Y:S01]  /*54f0*/  @!P2 LDS.128 R12, [R80+0x3000] ;  /* 0x00300000500ca984 */ /* 0x000f220000000c00 */
[C---:B---3--:R-:W-:Y:S04]  /*5500*/  @!P2 LEA R6, P0, R24.reuse, R0, 0x1 ;  /* 0x000000001806a211 */ /* 0x048fe800078008ff */
[----:B--2---:R-:W-:Y:S02]  /*5510*/  @!P2 LEA.HI.X R7, R24, R2, R25, 0x1, P0 ;  /* 0x000000021807a211 */ /* 0x004fe400000f0c19 */
[C---:B------:R-:W-:Y:S04]  /*5520*/  @!P1 LEA R4, P0, R86.reuse, R0, 0x1 ;  /* 0x0000000056049211 */ /* 0x040fe800078008ff */
[----:B------:R-:W-:Y:S02]  /*5530*/  @!P1 LEA.HI.X R5, R86, R2, R101, 0x1, P0 ;  /* 0x0000000256059211 */ /* 0x000fe400000f0c65 */
[C---:B------:R-:W-:Y:S04]  /*5540*/  @!P4 LEA R10, P0, R85.reuse, R0, 0x1 ;  /* 0x00000000550ac211 */ /* 0x040fe800078008ff */
[----:B------:R-:W-:Y:S02]  /*5550*/  @!P4 LEA.HI.X R11, R85, R2, R100, 0x1, P0 ;  /* 0x00000002550bc211 */ /* 0x000fe400000f0c64 */
[C---:B------:R-:W-:Y:S04]  /*5560*/  @!P3 LEA R8, P0, R89.reuse, R0, 0x1 ;  /* 0x000000005908b211 */ /* 0x040fe800078008ff */
[----:B------:R-:W-:Y:S01]  /*5570*/  @!P3 LEA.HI.X R9, R89, R2, R104, 0x1, P0 ;  /* 0x000000025909b211 */ /* 0x000fe200000f0c68 */
[----:B----4-:R-:W-:Y:S04]  /*5580*/  @!P2 ST.E.128 [R6.64], R12 ;  /* 0x0000000c0600a985 */ /* 0x010fe8000c101d06 */
[----:B------:R-:W2:Y:S04]  /*5590*/  @!P1 LDS.128 R12, [R81+0x3000] ;  /* 0x00300000510c9984 */ /* 0x000ea80000000c00 */
[----:B--2---:R2:W-:Y:S01]  /*55a0*/  @!P1 ST.E.128 [R4.64], R12 ;  /* 0x0000000c04009985 */ /* 0x0045e2000c101d06 */
[----:B------:R-:W-:Y:S03]  /*55b0*/  ISETP.GE.AND P1, PT, R93, c[0x0][0x1d4], PT ;  /* 0x000075005d007a0c */ /* 0x000fe60003f26270 */
[----:B------:R-:W3:Y:S10]  /*55c0*/  @!P4 LDS.128 R12, [R80+0x4000] ;  /* 0x00400000500cc984 */ /* 0x000ef40000000c00 */
[C---:B------:R-:W-:Y:S04]  /*55d0*/  @!P1 LEA R6, P0, R88.reuse, R0, 0x1 ;  /* 0x0000000058069211 */ /* 0x040fe800078008ff */
[----:B------:R-:W-:Y:S02]  /*55e0*/  @!P1 LEA.HI.X R7, R88, R2, R103, 0x1, P0 ;  /* 0x0000000258079211 */ /* 0x000fe400000f0c67 */
[----:B------:R-:W-:Y:S11]  /*55f0*/  ISETP.GE.AND P0, PT, R92, c[0x0][0x1d4], PT ;  /* 0x000075005c007a0c */ /* 0x000ff60003f06270 */
[----:B------:R-:W-:Y:S02]  /*5600*/  @!UPT UIADD3 URZ, URZ, URZ, URZ ;  /* 0x0000003f3f3ff290 */ /* 0x000fe4000fffe03f */
[C---:B--2---:R-:W-:Y:S04]  /*5610*/  @!P0 LEA R4, P2, R87.reuse, R0, 0x1 ;  /* 0x0000000057048211 */ /* 0x044fe800078408ff */
[----:B------:R-:W-:Y:S01]  /*5620*/  @!P0 LEA.HI.X R5, R87, R2, R102, 0x1, P2 ;  /* 0x0000000257058211 */ /* 0x000fe200010f0c66 */
[----:B---3--:R-:W-:Y:S04]  /*5630*/  @!P4 ST.E.128 [R10.64], R12 ;  /* 0x0000000c0a00c985 */ /* 0x008fe8000c101d06 */
[----:B------:R-:W2:Y:S04]  /*5640*/  @!P3 LDS.128 R12, [R81+0x4000] ;  /* 0x00400000510cb984 */ /* 0x000ea80000000c00 */
[----:B--2---:R-:W-:Y:S04]  /*5650*/  @!P3 ST.E.128 [R8.64], R12 ;  /* 0x0000000c0800b985 */ /* 0x004fe8000c101d06 */
[----:B------:R-:W2:Y:S04]  /*5660*/  @!P1 LDS.128 R8, [R80+0x5000] ;  /* 0x0050000050089984 */ /* 0x000ea80000000c00 */
[----:B--2---:R-:W-:Y:S04]  /*5670*/  @!P1 ST.E.128 [R6.64], R8 ;  /* 0x0000000806009985 */ /* 0x004fe8000c101d06 */
[----:B------:R-:W2:Y:S04]  /*5680*/  @!P0 LDS.128 R8, [R81+0x5000] ;  /* 0x0050000051088984 */ /* 0x000ea80000000c00 */
[----:B--2---:R2:W-:Y:S02]  /*5690*/  @!P0 ST.E.128 [R4.64], R8 ;  /* 0x0000000804008985 */ /* 0x0045e4000c101d06 */
.L_x_71:
[----:B------:R-:W-:Y:S05]  /*56a0*/  BSYNC B1 ;  /* 0x0000000000017941 */ /* 0x000fea0003800000 */
.L_x_66:
[----:B---3--:R-:W-:Y:S01]  /*56b0*/  IMAD.IADD R0, R147, 0x1, -R90 ;  /* 0x0000000193007824 */ /* 0x008fe200078e0a5a */
[----:B-12--5:R-:W-:Y:S01]  /*56c0*/  LEA R2, P0, R78, R108, 0x6 ;  /* 0x0000006c4e027211 */ /* 0x026fe200078030ff */
[----:B------:R-:W-:Y:S01]  /*56d0*/  IMAD R6, R95, c[0x0][0x208], RZ ;  /* 0x000082005f067a24 */ /* 0x000fe200078e02ff */
[----:B------:R-:W-:Y:S01]  /*56e0*/  ISETP.NE.AND P3, PT, R112, RZ, PT ;  /* 0x000000ff7000720c */ /* 0x000fe20003f65270 */
[C---:B------:R-:W-:Y:S01]  /*56f0*/  IMAD.WIDE.U32 R4, R83.reuse, c[0x0][0x208], RZ ;  /* 0x0000820053047a25 */ /* 0x040fe200078e00ff */
[----:B------:R-:W-:Y:S01]  /*5700*/  LEA.HI.X.SX32 R3, R78, R109, 0x6, P0 ;  /* 0x0000006d4e037211 */ /* 0x000fe200000f36ff */
[----:B------:R-:W-:Y:S01]  /*5710*/  BSSY B0, `(.L_x_88) ;  /* 0x000004e000007945 */ /* 0x000fe20003800000 */
[----:B------:R-:W-:Y:S01]  /*5720*/  ISETP.GE.AND P0, PT, R0, 0x21, PT ;  /* 0x000000210000780c */ /* 0x000fe20003f06270 */
[----:B------:R-:W-:Y:S05]  /*5730*/  IMAD R6, R83, c[0x0][0x20c], R6 ;  /* 0x0000830053067a24 */ /* 0x000fea00078e0206 */
[----:B------:R-:W-:Y:S01]  /*5740*/  IADD3 R5, R5, R6, RZ ;  /* 0x0000000605057210 */ /* 0x000fe20007ffe0ff */
[----:B------:R-:W-:Y:S04]  /*5750*/  IMAD R6, R96, c[0x0][0x218], RZ ;  /* 0x0000860060067a24 */ /* 0x000fe800078e02ff */
[----:B------:R-:W-:Y:S02]  /*5760*/  IMAD.WIDE.U32 R4, R82, c[0x0][0x218], R4 ;  /* 0x0000860052047a25 */ /* 0x000fe400078e0004 */
[----:B------:R-:W-:Y:S02]  /*5770*/  @P0 IADD3 R11, P1, R2, 0x20, RZ ;  /* 0x00000020020b0810 */ /* 0x000fe40007f3e0ff */
[----:B------:R-:W-:Y:S03]  /*5780*/  IMAD R6, R82, c[0x0][0x21c], R6 ;  /* 0x0000870052067a24 */ /* 0x000fe600078e0206 */
[----:B------:R-:W-:Y:S01]  /*5790*/  @P0 IMAD.X R12, RZ, RZ, R3, P1 ;  /* 0x000000ffff0c0224 */ /* 0x000fe200008e0603 */
[----:B------:R-:W-:Y:S04]  /*57a0*/  IADD3 R8, P1, R166, R4, RZ ;  /* 0x00000004a6087210 */ /* 0x000fe80007f3e0ff */
[----:B------:R-:W-:Y:S02]  /*57b0*/  IADD3.X R9, R145, R5, R6, P1, !PT ;  /* 0x0000000591097210 */ /* 0x000fe40000ffe406 */
[----:B------:R-:W-:Y:S11]  /*57c0*/  ISETP.GE.AND P1, PT, R0, 0x1, PT ;  /* 0x000000010000780c */ /* 0x000ff60003f26270 */
[----:B------:R-:W-:Y:S02]  /*57d0*/  @!UPT UIADD3 URZ, URZ, URZ, URZ ;  /* 0x0000003f3f3ff290 */ /* 0x000fe4000fffe03f */
[----:B------:R-:W-:Y:S01]  /*57e0*/  @P1 MOV R5, R110 ;  /* 0x0000006e00051202 */ /* 0x000fe20000000f00 */
[----:B------:R-:W-:Y:S02]  /*57f0*/  @P1 IMAD.MOV.U32 R4, RZ, RZ, R106 ;  /* 0x000000ffff041224 */ /* 0x000fe400078e006a */
[----:B------:R-:W-:Y:S02]  /*5800*/  @P1 IMAD R0, R3, c[0x0][0x258], RZ ;  /* 0x0000960003001a24 */ /* 0x000fe400078e02ff */
[C---:B------:R-:W-:Y:S04]  /*5810*/  @P1 IMAD.WIDE.U32 R4, R2.reuse, c[0x0][0x258], R4 ;  /* 0x0000960002041a25 */ /* 0x040fe800078e0004 */
[----:B------:R-:W-:Y:S01]  /*5820*/  @P1 IMAD R2, R2, c[0x0][0x25c], R0 ;  /* 0x0000970002021a24 */ /* 0x000fe200078e0200 */
[----:B------:R-:W-:Y:S01]  /*5830*/  @P1 LEA R6, P2, R4, c[0x0][0x250], 0x1 ;  /* 0x0000940004061a11 */ /* 0x000fe200078408ff */
[----:B------:R-:W-:Y:S02]  /*5840*/  @P0 IMAD.MOV.U32 R3, RZ, RZ, R110 ;  /* 0x000000ffff030224 */ /* 0x000fe400078e006e */
[----:B------:R-:W-:Y:S02]  /*5850*/  @P1 IMAD.IADD R2, R5, 0x1, R2 ;  /* 0x0000000105021824 */ /* 0x000fe400078e0202 */
[----:B------:R-:W-:Y:S03]  /*5860*/  @P0 IMAD R0, R12, c[0x0][0x258], RZ ;  /* 0x000096000c000a24 */ /* 0x000fe600078e02ff */
[----:B------:R-:W-:Y:S01]  /*5870*/  @P1 LEA.HI.X R7, R4, c[0x0][0x254], R2, 0x1, P2 ;  /* 0x0000950004071a11 */ /* 0x000fe200010f0c02 */
[C---:B------:R-:W-:Y:S01]  /*5880*/  @P0 IMAD R0, R11.reuse, c[0x0][0x25c], R0 ;  /* 0x000097000b000a24 */ /* 0x040fe200078e0200 */
[----:B------:R-:W-:Y:S02]  /*5890*/  @P0 MOV R2, R106 ;  /* 0x0000006a00020202 */ /* 0x000fe40000000f00 */
[C---:B------:R-:W-:Y:S01]  /*58a0*/  LEA R10, P2, R8.reuse, c[0x0][0x1f8], 0x1 ;  /* 0x00007e00080a7a11 */ /* 0x040fe200078408ff */
[----:B------:R-:W-:Y:S01]  /*58b0*/  @!PT LDS RZ, [RZ] ;  /* 0x00000000fffff984 */ /* 0x000fe20000000800 */
[----:B------:R-:W-:Y:S01]  /*58c0*/  @!PT LDS RZ, [RZ] ;  /* 0x00000000fffff984 */ /* 0x000fe20000000800 */
[----:B------:R-:W-:Y:S01]  /*58d0*/  @!PT LDS RZ, [RZ] ;  /* 0x00000000fffff984 */ /* 0x000fe20000000800 */
[----:B------:R1:W-:Y:S02]  /*58e0*/  @P1 LDGSTS.E.BYPASS.LTC128B.128 [R79+0x100], [R6.64], !P3 ;  /* 0x00100000064f1fae */ /* 0x0003e4000d901d46 */
[----:B------:R-:W-:Y:S01]  /*58f0*/  @P0 IMAD.WIDE.U32 R2, R11, c[0x0][0x258], R2 ;  /* 0x000096000b020a25 */ /* 0x000fe200078e0002 */
[----:B------:R-:W-:Y:S01]  /*5900*/  LEA.HI.X R8, R8, c[0x0][0x1fc], R9, 0x1, P2 ;  /* 0x00007f0008087a11 */ /* 0x000fe200010f0c09 */
[----:B------:R1:W-:Y:S03]  /*5910*/  @P1 LDGSTS.E.BYPASS.LTC128B.128 [R79+0x1100], [R6.64+0x40], !P6 ;  /* 0x01100040064f1fae */ /* 0x0003e6000f101d46 */
[C---:B------:R-:W-:Y:S01]  /*5920*/  @P0 LEA R4, P2, R2.reuse, c[0x0][0x250], 0x1 ;  /* 0x0000940002040a11 */ /* 0x040fe200078408ff */
[----:B------:R1:W-:Y:S01]  /*5930*/  @P1 LDGSTS.E.BYPASS.LTC128B.128 [R79+0x2100], [R6.64+0x80], !P5 ;  /* 0x02100080064f1fae */ /* 0x0003e2000e901d46 */
[----:B------:R-:W-:Y:S04]  /*5940*/  @P0 IADD3 R0, R3, R0, RZ ;  /* 0x0000000003000210 */ /* 0x000fe80007ffe0ff */
[----:B------:R-:W-:Y:S02]  /*5950*/  @P0 LEA.HI.X R5, R2, c[0x0][0x254], R0, 0x1, P2 ;  /* 0x0000950002050a11 */ /* 0x000fe400010f0c00 */
[----:B------:R1:W2:Y:S04]  /*5960*/  SHFL.IDX PT, R0, R10, RZ, 0x1e1f ;  /* 0x001e1fff0a007589 */ /* 0x0002a800000e0000 */
[----:B------:R1:W-:Y:S04]  /*5970*/  @P0 LDGSTS.E.BYPASS.LTC128B.128 [R79+0x900], [R4.64], !P3 ;  /* 0x00900000044f0fae */ /* 0x0003e8000d901d46 */
[----:B------:R1:W-:Y:S04]  /*5980*/  @P0 LDGSTS.E.BYPASS.LTC128B.128 [R79+0x1900], [R4.64+0x40], !P6 ;  /* 0x01900040044f0fae */ /* 0x0003e8000f101d46 */
[----:B------:R1:W-:Y:S01]  /*5990*/  @P0 LDGSTS.E.BYPASS.LTC128B.128 [R79+0x2900], [R4.64+0x80], !P5 ;  /* 0x02900080044f0fae */ /* 0x0003e2000e901d46 */
[----:B------:R-:W-:Y:S03]  /*59a0*/  ISETP.GT.AND P0, PT, R84, R91, PT ;  /* 0x0000005b5400720c */ /* 0x000fe60003f04270 */
[----:B------:R-:W0:Y:S04]  /*59b0*/  LDGDEPBAR ;  /* 0x00000000000079af */ /* 0x000e280000000000 */
[----:B------:R1:W3:Y:S01]  /*59c0*/  SHFL.IDX PT, R2, R8, RZ, 0x1e1f ;  /* 0x001e1fff08027589 */ /* 0x0002e200000e0000 */
[----:B------:R-:W-:Y:S04]  /*59d0*/  DEPBAR.LE SB0, 0x0 ;  /* 0x000080000000791a */ /* 0x000fe80000000000 */
[----:B------:R-:W-:Y:S06]  /*59e0*/  BAR.SYNC.DEFER_BLOCKING 0x0 ;  /* 0x0000000000007b1d */ /* 0x000fec0000010000 */
[----:B------:R-:W-:-:S05]  /*59f0*/  @!P0 BRA `(.L_x_89) ;  /* 0x000001f000008947 */ /* 0x000fca0003800000 */
[----:B-123--:R-:W-:Y:S02]  /*5a00*/  ISETP.GE.AND P2, PT, R24, c[0x0][0x1d4], PT ;  /* 0x0000750018007a0c */ /* 0x00efe40003f46270 */
[----:B------:R-:W-:Y:S02]  /*5a10*/  ISETP.GE.AND P1, PT, R28, c[0x0][0x1d4], PT ;  /* 0x000075001c007a0c */ /* 0x000fe40003f26270 */
[----:B------:R-:W-:Y:S02]  /*5a20*/  ISETP.GE.AND P4, PT, R27, c[0x0][0x1d4], PT ;  /* 0x000075001b007a0c */ /* 0x000fe40003f86270 */
[----:B------:R-:W-:Y:S07]  /*5a30*/  ISETP.GE.AND P3, PT, R94, c[0x0][0x1d4], PT ;  /* 0x000075005e007a0c */ /* 0x000fee0003f66270 */
[----:B------:R-:W1:Y:S01]  /*5a40*/  @!P2 LDS.128 R12, [R80] ;  /* 0x00000000500ca984 */ /* 0x000e620000000c00 */
[C---:B------:R-:W-:Y:S04]  /*5a50*/  @!P2 LEA R6, P0, R24.reuse, R0, 0x1 ;  /* 0x000000001806a211 */ /* 0x040fe800078008ff */
[----:B------:R-:W-:Y:S02]  /*5a60*/  @!P2 LEA.HI.X R7, R24, R2, R25, 0x1, P0 ;  /* 0x000000021807a211 */ /* 0x000fe400000f0c19 */
[C---:B------:R-:W-:Y:S04]  /*5a70*/  @!P1 LEA R4, P0, R86.reuse, R0, 0x1 ;  /* 0x0000000056049211 */ /* 0x040fe800078008ff */
[----:B------:R-:W-:Y:S02]  /*5a80*/  @!P1 LEA.HI.X R5, R86, R2, R101, 0x1, P0 ;  /* 0x0000000256059211 */ /* 0x000fe400000f0c65 */
[C---:B------:R-:W-:Y:S04]  /*5a90*/  @!P4 LEA R10, P0, R85.reuse, R0, 0x1 ;  /* 0x00000000550ac211 */ /* 0x040fe800078008ff */
[----:B------:R-:W-:Y:S02]  /*5aa0*/  @!P4 LEA.HI.X R11, R85, R2, R100, 0x1, P0 ;  /* 0x00000002550bc211 */ /* 0x000fe400000f0c64 */
[C---:B------:R-:W-:Y:S04]  /*5ab0*/  @!P3 LEA R8, P0, R89.reuse, R0, 0x1 ;  /* 0x000000005908b211 */ /* 0x040fe800078008ff */
[----:B------:R-:W-:Y:S01]  /*5ac0*/  @!P3 LEA.HI.X R9, R89, R2, R104, 0x1, P0 ;  /* 0x000000025909b211 */ /* 0x000fe200000f0c68 */
[----:B-1----:R-:W-:Y:S04]  /*5ad0*/  @!P2 ST.E.128 [R6.64], R12 ;  /* 0x0000000c0600a985 */ /* 0x002fe8000c101d06 */
[----:B------:R-:W1:Y:S04]  /*5ae0*/  @!P1 LDS.128 R12, [R81] ;  /* 0x00000000510c9984 */ /* 0x000e680000000c00 */
[----:B-1----:R1:W-:Y:S01]  /*5af0*/  @!P1 ST.E.128 [R4.64], R12 ;  /* 0x0000000c04009985 */ /* 0x0023e2000c101d06 */
[----:B------:R-:W-:Y:S03]  /*5b00*/  ISETP.GE.AND P1, PT, R93, c[0x0][0x1d4], PT ;  /* 0x000075005d007a0c */ /* 0x000fe60003f26270 */
[----:B------:R-:W2:Y:S10]  /*5b10*/  @!P4 LDS.128 R12, [R80+0x1000] ;  /* 0x00100000500cc984 */ /* 0x000eb40000000c00 */
[C---:B------:R-:W-:Y:S04]  /*5b20*/  @!P1 LEA R6, P0, R88.reuse, R0, 0x1 ;  /* 0x0000000058069211 */ /* 0x040fe800078008ff */
[----:B------:R-:W-:Y:S02]  /*5b30*/  @!P1 LEA.HI.X R7, R88, R2, R103, 0x1, P0 ;  /* 0x0000000258079211 */ /* 0x000fe400000f0c67 */
[----:B------:R-:W-:Y:S11]  /*5b40*/  ISETP.GE.AND P0, PT, R92, c[0x0][0x1d4], PT ;  /* 0x000075005c007a0c */ /* 0x000ff60003f06270 */
[----:B------:R-:W-:Y:S02]  /*5b50*/  @!UPT UIADD3 URZ, URZ, URZ, URZ ;  /* 0x0000003f3f3ff290 */ /* 0x000fe4000fffe03f */
[C---:B-1----:R-:W-:Y:S04]  /*5b60*/  @!P0 LEA R4, P2, R87.reuse, R0, 0x1 ;  /* 0x0000000057048211 */ /* 0x042fe800078408ff */
[----:B------:R-:W-:Y:S01]  /*5b70*/  @!P0 LEA.HI.X R5, R87, R2, R102, 0x1, P2 ;  /* 0x0000000257058211 */ /* 0x000fe200010f0c66 */
[----:B--2---:R-:W-:Y:S04]  /*5b80*/  @!P4 ST.E.128 [R10.64], R12 ;  /* 0x0000000c0a00c985 */ /* 0x004fe8000c101d06 */
[----:B------:R-:W1:Y:S04]  /*5b90*/  @!P3 LDS.128 R12, [R81+0x1000] ;  /* 0x00100000510cb984 */ /* 0x000e680000000c00 */
[----:B-1----:R-:W-:Y:S04]  /*5ba0*/  @!P3 ST.E.128 [R8.64], R12 ;  /* 0x0000000c0800b985 */ /* 0x002fe8000c101d06 */
[----:B------:R-:W1:Y:S04]  /*5bb0*/  @!P1 LDS.128 R8, [R80+0x2000] ;  /* 0x0020000050089984 */ /* 0x000e680000000c00 */
[----:B-1----:R-:W-:Y:S04]  /*5bc0*/  @!P1 ST.E.128 [R6.64], R8 ;  /* 0x0000000806009985 */ /* 0x002fe8000c101d06 */
[----:B------:R-:W1:Y:S04]  /*5bd0*/  @!P0 LDS.128 R8, [R81+0x2000] ;  /* 0x0020000051088984 */ /* 0x000e680000000c00 */
[----:B-1----:R1:W-:Y:S02]  /*5be0*/  @!P0 ST.E.128 [R4.64], R8 ;  /* 0x0000000804008985 */ /* 0x0023e4000c101d06 */
.L_x_89:
[----:B-123--:R-:W-:Y:S05]  /*5bf0*/  BSYNC B0 ;  /* 0x0000000000007941 */ /* 0x00efea0003800000 */
.L_x_88:
[C---:B------:R-:W-:Y:S02]  /*5c00*/  ISETP.GT.AND P0, PT, R78.reuse, R144, PT ;  /* 0x000000904e00720c */ /* 0x040fe40003f04270 */
[----:B------:R-:W-:Y:S02]  /*5c10*/  IADD3 R78, R78, -0x1, RZ ;  /* 0xffffffff4e4e7810 */ /* 0x000fe40007ffe0ff */
[----:B------:R-:W-:Y:S09]  /*5c20*/  ISETP.NE.AND P2, PT, R112, RZ, PT ;  /* 0x000000ff7000720c */ /* 0x000ff20003f45270 */
[----:B------:R-:W-:Y:S01]  /*5c30*/  @P0 SHF.R.S32.HI R4, RZ, 0x1f, R78 ;  /* 0x0000001fff040819 */ /* 0x000fe2000001144e */
[----:B------:R-:W-:Y:S02]  /*5c40*/  @P0 IMAD R0, R160, R78, RZ ;  /* 0x0000004ea0000224 */ /* 0x000fe400078e02ff */
[----:B------:R-:W-:Y:S02]  /*5c50*/  @P0 IMAD.MOV.U32 R2, RZ, RZ, R116 ;  /* 0x000000ffff020224 */ /* 0x000fe400078e0074 */
[----:B------:R-:W-:Y:S02]  /*5c60*/  @P0 IMAD.MOV.U32 R3, RZ, RZ, R115 ;  /* 0x000000ffff030224 */ /* 0x000fe400078e0073 */
[-C--:B------:R-:W-:Y:S02]  /*5c70*/  @P0 IMAD R0, R4, R164.reuse, R0 ;  /* 0x000000a404000224 */ /* 0x080fe400078e0200 */
[----:B------:R-:W-:Y:S04]  /*5c80*/  @P0 IMAD.WIDE.U32 R2, R78, R164, R2 ;  /* 0x000000a44e020225 */ /* 0x000fe800078e0002 */
[----:B------:R-:W-:Y:S01]  /*5c90*/  @P0 IMAD.IADD R0, R3, 0x1, R0 ;  /* 0x0000000103000824 */ /* 0x000fe200078e0200 */
[C---:B------:R-:W-:Y:S04]  /*5ca0*/  @P0 LEA R4, P1, R2.reuse, c[0x0][0x220], 0x1 ;  /* 0x0000880002040a11 */ /* 0x040fe800078208ff */
[----:B------:R-:W-:Y:S02]  /*5cb0*/  @P0 LEA.HI.X R5, R2, c[0x0][0x224], R0, 0x1, P1 ;  /* 0x0000890002050a11 */ /* 0x000fe400008f0c00 */
[C---:B------:R-:W-:Y:S03]  /*5cc0*/  @P0 LEA R2, P1, R163.reuse, R4, 0x1 ;  /* 0x00000004a3020211 */ /* 0x040fe600078208ff */
[----:B------:R-:W-:Y:S01]  /*5cd0*/  @!PT LDS RZ, [RZ] ;  /* 0x00000000fffff984 */ /* 0x000fe20000000800 */
[----:B------:R-:W-:Y:S01]  /*5ce0*/  @!PT LDS RZ, [RZ] ;  /* 0x00000000fffff984 */ /* 0x000fe20000000800 */
[----:B------:R-:W-:Y:S01]  /*5cf0*/  @!PT LDS RZ, [RZ] ;  /* 0x00000000fffff984 */ /* 0x000fe20000000800 */
[----:B------:R1:W-:Y:S01]  /*5d00*/  @P0 LDGSTS.E.BYPASS.LTC128B.128 [R79+0x3100], [R4.64], !P2 ;  /* 0x03100000044f0fae */ /* 0x0003e2000d101d46 */
[----:B------:R-:W-:Y:S03]  /*5d10*/  @P0 LEA.HI.X R3, R163, R5, R159, 0x1, P1 ;  /* 0x00000005a3030211 */ /* 0x000fe600008f0c9f */
[----:B------:R1:W-:Y:S04]  /*5d20*/  @P0 LDGSTS.E.BYPASS.LTC128B.128 [R79+0x4100], [R4.64+0x40], !P6 ;  /* 0x04100040044f0fae */ /* 0x0003e8000f101d46 */
[----:B------:R1:W-:Y:S04]  /*5d30*/  @P0 LDGSTS.E.BYPASS.LTC128B.128 [R79+0x5100], [R4.64+0x80], !P5 ;  /* 0x05100080044f0fae */ /* 0x0003e8000e901d46 */
[----:B------:R1:W-:Y:S04]  /*5d40*/  @P0 LDGSTS.E.BYPASS.LTC128B.128 [R79+0x3900], [R2.64], !P2 ;  /* 0x03900000024f0fae */ /* 0x0003e8000d101d46 */
[----:B------:R1:W-:Y:S04]  /*5d50*/  @P0 LDGSTS.E.BYPASS.LTC128B.128 [R79+0x4900], [R2.64+0x40], !P6 ;  /* 0x04900040024f0fae */ /* 0x0003e8000f101d46 */
[----:B------:R1:W-:Y:S04]  /*5d60*/  @P0 LDGSTS.E.BYPASS.LTC128B.128 [R79+0x5900], [R2.64+0x80], !P5 ;  /* 0x05900080024f0fae */ /* 0x0003e8000e901d46 */
[----:B------:R-:W0:Y:S01]  /*5d70*/  LDGDEPBAR ;  /* 0x00000000000079af */ /* 0x000e220000000000 */
[----:B------:R-:W-:-:S05]  /*5d80*/  @P0 BRA `(.L_x_90) ;  /* 0xffffbb2000000947 */ /* 0x000fca000383ffff */
[----:B------:R-:W-:Y:S06]  /*5d90*/  BAR.SYNC.DEFER_BLOCKING 0x0 ;  /* 0x0000000000007b1d */ /* 0x000fec0000010000 */
.L_x_65:
[----:B-1----:R-:W-:Y:S01]  /*5da0*/  ISETP.GE.AND P0, PT, R165, 0x1, PT ;  /* 0x00000001a500780c */ /* 0x002fe20003f06270 */
[----:B------:R-:W-:Y:S01]  /*5db0*/  CS2R R130, SRZ ;  /* 0x0000000000827805 */ /* 0x000fe2000001ff00 */
[----:B------:R-:W-:Y:S01]  /*5dc0*/  PLOP3.LUT P4, PT, PT, PT, PT, 0x80, 0x0 ;  /* 0x000000000000781c */ /* 0x000fe20003f8f070 */
[----:B------:R-:W-:Y:S01]  /*5dd0*/  CS2R R128, SRZ ;  /* 0x0000000000807805 */ /* 0x000fe2000001ff00 */
[----:B------:R-:W-:Y:S01]  /*5de0*/  CS2R R170, SRZ ;  /* 0x0000000000aa7805 */ /* 0x000fe2000001ff00 */
[----:B------:R-:W-:Y:S01]  /*5df0*/  CS2R R168, SRZ ;  /* 0x0000000000a87805 */ /* 0x000fe2000001ff00 */
[----:B------:R-:W-:Y:S01]  /*5e00*/  IMAD.MOV.U32 R12, RZ, RZ, RZ ;  /* 0x000000ffff0c7224 */ /* 0x000fe200078e00ff */
[----:B------:R-:W-:Y:S01]  /*5e10*/  CS2R R124, SRZ ;  /* 0x00000000007c7805 */ /* 0x000fe2000001ff00 */
[----:B------:R-:W-:Y:S01]  /*5e20*/  IMAD.MOV.U32 R126, RZ, RZ, RZ ;  /* 0x000000ffff7e7224 */ /* 0x000fe200078e00ff */
[----:B------:R-:W-:Y:S01]  /*5e30*/  CS2R R122, SRZ ;  /* 0x00000000007a7805 */ /* 0x000fe2000001ff00 */
[----:B------:R-:W-:Y:S01]  /*5e40*/  CS2R R120, SRZ ;  /* 0x0000000000787805 */ /* 0x000fe2000001ff00 */
[----:B------:R-:W-:Y:S01]  /*5e50*/  CS2R R14, SRZ ;  /* 0x00000000000e7805 */ /* 0x000fe2000001ff00 */
[----:B------:R-:W-:Y:S01]  /*5e60*/  MOV R166, RZ ;  /* 0x000000ff00a67202 */ /* 0x000fe20000000f00 */
[----:B------:R-:W-:Y:S01]  /*5e70*/  IMAD.MOV.U32 R164, RZ, RZ, RZ ;  /* 0x000000ffffa47224 */ /* 0x000fe200078e00ff */
        /* <DEDUP_REMOVED lines=16> */
[----:B------:R-:W-:Y:S01]  /*5f80*/  CS2R R26, SRZ ;  /* 0x00000000001a7805 */ /* 0x000fe2000001ff00 */
[----:B------:R-:W-:Y:S01]  /*5f90*/  MOV R100, RZ ;  /* 0x000000ff00647202 */ /* 0x000fe20000000f00 */
[----:B------:R-:W-:Y:S01]  /*5fa0*/  IMAD.MOV.U32 R98, RZ, RZ, RZ ;  /* 0x000000ffff627224 */ /* 0x000fe200078e00ff */
[----:B------:R-:W-:Y:S01]  /*5fb0*/  MOV R28, RZ ;  /* 0x000000ff001c7202 */ /* 0x000fe20000000f00 */
[----:B------:R-:W-:Y:S01]  /*5fc0*/  IMAD.MOV.U32 R96, RZ, RZ, RZ ;  /* 0x000000ffff607224 */ /* 0x000fe200078e00ff */
[----:B------:R-:W-:Y:S01]  /*5fd0*/  CS2R R158, SRZ ;  /* 0x00000000009e7805 */ /* 0x000fe2000001ff00 */
[----:B------:R-:W-:Y:S01]  /*5fe0*/  CS2R R30, SRZ ;  /* 0x00000000001e7805 */ /* 0x000fe2000001ff00 */
[----:B------:R-:W-:Y:S01]  /*5ff0*/  MOV R156, RZ ;  /* 0x000000ff009c7202 */ /* 0x000fe20000000f00 */
[----:B------:R-:W-:Y:S01]  /*6000*/  IMAD.MOV.U32 R94, RZ, RZ, RZ ;  /* 0x000000ffff5e7224 */ /* 0x000fe200078e00ff */
[----:B------:R-:W-:Y:S01]  /*6010*/  CS2R R32, SRZ ;  /* 0x0000000000207805 */ /* 0x000fe2000001ff00 */
[----:B------:R-:W-:Y:S01]  /*6020*/  MOV R92, RZ ;  /* 0x000000ff005c7202 */ /* 0x000fe20000000f00 */
[----:B------:R-:W-:Y:S01]  /*6030*/  CS2R R90, SRZ ;  /* 0x00000000005a7805 */ /* 0x000fe2000001ff00 */
        /* <DEDUP_REMOVED lines=14> */
[----:B----4-:R-:W-:Y:S01]  /*6120*/  IMAD.MOV.U32 R68, RZ, RZ, RZ ;  /* 0x000000ffff447224 */ /* 0x010fe200078e00ff */
[----:B------:R-:W-:Y:S01]  /*6130*/  CS2R R150, SRZ ;  /* 0x0000000000967805 */ /* 0x000fe2000001ff00 */
[----:B------:R-:W-:Y:S01]  /*6140*/  CS2R R46, SRZ ;  /* 0x00000000002e7805 */ /* 0x000fe2000001ff00 */
[----:B------:R-:W-:Y:S01]  /*6150*/  MOV R148, RZ ;  /* 0x000000ff00947202 */ /* 0x000fe20000000f00 */
[----:B------:R-:W-:Y:S01]  /*6160*/  CS2R R42, SRZ ;  /* 0x00000000002a7805 */ /* 0x000fe2000001ff00 */
[----:B------:R-:W-:Y:S01]  /*6170*/  IMAD.MOV.U32 R154, RZ, RZ, RZ ;  /* 0x000000ffff9a7224 */ /* 0x000fe200078e00ff */
[----:B------:R-:W-:Y:S01]  /*6180*/  MOV R152, RZ ;  /* 0x000000ff00987202 */ /* 0x000fe20000000f00 */
[----:B------:R-:W-:Y:S01]  /*6190*/  CS2R R142, SRZ ;  /* 0x00000000008e7805 */ /* 0x000fe2000001ff00 */
[----:B------:R-:W-:Y:S01]  /*61a0*/  IMAD.MOV.U32 R140, RZ, RZ, RZ ;  /* 0x000000ffff8c7224 */ /* 0x000fe200078e00ff */
[----:B------:R-:W-:Y:S01]  /*61b0*/  CS2R R44, SRZ ;  /* 0x00000000002c7805 */ /* 0x000fe2000001ff00 */
[----:B------:R-:W-:Y:S01]  /*61c0*/  MOV R146, RZ ;  /* 0x000000ff00927202 */ /* 0x000fe20000000f00 */
[----:B------:R-:W-:Y:S01]  /*61d0*/  IMAD.MOV.U32 R144, RZ, RZ, RZ ;  /* 0x000000ffff907224 */ /* 0x000fe200078e00ff */
[----:B------:R-:W-:Y:S01]  /*61e0*/  MOV R54, RZ ;  /* 0x000000ff00367202 */ /* 0x000fe20000000f00 */
[----:B------:R-:W-:Y:S01]  /*61f0*/  IMAD.MOV.U32 R53, RZ, RZ, RZ ;  /* 0x000000ffff357224 */ /* 0x000fe200078e00ff */
[----:B------:R-:W-:Y:S01]  /*6200*/  CS2R R50, SRZ ;  /* 0x0000000000327805 */ /* 0x000fe2000001ff00 */
[----:B------:R-:W-:Y:S05]  /*6210*/  @!P0 BRA `(.L_x_91) ;  /* 0x0000dde000008947 */ /* 0x000fea0003800000 */
[----:B------:R-:W-:-:S04]  /*6220*/  ISETP.NE.U32.AND P0, PT, RZ, c[0x0][0x340], PT ;  /* 0x0000d000ff007a0c */ /* 0x000fc80003f05070 */
[----:B------:R-:W-:-:S13]  /*6230*/  ISETP.NE.AND.EX P5, PT, RZ, c[0x0][0x344], PT, P0 ;  /* 0x0000d100ff007a0c */ /* 0x000fda0003fa5300 */
[----:B------:R-:W-:-:S04]  /*6240*/  @P5 IMAD.MOV.U32 R2, RZ, RZ, 0x4 ;  /* 0x00000004ff025424 */ /* 0x000fc800078e00ff */
[----:B------:R-:W-:-:S05]  /*6250*/  @P5 IMAD.WIDE R2, R251, R2, c[0x0][0x340] ;  /* 0x0000d000fb025625 */ /* 0x000fca00078e0202 */
[----:B------:R1:W5:Y:S01]  /*6260*/  @P5 LDG.E R14, [R2.64] ;  /* 0x00000006020e5981 */ /* 0x000362000c1e1900 */
[----:B------:R-:W-:Y:S01]  /*6270*/  SHF.R.S32.HI R0, RZ, 0x1f, R155 ;  /* 0x0000001fff007819 */ /* 0x000fe2000001149b */
[----:B------:R-:W-:Y:S01]  /*6280*/  IMAD.MOV.U32 R5, RZ, RZ, c[0x0][0x2c4] ;  /* 0x0000b100ff057624 */ /* 0x000fe200078e00ff */
[----:B------:R-:W-:Y:S01]  /*6290*/  SHF.R.S32.HI R10, RZ, 0x1f, R173 ;  /* 0x0000001fff0a7819 */ /* 0x000fe200000114ad */
[----:B------:R-:W2:Y:S01]  /*62a0*/  S2R R6, SR_CTAID.Y ;  /* 0x0000000000067919 */ /* 0x000ea20000002600 */
[----:B------:R-:W-:Y:S01]  /*62b0*/  ISETP.NE.U32.AND P0, PT, RZ, c[0x0][0x348], PT ;  /* 0x0000d200ff007a0c */ /* 0x000fe20003f05070 */
[----:B------:R-:W-:Y:S01]  /*62c0*/  IMAD R0, R0, c[0x0][0x178], RZ ;  /* 0x00005e0000007a24 */ /* 0x000fe200078e02ff */
[CC--:B------:R-:W-:Y:S01]  /*62d0*/  LEA.HI R4, R10.reuse, R173.reuse, RZ, 0x2 ;  /* 0x000000ad0a047211 */ /* 0x0c0fe200078f10ff */
[----:B------:R-:W3:Y:S01]  /*62e0*/  S2R R29, SR_CTAID.Y ;  /* 0x00000000001d7919 */ /* 0x000ee20000002600 */
[----:B------:R-:W-:Y:S01]  /*62f0*/  ISETP.NE.AND P1, PT, R5, 0x1, PT ;  /* 0x000000010500780c */ /* 0x000fe20003f25270 */
[----:B------:R-:W-:Y:S01]  /*6300*/  IMAD R0, R155, c[0x0][0x17c], R0 ;  /* 0x00005f009b007a24 */ /* 0x000fe200078e0200 */
[----:B------:R-:W-:Y:S01]  /*6310*/  SHF.R.S32.HI R59, RZ, 0x2, R4 ;  /* 0x00000002ff3b7819 */ /* 0x000fe20000011404 */
[----:B------:R-:W-:Y:S01]  /*6320*/  IMAD R60, R157, c[0x0][0x2c4], RZ ;  /* 0x0000b1009d3c7a24 */ /* 0x000fe200078e02ff */
[----:B------:R-:W-:Y:S01]  /*6330*/  ISETP.NE.AND.EX P0, PT, RZ, c[0x0][0x34c], PT, P0 ;  /* 0x0000d300ff007a0c */ /* 0x000fe20003f05300 */
[----:B------:R-:W-:Y:S01]  /*6340*/  BSSY B0, `(.L_x_92) ;  /* 0x0000058000007945 */ /* 0x000fe20003800000 */
[-C--:B------:R-:W-:Y:S01]  /*6350*/  LEA.HI R17, R10, R173.reuse, RZ, 0x3 ;  /* 0x000000ad0a117211 */ /* 0x080fe200078f18ff */
[----:B------:R-:W-:Y:S01]  /*6360*/  IMAD R16, R174, 0x80, R59 ;  /* 0x00000080ae107824 */ /* 0x000fe200078e023b */
[----:B------:R-:W-:-:S02]  /*6370*/  LEA.HI R135, R10, R173, RZ, 0x5 ;  /* 0x000000ad0a877211 */ /* 0x000fc400078f28ff */
[----:B------:R-:W-:Y:S02]  /*6380*/  SHF.R.S32.HI R24, RZ, 0x3, R17 ;  /* 0x00000003ff187819 */ /* 0x000fe40000011411 */
[----:B------:R-:W-:Y:S01]  /*6390*/  SHF.R.S32.HI R25, RZ, 0x5, R135 ;  /* 0x00000005ff197819 */ /* 0x000fe20000011487 */
[----:B-1----:R-:W-:Y:S01]  /*63a0*/  IMAD.WIDE.U32 R2, R155, c[0x0][0x178], RZ ;  /* 0x00005e009b027a25 */ /* 0x002fe200078e00ff */
[----:B--2---:R-:W-:-:S03]  /*63b0*/  SHF.R.S32.HI R48, RZ, 0x1f, R6 ;  /* 0x0000001fff307819 */ /* 0x004fc60000011406 */
[----:B------:R-:W-:Y:S01]  /*63c0*/  IMAD.IADD R3, R3, 0x1, R0 ;  /* 0x0000000103037824 */ /* 0x000fe200078e0200 */
[----:B------:R-:W-:Y:S02]  /*63d0*/  LOP3.LUT R0, R4, 0xfffffffc, RZ, 0xc0, !PT ;  /* 0xfffffffc04007812 */ /* 0x000fe400078ec0ff */
[----:B------:R-:W-:Y:S01]  /*63e0*/  SEL R4, R251, RZ, !P0 ;  /* 0x000000fffb047207 */ /* 0x000fe20004000000 */
[----:B------:R-:W-:Y:S02]  /*63f0*/  IMAD R5, R48, c[0x0][0x1b8], RZ ;  /* 0x00006e0030057a24 */ /* 0x000fe400078e02ff */
[----:B------:R-:W-:Y:S01]  /*6400*/  IMAD.IADD R9, R173, 0x1, -R0 ;  /* 0x00000001ad097824 */ /* 0x000fe200078e0a00 */
[----:B------:R-:W-:Y:S01]  /*6410*/  SHF.R.S32.HI R0, RZ, 0x1f, R251 ;  /* 0x0000001fff007819 */ /* 0x000fe200000114fb */
[----:B---3--:R-:W-:Y:S02]  /*6420*/  IMAD R5, R29, c[0x0][0x1bc], R5 ;  /* 0x00006f001d057a24 */ /* 0x008fe400078e0205 */
[----:B------:R-:W-:Y:S01]  /*6430*/  IMAD R250, R9, 0x20, R59 ;  /* 0x0000002009fa7824 */ /* 0x000fe200078e023b */
[----:B------:R-:W-:Y:S01]  /*6440*/  SEL R6, R0, RZ, !P0 ;  /* 0x000000ff00067207 */ /* 0x000fe20004000000 */
[----:B------:R-:W-:-:S04]  /*6450*/  IMAD.WIDE.U32 R2, R29, c[0x0][0x1b8], R2 ;  /* 0x00006e001d027a25 */ /* 0x000fc800078e0002 */
[----:B------:R-:W-:Y:S02]  /*6460*/  IMAD R8, R174, 0x80, R250 ;  /* 0x00000080ae087824 */ /* 0x000fe400078e02fa */
[----:B------:R-:W-:Y:S02]  /*6470*/  IMAD.IADD R3, R3, 0x1, R5 ;  /* 0x0000000103037824 */ /* 0x000fe400078e0205 */
[----:B------:R-:W-:-:S04]  /*6480*/  @P1 IMAD.HI.U32 R7, R8, c[0x0][0x2c8], RZ ;  /* 0x0000b20008071a27 */ /* 0x000fc800078e00ff */
[----:B------:R-:W-:Y:S01]  /*6490*/  IMAD.MOV.U32 R0, RZ, RZ, R8 ;  /* 0x000000ffff007224 */ /* 0x000fe200078e0008 */
[----:B------:R-:W-:Y:S01]  /*64a0*/  @P1 SHF.R.U32.HI R0, RZ, c[0x0][0x2cc], R7 ;  /* 0x0000b300ff001a19 */ /* 0x000fe20000011607 */
[----:B------:R-:W-:Y:S01]  /*64b0*/  IMAD R5, R6, c[0x0][0x1c0], RZ ;  /* 0x0000700006057a24 */ /* 0x000fe200078e02ff */
[----:B------:R-:W-:Y:S01]  /*64c0*/  LEA.HI R7, R59, R59, RZ, 0x1 ;  /* 0x0000003b3b077211 */ /* 0x000fe200078f08ff */
[----:B------:R-:W-:-:S04]  /*64d0*/  IMAD.WIDE.U32 R2, R4, c[0x0][0x1c0], R2 ;  /* 0x0000700004027a25 */ /* 0x000fc800078e0002 */
[----:B------:R-:W-:Y:S01]  /*64e0*/  IMAD R6, R4, c[0x0][0x1c4], R5 ;  /* 0x0000710004067a24 */ /* 0x000fe200078e0205 */
[--C-:B------:R-:W-:Y:S01]  /*64f0*/  SHF.R.S32.HI R5, RZ, 0x1f, R0.reuse ;  /* 0x0000001fff057819 */ /* 0x100fe20000011400 */
[----:B------:R-:W-:Y:S02]  /*6500*/  IMAD.MOV R4, RZ, RZ, -R0 ;  /* 0x000000ffff047224 */ /* 0x000fe400078e0a00 */
[----:B------:R-:W-:Y:S01]  /*6510*/  IMAD.IADD R3, R3, 0x1, R6 ;  /* 0x0000000103037824 */ /* 0x000fe200078e0206 */
[----:B------:R-:W-:Y:S01]  /*6520*/  LEA.HI R6, R10, R173, RZ, 0x4 ;  /* 0x000000ad0a067211 */ /* 0x000fe200078f20ff */
[----:B------:R-:W-:Y:S02]  /*6530*/  IMAD R5, R5, c[0x0][0x1b0], RZ ;  /* 0x00006c0005057a24 */ /* 0x000fe400078e02ff */
[----:B------:R-:W-:Y:S01]  /*6540*/  IMAD R4, R4, c[0x0][0x2c4], R8 ;  /* 0x0000b10004047a24 */ /* 0x000fe200078e0208 */
[----:B------:R-:W-:Y:S01]  /*6550*/  LOP3.LUT R6, R6, 0xfffffff0, RZ, 0xc0, !PT ;  /* 0xfffffff006067812 */ /* 0x000fe200078ec0ff */
[----:B------:R-:W-:-:S02]  /*6560*/  IMAD R5, R0, c[0x0][0x1b4], R5 ;  /* 0x00006d0000057a24 */ /* 0x000fc400078e0205 */
[----:B------:R-:W-:Y:S01]  /*6570*/  IMAD.WIDE.U32 R2, R0, c[0x0][0x1b0], R2 ;  /* 0x00006c0000027a25 */ /* 0x000fe200078e0002 */
[----:B------:R-:W-:-:S03]  /*6580*/  SHF.R.S32.HI R0, RZ, 0x1f, R4 ;  /* 0x0000001fff007819 */ /* 0x000fc60000011404 */
[----:B------:R-:W-:Y:S02]  /*6590*/  IMAD.IADD R3, R3, 0x1, R5 ;  /* 0x0000000103037824 */ /* 0x000fe400078e0205 */
[----:B------:R-:W-:Y:S02]  /*65a0*/  IMAD R5, R0, c[0x0][0x1a8], RZ ;  /* 0x00006a0000057a24 */ /* 0x000fe400078e02ff */
[----:B------:R-:W-:Y:S02]  /*65b0*/  IMAD.SHL.U32 R0, R24, 0x40, RZ ;  /* 0x0000004018007824 */ /* 0x000fe400078e00ff */
[----:B------:R-:W-:Y:S02]  /*65c0*/  IMAD.IADD R20, R173, 0x1, -R6 ;  /* 0x00000001ad147824 */ /* 0x000fe400078e0a06 */
[----:B------:R-:W-:Y:S01]  /*65d0*/  IMAD R5, R4, c[0x0][0x1ac], R5 ;  /* 0x00006b0004057a24 */ /* 0x000fe200078e0205 */
[----:B------:R-:W-:Y:S01]  /*65e0*/  LOP3.LUT R0, R0, 0xc0, RZ, 0xc0, !PT ;  /* 0x000000c000007812 */ /* 0x000fe200078ec0ff */
[----:B------:R-:W-:Y:S01]  /*65f0*/  IMAD.WIDE.U32 R2, R4, c[0x0][0x1a8], R2 ;  /* 0x00006a0004027a25 */ /* 0x000fe200078e0002 */
[----:B------:R-:W-:-:S02]  /*6600*/  LEA.HI R15, R20, R20, RZ, 0x1 ;  /* 0x00000014140f7211 */ /* 0x000fc400078f08ff */
[----:B------:R-:W-:Y:S01]  /*6610*/  SHF.R.U32.HI R4, RZ, 0x3, R0 ;  /* 0x00000003ff047819 */ /* 0x000fe20000011600 */
[----:B------:R-:W-:Y:S01]  /*6620*/  IMAD.SHL.U32 R132, R9, 0x8, RZ ;  /* 0x0000000809847824 */ /* 0x000fe200078e00ff */
[----:B------:R-:W-:Y:S01]  /*6630*/  LEA R12, P0, R2, c[0x0][0x160], 0x1 ;  /* 0x00005800020c7a11 */ /* 0x000fe200078008ff */
[----:B------:R-:W-:Y:S01]  /*6640*/  IMAD.IADD R5, R3, 0x1, R5 ;  /* 0x0000000103057824 */ /* 0x000fe200078e0205 */
[--C-:B------:R-:W-:Y:S02]  /*6650*/  SHF.R.S32.HI R6, RZ, 0x1, R15.reuse ;  /* 0x00000001ff067819 */ /* 0x100fe4000001140f */
[----:B------:R-:W-:Y:S02]  /*6660*/  LOP3.LUT R0, R0, 0x18, R132, 0xf8, !PT ;  /* 0x0000001800007812 */ /* 0x000fe400078ef884 */
[----:B------:R-:W-:Y:S02]  /*6670*/  SHF.R.S32.HI R3, RZ, 0x1f, R15 ;  /* 0x0000001fff037819 */ /* 0x000fe4000001140f */
[----:B------:R-:W-:-:S02]  /*6680*/  LEA.HI.X R11, R2, c[0x0][0x164], R5, 0x1, P0 ;  /* 0x00005900020b7a11 */ /* 0x000fc400000f0c05 */
[----:B------:R-:W-:Y:S01]  /*6690*/  LOP3.LUT R5, R0, R4, RZ, 0x3c, !PT ;  /* 0x0000000400057212 */ /* 0x000fe200078e3cff */
[----:B------:R1:W2:Y:S01]  /*66a0*/  SHFL.IDX PT, R2, R12, RZ, 0x1c1f ;  /* 0x001c1fff0c027589 */ /* 0x0002a200000e0000 */
[----:B------:R-:W-:Y:S02]  /*66b0*/  LEA.HI R0, R3, R6, RZ, 0x2 ;  /* 0x0000000603007211 */ /* 0x000fe400078f10ff */
[----:B------:R-:W-:Y:S01]  /*66c0*/  ISETP.GE.AND P0, PT, R16, R60, PT ;  /* 0x0000003c1000720c */ /* 0x000fe20003f06270 */
[----:B------:R1:W3:Y:S01]  /*66d0*/  SHFL.IDX PT, R3, R11, RZ, 0x1c1f ;  /* 0x001c1fff0b037589 */ /* 0x0002e200000e0000 */
[----:B------:R-:W-:Y:S02]  /*66e0*/  LOP3.LUT R4, R0, 0xfffffffc, RZ, 0xc0, !PT ;  /* 0xfffffffc00047812 */ /* 0x000fe400078ec0ff */
[----:B------:R-:W-:Y:S02]  /*66f0*/  LOP3.LUT R0, R7, 0x7fffffe, RZ, 0xc0, !PT ;  /* 0x07fffffe07007812 */ /* 0x000fe400078ec0ff */
[----:B------:R-:W-:Y:S01]  /*6700*/  IADD3 R73, R132, 0x20, RZ ;  /* 0x0000002084497810 */ /* 0x000fe20007ffe0ff */
[----:B------:R-:W-:Y:S01]  /*6710*/  IMAD.IADD R23, R6, 0x1, -R4 ;  /* 0x0000000106177824 */ /* 0x000fe200078e0a04 */
[C---:B------:R-:W-:Y:S01]  /*6720*/  IADD3 R72, R132.reuse, 0x40, RZ ;  /* 0x0000004084487810 */ /* 0x040fe20007ffe0ff */
[----:B------:R-:W-:Y:S01]  /*6730*/  IMAD.IADD R0, R59, 0x1, -R0 ;  /* 0x000000013b007824 */ /* 0x000fe200078e0a00 */
[----:B------:R-:W-:Y:S01]  /*6740*/  ISETP.GE.AND P4, PT, R132, c[0x0][0x198], PT ;  /* 0x0000660084007a0c */ /* 0x000fe20003f86270 */
[----:B------:R-:W-:Y:S01]  /*6750*/  IMAD.MOV.U32 R4, RZ, RZ, 0x10 ;  /* 0x00000010ff047424 */ /* 0x000fe200078e00ff */
[----:B------:R-:W-:Y:S01]  /*6760*/  LOP3.LUT P1, RZ, R23, 0x2, RZ, 0xc0, !PT ;  /* 0x0000000217ff7812 */ /* 0x000fe2000782c0ff */
[----:B------:R-:W-:Y:S01]  /*6770*/  IMAD R0, R25, 0x8, R0 ;  /* 0x0000000819007824 */ /* 0x000fe200078e0200 */
[----:B------:R-:W-:-:S02]  /*6780*/  ISETP.GE.AND P3, PT, R73, c[0x0][0x198], PT ;  /* 0x0000660049007a0c */ /* 0x000fc40003f66270 */
[----:B------:R-:W-:Y:S01]  /*6790*/  ISETP.GE.AND P2, PT, R72, c[0x0][0x198], PT ;  /* 0x0000660048007a0c */ /* 0x000fe20003f46270 */
[----:B------:R-:W-:Y:S01]  /*67a0*/  IMAD.U32 R221, R0, 0x20, R5 ;  /* 0x0000002000dd7824 */ /* 0x000fe200078e0005 */
[----:B------:R-:W-:Y:S01]  /*67b0*/  SEL R4, R4, 0xfffffff0, !P1 ;  /* 0xfffffff004047807 */ /* 0x000fe20004800000 */
        /* <DEDUP_REMOVED lines=16> */
.L_x_93:
[----:B-123--:R-:W-:Y:S05]  /*68c0*/  BSYNC B0 ;  /* 0x0000000000007941 */ /* 0x00efea0003800000 */
.L_x_92:
        /* <DEDUP_REMOVED lines=20> */
.L_x_95:
[----:B------:R-:W-:Y:S05]  /*6a10*/  BSYNC B0 ;  /* 0x0000000000007941 */ /* 0x000fea0003800000 */
.L_x_94:
        /* <DEDUP_REMOVED lines=20> */
.L_x_97:
[----:B------:R-:W-:Y:S05]  /*6b60*/  BSYNC B0 ;  /* 0x0000000000007941 */ /* 0x000fea0003800000 */
.L_x_96:
[----:B--2---:R-:W2:Y:S01]  /*6b70*/  LDL R158, [R1+0xc] ;  /* 0x00000c00019e7983 */ /* 0x004ea20000100800 */
[----:B------:R-:W-:Y:S01]  /*6b80*/  IMAD.MOV.U32 R159, RZ, RZ, c[0x0][0x2b8] ;  /* 0x0000ae00ff9f7624 */ /* 0x000fe200078e00ff */
[----:B---3--:R-:W-:Y:S01]  /*6b90*/  IADD3 R6, R16, 0x60, RZ ;  /* 0x0000006010067810 */ /* 0x008fe20007ffe0ff */
[----:B-----5:R-:W-:Y:S01]  /*6ba0*/  IMAD.WIDE.U32 R156, R14, c[0x0][0x2b0], RZ ;  /* 0x0000ac000e9c7a25 */ /* 0x020fe200078e00ff */
[----:B------:R-:W-:Y:S01]  /*6bb0*/  SHFL.IDX PT, R2, R12, 0x3, 0x1c1f ;  /* 0x007c1f000c027f89 */ /* 0x000fe200000e0000 */
[----:B------:R-:W-:Y:S02]  /*6bc0*/  IADD3 R13, R172, -0x40, RZ ;  /* 0xffffffc0ac0d7810 */ /* 0x000fe40007ffe0ff */
[----:B------:R-:W-:Y:S01]  /*6bd0*/  ISETP.NE.AND P5, PT, R159, 0x1, PT ;  /* 0x000000019f00780c */ /* 0x000fe20003fa5270 */
[----:B----4-:R2:W3:Y:S01]  /*6be0*/  SHFL.IDX PT, R3, R11, 0x3, 0x1c1f ;  /* 0x007c1f000b037f89 */ /* 0x0104e200000e0000 */
[----:B------:R-:W-:Y:S01]  /*6bf0*/  ISETP.GE.AND P0, PT, R6, R60, PT ;  /* 0x0000003c0600720c */ /* 0x000fe20003f06270 */
[----:B------:R-:W-:Y:S01]  /*6c00*/  IMAD.IADD R5, R250, 0x1, R13 ;  /* 0x00000001fa057824 */ /* 0x000fe200078e020d */
[----:B------:R-:W-:Y:S01]  /*6c10*/  SHF.R.S32.HI R6, RZ, 0x1f, R14 ;  /* 0x0000001fff067819 */ /* 0x000fe2000001140e */
[----:B------:R-:W-:-:S02]  /*6c20*/  IMAD.MOV.U32 R229, RZ, RZ, RZ ;  /* 0x000000ffffe57224 */ /* 0x000fc400078e00ff */
[----:B------:R-:W-:Y:S01]  /*6c30*/  IMAD.WIDE.U32 R154, R29, c[0x0][0x1e8], RZ ;  /* 0x00007a001d9a7a25 */ /* 0x000fe200078e00ff */
[----:B------:R-:W-:Y:S01]  /*6c40*/  ISETP.GE.AND P1, PT, R5, R165, PT ;  /* 0x000000a50500720c */ /* 0x000fe20003f26270 */
[----:B------:R-:W-:Y:S03]  /*6c50*/  STL.64 [R1], R156 ;  /* 0x0000009c01007387 */ /* 0x000fe60000100a00 */
[----:B------:R-:W-:-:S03]  /*6c60*/  ISETP.GT.OR P1, PT, R250, 0x3f, P1 ;  /* 0x0000003ffa00780c */ /* 0x000fc60000f24670 */
[----:B------:R-:W-:-:S04]  /*6c70*/  @!P0 SHF.R.S32.HI R9, RZ, 0x1f, R72 ;  /* 0x0000001fff098819 */ /* 0x000fc80000011448 */
[----:B------:R-:W-:Y:S01]  /*6c80*/  @!P0 LEA.HI R9, R9, R72, RZ, 0x3 ;  /* 0x0000004809098211 */ /* 0x000fe200078f18ff */
[----:B-12---:R-:W-:Y:S02]  /*6c90*/  IMAD.IADD R11, R5, 0x1, R158 ;  /* 0x00000001050b7824 */ /* 0x006fe400078e029e */
[----:B------:R-:W-:Y:S02]  /*6ca0*/  IMAD R5, R6, c[0x0][0x2b0], RZ ;  /* 0x0000ac0006057a24 */ /* 0x000fe400078e02ff */
[----:B------:R-:W-:-:S04]  /*6cb0*/  @P5 IMAD.HI.U32 R7, R11, c[0x0][0x2bc], RZ ;  /* 0x0000af000b075a27 */ /* 0x000fc800078e00ff */
[----:B------:R-:W-:Y:S01]  /*6cc0*/  IMAD R10, R14, c[0x0][0x2b4], R5 ;  /* 0x0000ad000e0a7a24 */ /* 0x000fe200078e0205 */
[----:B------:R-:W-:Y:S01]  /*6cd0*/  @!P0 SHF.R.S32.HI R5, RZ, 0x1f, R73 ;  /* 0x0000001fff058819 */ /* 0x000fe20000011449 */
[----:B------:R-:W-:Y:S01]  /*6ce0*/  IMAD.MOV.U32 R0, RZ, RZ, R11 ;  /* 0x000000ffff007224 */ /* 0x000fe200078e000b */
[----:B------:R-:W-:Y:S01]  /*6cf0*/  @P5 SHF.R.U32.HI R0, RZ, c[0x0][0x2c0], R7 ;  /* 0x0000b000ff005a19 */ /* 0x000fe20000011607 */
[----:B---3--:R-:W-:Y:S01]  /*6d00*/  @!P0 IMAD.WIDE R6, R132, 0x2, R2 ;  /* 0x0000000284068825 */ /* 0x008fe200078e0202 */
[----:B------:R-:W-:-:S03]  /*6d10*/  @!P0 LEA.HI R8, R5, R73, RZ, 0x3 ;  /* 0x0000004905088211 */ /* 0x000fc600078f18ff */
[----:B------:R-:W-:Y:S01]  /*6d20*/  @!P0 IMAD.SHL.U32 R5, R221, 0x2, RZ ;  /* 0x00000002dd058824 */ /* 0x000fe200078e00ff */
[----:B------:R-:W-:Y:S01]  /*6d30*/  @!P0 LOP3.LUT R8, R8, 0xfffffff8, RZ, 0xc0, !PT ;  /* 0xfffffff808088812 */ /* 0x000fe200078ec0ff */
[----:B------:R-:W-:Y:S01]  /*6d40*/  IMAD.IADD R152, R157, 0x1, R10 ;  /* 0x000000019d987824 */ /* 0x000fe200078e020a */
[C---:B------:R-:W-:Y:S02]  /*6d50*/  @!P1 IADD3 R10, P5, R0.reuse, R156, RZ ;  /* 0x0000009c000a9210 */ /* 0x040fe40007fbe0ff */
[----:B------:R-:W-:Y:S01]  /*6d60*/  @!PT LDS RZ, [RZ] ;  /* 0x00000000fffff984 */ /* 0x000fe20000000800 */
[----:B------:R1:W-:Y:S02]  /*6d70*/  @!P0 LDGSTS.E.BYPASS.LTC128B.128 [R5+0x7900], [R6.64], !P4 ;  /* 0x0790000006058fae */ /* 0x0003e4000e101d46 */
[----:B------:R-:W-:Y:S01]  /*6d80*/  @!P1 LEA.HI.X.SX32 R12, R0, R152, 0x1, P5 ;  /* 0x00000098000c9211 */ /* 0x000fe200028f0eff */
[----:B------:R-:W-:Y:S01]  /*6d90*/  IMAD.IADD R133, R165, 0x1, -R13 ;  /* 0x00000001a5857824 */ /* 0x000fe200078e0a0d */
[----:B------:R-:W-:Y:S01]  /*6da0*/  ISETP.GE.AND P6, PT, R132, c[0x0][0x1d4], PT ;  /* 0x0000750084007a0c */ /* 0x000fe20003fc6270 */
[----:B------:R-:W-:Y:S01]  /*6db0*/  STL [R1+0x8], R152 ;  /* 0x0000089801007387 */ /* 0x000fe20000100800 */
[----:B-1----:R-:W-:Y:S01]  /*6dc0*/  @!P0 LOP3.LUT R7, R9, 0xfffffff8, RZ, 0xc0, !PT ;  /* 0xfffffff809078812 */ /* 0x002fe200078ec0ff */
[----:B------:R-:W-:Y:S01]  /*6dd0*/  @!P0 IMAD.WIDE R8, R8, 0x2, R2 ;  /* 0x0000000208088825 */ /* 0x000fe200078e0202 */
[----:B------:R-:W-:-:S03]  /*6de0*/  @!P1 LEA R6, P4, R10, c[0x0][0x2a0], 0x2 ;  /* 0x0000a8000a069a11 */ /* 0x000fc600078810ff */
[----:B------:R-:W-:Y:S01]  /*6df0*/  @!P0 IMAD.WIDE R2, R7, 0x2, R2 ;  /* 0x0000000207028825 */ /* 0x000fe200078e0202 */
[----:B------:R1:W-:Y:S01]  /*6e00*/  @!P0 LDGSTS.E.BYPASS.LTC128B.128 [R5+0x9900], [R8.64], !P3 ;  /* 0x0990000008058fae */ /* 0x0003e2000d901d46 */
[----:B------:R-:W-:-:S03]  /*6e10*/  @!P1 LEA.HI.X R7, R10, c[0x0][0x2a4], R12, 0x2, P4 ;  /* 0x0000a9000a079a11 */ /* 0x000fc600020f140c */
[----:B------:R2:W-:Y:S04]  /*6e20*/  @!P0 LDGSTS.E.BYPASS.LTC128B.128 [R5+0xb900], [R2.64], !P2 ;  /* 0x0b90000002058fae */ /* 0x0005e8000d101d46 */
[----:B------:R-:W0:Y:S04]  /*6e30*/  LDGDEPBAR ;  /* 0x00000000000079af */ /* 0x000e280000000000 */
[----:B------:R-:W-:Y:S06]  /*6e40*/  BAR.SYNC.DEFER_BLOCKING 0x0 ;  /* 0x0000000000007b1d */ /* 0x000fec0000010000 */
[----:B------:R-:W3:Y:S01]  /*6e50*/  @!P1 LDG.E R229, [R6.64] ;  /* 0x0000000606e59981 */ /* 0x000ee2000c1e1900 */
[----:B------:R-:W-:Y:S01]  /*6e60*/  IMAD.MOV R0, RZ, RZ, -R0 ;  /* 0x000000ffff007224 */ /* 0x000fe200078e0a00 */
[----:B-1----:R-:W-:Y:S01]  /*6e70*/  LOP3.LUT R8, R17, 0xfffffff8, RZ, 0xc0, !PT ;  /* 0xfffffff811087812 */ /* 0x002fe200078ec0ff */
[----:B--2---:R-:W-:Y:S01]  /*6e80*/  IMAD R5, R48, c[0x0][0x1e8], RZ ;  /* 0x00007a0030057a24 */ /* 0x004fe200078e02ff */
[----:B------:R-:W-:Y:S01]  /*6e90*/  ISETP.GE.AND P5, PT, R73, c[0x0][0x1d4], PT ;  /* 0x0000750049007a0c */ /* 0x000fe20003fa6270 */
[----:B------:R-:W-:Y:S01]  /*6ea0*/  IMAD R230, R0, c[0x0][0x2b8], R11 ;  /* 0x0000ae0000e67a24 */ /* 0x000fe200078e020b */
[----:B------:R-:W-:Y:S01]  /*6eb0*/  ISETP.GE.AND P4, PT, R72, c[0x0][0x1d4], PT ;  /* 0x0000750048007a0c */ /* 0x000fe20003f86270 */
[----:B------:R-:W-:Y:S01]  /*6ec0*/  IMAD R5, R29, c[0x0][0x1ec], R5 ;  /* 0x00007b001d057a24 */ /* 0x000fe200078e0205 */
[----:B------:R-:W-:Y:S01]  /*6ed0*/  SHF.R.S32.HI R22, RZ, 0x1f, R173 ;  /* 0x0000001fff167819 */ /* 0x000fe200000114ad */
[----:B------:R-:W-:Y:S01]  /*6ee0*/  IMAD.WIDE.U32 R2, R230, c[0x0][0x1e0], RZ ;  /* 0x00007800e6027a25 */ /* 0x000fe200078e00ff */
[----:B------:R-:W-:-:S02]  /*6ef0*/  SHF.R.S32.HI R74, RZ, 0x1f, R230 ;  /* 0x0000001fff4a7819 */ /* 0x000fc400000114e6 */
[----:B------:R-:W-:Y:S01]  /*6f00*/  LEA.HI R22, R22, R173, RZ, 0x4 ;  /* 0x000000ad16167211 */ /* 0x000fe200078f20ff */
[----:B------:R-:W-:Y:S01]  /*6f10*/  IMAD.IADD R252, R155, 0x1, R5 ;  /* 0x000000019bfc7824 */ /* 0x000fe200078e0205 */
[----:B------:R-:W-:Y:S01]  /*6f20*/  ISETP.GT.AND P3, PT, R250, 0x3f, PT ;  /* 0x0000003ffa00780c */ /* 0x000fe20003f64270 */
[----:B------:R-:W-:Y:S01]  /*6f30*/  IMAD R0, R74, c[0x0][0x1e0], RZ ;  /* 0x000078004a007a24 */ /* 0x000fe200078e02ff */
[----:B------:R-:W-:Y:S01]  /*6f40*/  SHF.R.S32.HI R63, RZ, 0x4, R22 ;  /* 0x00000004ff3f7819 */ /* 0x000fe20000011416 */
[----:B------:R-:W-:Y:S01]  /*6f50*/  IMAD.IADD R112, R133, 0x1, -R59 ;  /* 0x0000000185707824 */ /* 0x000fe200078e0a3b */
[----:B------:R-:W-:Y:S01]  /*6f60*/  SEL R134, RZ, 0x10, P4 ;  /* 0x00000010ff867807 */ /* 0x000fe20002000000 */
[----:B------:R-:W-:Y:S02]  /*6f70*/  IMAD R0, R230, c[0x0][0x1e4], R0 ;  /* 0x00007900e6007a24 */ /* 0x000fe400078e0200 */
[----:B------:R-:W-:Y:S01]  /*6f80*/  IMAD.IADD R8, R173, 0x1, -R8 ;  /* 0x00000001ad087824 */ /* 0x000fe200078e0a08 */
[----:B------:R-:W-:Y:S01]  /*6f90*/  ISETP.GE.AND P1, PT, R112, 0x1, PT ;  /* 0x000000017000780c */ /* 0x000fe20003f26270 */
[----:B------:R-:W-:-:S02]  /*6fa0*/  IMAD.IADD R3, R3, 0x1, R0 ;  /* 0x0000000103037824 */ /* 0x000fc400078e0200 */
[----:B------:R-:W-:Y:S01]  /*6fb0*/  IMAD.WIDE.U32 R78, R29, c[0x0][0x210], RZ ;  /* 0x000084001d4e7a25 */ /* 0x000fe200078e00ff */
[----:B------:R-:W-:-:S09]  /*6fc0*/  LEA.HI R18, R8, R8, RZ, 0x1 ;  /* 0x0000000808127211 */ /* 0x000fd200078f08ff */
[----:B------:R-:W-:Y:S01]  /*6fd0*/  @P1 IMAD.SHL.U32 R17, R221, 0x2, RZ ;  /* 0x00000002dd111824 */ /* 0x000fe200078e00ff */
[----:B---3--:R-:W-:Y:S01]  /*6fe0*/  SHF.R.S32.HI R75, RZ, 0x1f, R229 ;  /* 0x0000001fff4b7819 */ /* 0x008fe200000114e5 */
[----:B------:R-:W-:-:S04]  /*6ff0*/  IMAD.WIDE.U32 R2, R229, c[0x0][0x1f0], R2 ;  /* 0x00007c00e5027a25 */ /* 0x000fc800078e0002 */
[----:B------:R-:W-:-:S04]  /*7000*/  IMAD R0, R75, c[0x0][0x1f0], RZ ;  /* 0x00007c004b007a24 */ /* 0x000fc800078e02ff */
[----:B------:R-:W-:Y:S01]  /*7010*/  IMAD R5, R229, c[0x0][0x1f4], R0 ;  /* 0x00007d00e5057a24 */ /* 0x000fe200078e0200 */
[----:B------:R-:W-:-:S04]  /*7020*/  IADD3 R0, P0, R154, R2, RZ ;  /* 0x000000029a007210 */ /* 0x000fc80007f1e0ff */
[----:B------:R-:W-:Y:S02]  /*7030*/  IADD3.X R2, R252, R3, R5, P0, !PT ;  /* 0x00000003fc027210 */ /* 0x000fe400007fe405 */
[----:B------:R-:W-:-:S04]  /*7040*/  LEA R5, P0, R0, c[0x0][0x1c8], 0x1 ;  /* 0x0000720000057a11 */ /* 0x000fc800078008ff */
[----:B------:R-:W-:Y:S01]  /*7050*/  LEA.HI.X R3, R0, c[0x0][0x1cc], R2, 0x1, P0 ;  /* 0x0000730000037a11 */ /* 0x000fe200000f0c02 */
[----:B------:R-:W-:Y:S01]  /*7060*/  SHFL.IDX PT, R6, R5, RZ, 0x1c1f ;  /* 0x001c1fff05067589 */ /* 0x000fe200000e0000 */
[----:B------:R-:W-:Y:S02]  /*7070*/  LOP3.LUT R0, R15, 0x7fffffe, RZ, 0xc0, !PT ;  /* 0x07fffffe0f007812 */ /* 0x000fe400078ec0ff */
[----:B------:R-:W-:Y:S01]  /*7080*/  SHF.R.S32.HI R2, RZ, 0x1f, R20 ;  /* 0x0000001fff027819 */ /* 0x000fe20000011414 */
[----:B------:R-:W1:Y:S01]  /*7090*/  SHFL.IDX PT, R7, R3, RZ, 0x1c1f ;  /* 0x001c1fff03077589 */ /* 0x000e6200000e0000 */
[----:B------:R-:W-:Y:S01]  /*70a0*/  ISETP.GE.AND P0, PT, R112, 0x21, PT ;  /* 0x000000217000780c */ /* 0x000fe20003f06270 */
[----:B------:R-:W-:Y:S01]  /*70b0*/  IMAD.IADD R19, R20, 0x1, -R0 ;  /* 0x0000000114137824 */ /* 0x000fe200078e0a00 */
[----:B------:R-:W-:Y:S01]  /*70c0*/  LEA.HI R20, R2, R20, RZ, 0x3 ;  /* 0x0000001402147211 */ /* 0x000fe200078f18ff */
[----:B------:R-:W-:Y:S01]  /*70d0*/  SHFL.IDX PT, R3, R3, 0x1, 0x1c1f ;  /* 0x003c1f0003037f89 */ /* 0x000fe200000e0000 */
[----:B------:R-:W-:-:S03]  /*70e0*/  LOP3.LUT R0, R18, 0x7fffffe, RZ, 0xc0, !PT ;  /* 0x07fffffe12007812 */ /* 0x000fc600078ec0ff */
[----:B------:R2:W3:Y:S02]  /*70f0*/  SHFL.IDX PT, R2, R5, 0x1, 0x1c1f ;  /* 0x003c1f0005027f89 */ /* 0x0004e400000e0000 */
[----:B------:R-:W-:Y:S01]  /*7100*/  IMAD.IADD R21, R8, 0x1, -R0 ;  /* 0x0000000108157824 */ /* 0x000fe200078e0a00 */
[----:B------:R-:W-:-:S03]  /*7110*/  @P1 SHF.R.S32.HI R0, RZ, 0x1f, R72 ;  /* 0x0000001fff001819 */ /* 0x000fc60000011448 */
[----:B------:R-:W-:Y:S01]  /*7120*/  @P0 SHF.R.S32.HI R10, RZ, 0x1f, R73 ;  /* 0x0000001fff0a0819 */ /* 0x000fe20000011449 */
[----:B------:R-:W-:Y:S01]  /*7130*/  @P0 IMAD.SHL.U32 R16, R221, 0x2, RZ ;  /* 0x00000002dd100824 */ /* 0x000fe200078e00ff */
[----:B------:R-:W-:Y:S02]  /*7140*/  @P0 SHF.R.S32.HI R11, RZ, 0x1f, R72 ;  /* 0x0000001fff0b0819 */ /* 0x000fe40000011448 */
[-C--:B------:R-:W-:Y:S02]  /*7150*/  @P1 LEA.HI R8, R0, R72.reuse, RZ, 0x3 ;  /* 0x0000004800081211 */ /* 0x080fe400078f18ff */
[----:B------:R-:W-:Y:S02]  /*7160*/  @P0 LEA.HI R0, R11, R72, RZ, 0x3 ;  /* 0x000000480b000211 */ /* 0x000fe400078f18ff */
[----:B------:R-:W-:Y:S02]  /*7170*/  @P1 LOP3.LUT R8, R8, 0xfffffff8, RZ, 0xc0, !PT ;  /* 0xfffffff808081812 */ /* 0x000fe400078ec0ff */
[----:B------:R-:W-:-:S03]  /*7180*/  @P0 LOP3.LUT R0, R0, 0xfffffff8, RZ, 0xc0, !PT ;  /* 0xfffffff800000812 */ /* 0x000fc600078ec0ff */
[----:B-1----:R-:W-:Y:S01]  /*7190*/  @P1 IMAD.WIDE R12, R8, 0x2, R6 ;  /* 0x00000002080c1825 */ /* 0x002fe200078e0206 */
[----:B--2---:R-:W-:-:S04]  /*71a0*/  @P1 SHF.R.S32.HI R5, RZ, 0x1f, R73 ;  /* 0x0000001fff051819 */ /* 0x004fc80000011449 */
[-C--:B------:R-:W-:Y:S02]  /*71b0*/  @P1 LEA.HI R9, R5, R73.reuse, RZ, 0x3 ;  /* 0x0000004905091211 */ /* 0x080fe400078f18ff */
[----:B------:R-:W-:Y:S01]  /*71c0*/  @P0 LEA.HI R5, R10, R73, RZ, 0x3 ;  /* 0x000000490a050211 */ /* 0x000fe200078f18ff */
[--C-:B------:R-:W-:Y:S01]  /*71d0*/  @P1 IMAD.WIDE R10, R132, 0x2, R6.reuse ;  /* 0x00000002840a1825 */ /* 0x100fe200078e0206 */
[----:B------:R-:W-:Y:S02]  /*71e0*/  @P1 LOP3.LUT R9, R9, 0xfffffff8, RZ, 0xc0, !PT ;  /* 0xfffffff809091812 */ /* 0x000fe400078ec0ff */
[----:B------:R-:W-:Y:S02]  /*71f0*/  @P0 LOP3.LUT R5, R5, 0xfffffff8, RZ, 0xc0, !PT ;  /* 0xfffffff805050812 */ /* 0x000fe400078ec0ff */
[----:B------:R1:W-:Y:S01]  /*7200*/  @P1 LDGSTS.E.BYPASS.LTC128B.128 [R17+0x3100], [R10.64], !P6 ;  /* 0x031000000a111fae */ /* 0x0003e2000f101d46 */
[----:B------:R-:W-:-:S04]  /*7210*/  @P1 IMAD.WIDE R14, R9, 0x2, R6 ;  /* 0x00000002090e1825 */ /* 0x000fc800078e0206 */
[--C-:B---3--:R-:W-:Y:S01]  /*7220*/  @P0 IMAD.WIDE R8, R5, 0x2, R2.reuse ;  /* 0x0000000205080825 */ /* 0x108fe200078e0202 */
[----:B------:R1:W-:Y:S03]  /*7230*/  @P1 LDGSTS.E.BYPASS.LTC128B.128 [R17+0x4100], [R14.64], !P5 ;  /* 0x041000000e111fae */ /* 0x0003e6000e901d46 */
[----:B------:R-:W-:Y:S01]  /*7240*/  @P0 IMAD.WIDE R6, R0, 0x2, R2 ;  /* 0x0000000200060825 */ /* 0x000fe200078e0202 */
[----:B------:R1:W-:Y:S01]  /*7250*/  @P1 LDGSTS.E.BYPASS.LTC128B.128 [R17+0x5100], [R12.64], !P4 ;  /* 0x051000000c111fae */ /* 0x0003e2000e101d46 */
[----:B------:R-:W-:Y:S02]  /*7260*/  SHF.R.S32.HI R0, RZ, 0x1, R18 ;  /* 0x00000001ff007819 */ /* 0x000fe40000011412 */
[----:B------:R-:W-:Y:S01]  /*7270*/  @P0 IMAD.WIDE R2, R132, 0x2, R2 ;  /* 0x0000000284020825 */ /* 0x000fe200078e0202 */
[----:B------:R-:W-:-:S03]  /*7280*/  ISETP.LT.AND P1, PT, RZ, c[0x0][0x27c], PT ;  /* 0x00009f00ff007a0c */ /* 0x000fc60003f21270 */
[----:B------:R-:W-:Y:S01]  /*7290*/  IMAD.SHL.U32 R5, R23, 0x40, RZ ;  /* 0x0000004017057824 */ /* 0x000fe200078e00ff */
[----:B------:R2:W-:Y:S04]  /*72a0*/  @P0 LDGSTS.E.BYPASS.LTC128B.128 [R16+0x3900], [R2.64], !P6 ;  /* 0x0390000002100fae */ /* 0x0005e8000f101d46 */
[----:B------:R3:W-:Y:S01]  /*72b0*/  @P0 LDGSTS.E.BYPASS.LTC128B.128 [R16+0x4900], [R8.64], !P5 ;  /* 0x0490000008100fae */ /* 0x0007e2000e901d46 */
[----:B------:R-:W-:-:S03]  /*72c0*/  LOP3.LUT R5, R5, 0xc0, RZ, 0xc0, !PT ;  /* 0x000000c005057812 */ /* 0x000fc600078ec0ff */
[----:B------:R4:W-:Y:S01]  /*72d0*/  @P0 LDGSTS.E.BYPASS.LTC128B.128 [R16+0x5900], [R6.64], !P4 ;  /* 0x0590000006100fae */ /* 0x0009e2000e101d46 */
[C---:B------:R-:W-:Y:S01]  /*72e0*/  LOP3.LUT P0, RZ, R0.reuse, 0x2, RZ, 0xc0, !PT ;  /* 0x0000000200ff7812 */ /* 0x040fe2000780c0ff */
[----:B------:R-:W-:Y:S02]  /*72f0*/  IMAD.SHL.U32 R0, R0, 0x40, RZ ;  /* 0x0000004000007824 */ /* 0x000fe400078e00ff */
[----:B------:R-:W0:Y:S03]  /*7300*/  LDGDEPBAR ;  /* 0x00000000000079af */ /* 0x000e260000000000 */
[----:B------:R-:W-:Y:S02]  /*7310*/  LOP3.LUT R0, R0, 0xc0, RZ, 0xc0, !PT ;  /* 0x000000c000007812 */ /* 0x000fe400078ec0ff */
[----:B--2---:R-:W-:Y:S02]  /*7320*/  LEA.HI R2, R63, R63, RZ, 0x1 ;  /* 0x0000003f3f027211 */ /* 0x004fe400078f08ff */
[----:B------:R-:W-:-:S02]  /*7330*/  SHF.R.U32.HI R3, RZ, 0x3, R0 ;  /* 0x00000003ff037819 */ /* 0x000fc40000011600 */
[----:B------:R-:W-:Y:S01]  /*7340*/  LOP3.LUT R2, R2, 0xfffffffe, RZ, 0xc0, !PT ;  /* 0xfffffffe02027812 */ /* 0x000fe200078ec0ff */
[----:B----4-:R-:W-:-:S04]  /*7350*/  IMAD.SHL.U32 R7, R24, 0x8, RZ ;  /* 0x0000000818077824 */ /* 0x010fc800078e00ff */
[----:B------:R-:W-:Y:S02]  /*7360*/  IMAD.IADD R2, R63, 0x1, -R2 ;  /* 0x000000013f027824 */ /* 0x000fe400078e0a02 */
[----:B------:R-:W-:Y:S01]  /*7370*/  IMAD.SHL.U32 R6, R20, 0x20, RZ ;  /* 0x0000002014067824 */ /* 0x000fe200078e00ff */
[----:B------:R-:W-:Y:S01]  /*7380*/  LOP3.LUT R7, R0, 0x8, R7, 0xf8, !PT ;  /* 0x0000000800077812 */ /* 0x000fe200078ef807 */
[C---:B---3--:R-:W-:Y:S01]  /*7390*/  IMAD R9, R2.reuse, 0x8, R21 ;  /* 0x0000000802097824 */ /* 0x048fe200078e0215 */
[----:B------:R-:W-:Y:S01]  /*73a0*/  SHF.R.U32.HI R0, RZ, 0x3, R5 ;  /* 0x00000003ff007819 */ /* 0x000fe20000011605 */
[----:B------:R-:W-:Y:S01]  /*73b0*/  IMAD.SHL.U32 R2, R2, 0x8, RZ ;  /* 0x0000000802027824 */ /* 0x000fe200078e00ff */
[----:B------:R-:W-:Y:S02]  /*73c0*/  LOP3.LUT R6, R6, 0xffffff00, RZ, 0xc0, !PT ;  /* 0xffffff0006067812 */ /* 0x000fe400078ec0ff */
[----:B------:R-:W-:Y:S01]  /*73d0*/  LOP3.LUT R3, R7, R3, RZ, 0x3c, !PT ;  /* 0x0000000307037212 */ /* 0x000fe200078e3cff */
[----:B------:R-:W-:Y:S01]  /*73e0*/  IMAD.MOV.U32 R7, RZ, RZ, 0x10 ;  /* 0x00000010ff077424 */ /* 0x000fe200078e00ff */
[----:B------:R-:W-:Y:S01]  /*73f0*/  LOP3.LUT R2, R5, 0x8, R2, 0xf8, !PT ;  /* 0x0000000805027812 */ /* 0x000fe200078ef802 */
[----:B------:R-:W-:-:S02]  /*7400*/  IMAD R8, R25, 0x200, R6 ;  /* 0x0000020019087824 */ /* 0x000fc400078e0206 */
[C---:B------:R-:W-:Y:S01]  /*7410*/  IMAD R5, R19.reuse, 0x20, R6 ;  /* 0x0000002013057824 */ /* 0x040fe200078e0206 */
[----:B------:R-:W-:Y:S01]  /*7420*/  LOP3.LUT R0, R2, R0, RZ, 0x3c, !PT ;  /* 0x0000000002007212 */ /* 0x000fe200078e3cff */
[----:B------:R-:W-:Y:S02]  /*7430*/  IMAD R2, R48, c[0x0][0x210], RZ ;  /* 0x0000840030027a24 */ /* 0x000fe400078e02ff */
[----:B------:R-:W-:Y:S02]  /*7440*/  IMAD R6, R19, 0x20, R8 ;  /* 0x0000002013067824 */ /* 0x000fe400078e0208 */
[----:B------:R-:W-:Y:S02]  /*7450*/  IMAD R2, R29, c[0x0][0x214], R2 ;  /* 0x000085001d027a24 */ /* 0x000fe400078e0202 */
[----:B------:R-:W-:Y:S02]  /*7460*/  IMAD.IADD R5, R0, 0x1, R5 ;  /* 0x0000000100057824 */ /* 0x000fe400078e0205 */
[----:B------:R-:W-:Y:S01]  /*7470*/  IMAD.IADD R76, R79, 0x1, R2 ;  /* 0x000000014f4c7824 */ /* 0x000fe200078e0202 */
[----:B------:R-:W-:Y:S01]  /*7480*/  SEL R2, R7, 0xfffffff0, !P0 ;  /* 0xfffffff007027807 */ /* 0x000fe20004000000 */
[----:B------:R-:W-:-:S02]  /*7490*/  IMAD.U32 R3, R9, 0x20, R3 ;  /* 0x0000002009037824 */ /* 0x000fc400078e0003 */
[----:B------:R-:W-:Y:S01]  /*74a0*/  IMAD.IADD R0, R0, 0x1, R6 ;  /* 0x0000000100007824 */ /* 0x000fe200078e0206 */
[----:B------:R-:W-:Y:S05]  /*74b0*/  @P1 BRA `(.L_x_98) ;  /* 0x0000002000001947 */ /* 0x000fea0003800000 */
[----:B-1----:R-:W-:-:S04]  /*74c0*/  DEPBAR.LE SB0, 0x1 ;  /* 0x000080400000791a */ /* 0x002fc80000000000 */
[----:B------:R-:W-:Y:S05]  /*74d0*/  BRA `(.L_x_99) ;  /* 0x00005d4000007947 */ /* 0x000fea0003800000 */
.L_x_98:
[----:B-1----:R-:W-:Y:S01]  /*74e0*/  SHF.R.S32.HI R6, RZ, 0x1f, R153 ;  /* 0x0000001fff067819 */ /* 0x002fe20000011499 */
[----:B------:R-:W-:Y:S01]  /*74f0*/  IMAD.WIDE.U32 R8, R153, c[0x0][0x280], RZ ;  /* 0x0000a00099087a25 */ /* 0x000fe200078e00ff */
[----:B------:R-:W-:Y:S01]  /*7500*/  ULDC.U8 UR4, c[0x0][0x298] ;  /* 0x0000a60000047ab9 */ /* 0x000fe20000000000 */
[----:B------:R-:W-:Y:S01]  /*7510*/  LEA.HI R11, R173, R173, RZ, 0x1 ;  /* 0x000000adad0b7211 */ /* 0x000fe200078f08ff */
[----:B------:R-:W-:Y:S01]  /*7520*/  BSSY B2, `(.L_x_99) ;  /* 0x00005cf000027945 */ /* 0x000fe20003800000 */
[C---:B------:R-:W-:Y:S01]  /*7530*/  IMAD R7, R6.reuse, c[0x0][0x280], RZ ;  /* 0x0000a00006077a24 */ /* 0x040fe200078e02ff */
[----:B------:R-:W-:Y:S01]  /*7540*/  ISETP.NE.AND P1, PT, RZ, UR4, PT ;  /* 0x00000004ff007c0c */ /* 0x000fe2000bf25270 */
[----:B------:R-:W-:Y:S01]  /*7550*/  IMAD R6, R6, c[0x0][0x290], RZ ;  /* 0x0000a40006067a24 */ /* 0x000fe200078e02ff */
[----:B------:R-:W-:Y:S01]  /*7560*/  LEA R34, P0, R8, c[0x0][0x270], 0x1 ;  /* 0x00009c0008227a11 */ /* 0x000fe200078008ff */
[C---:B------:R-:W-:Y:S01]  /*7570*/  IMAD R7, R153.reuse, c[0x0][0x284], R7 ;  /* 0x0000a10099077a24 */ /* 0x040fe200078e0207 */
[----:B------:R-:W-:Y:S01]  /*7580*/  SHF.R.S32.HI R61, RZ, 0x1, R11 ;  /* 0x00000001ff3d7819 */ /* 0x000fe2000001140b */
[----:B------:R-:W-:-:S02]  /*7590*/  IMAD R10, R153, c[0x0][0x294], R6 ;  /* 0x0000a500990a7a24 */ /* 0x000fc400078e0206 */
[----:B------:R-:W-:Y:S02]  /*75a0*/  IMAD.IADD R9, R7, 0x1, R9 ;  /* 0x0000000107097824 */ /* 0x000fe400078e0209 */
[----:B------:R-:W-:-:S03]  /*75b0*/  IMAD.WIDE.U32 R6, R153, c[0x0][0x290], RZ ;  /* 0x0000a40099067a25 */ /* 0x000fc600078e00ff */
[----:B------:R-:W-:Y:S01]  /*75c0*/  LEA.HI.X R35, R8, c[0x0][0x274], R9, 0x1, P0 ;  /* 0x00009d0008237a11 */ /* 0x000fe200000f0c09 */
[----:B------:R-:W-:Y:S01]  /*75d0*/  IMAD.IADD R7, R10, 0x1, R7 ;  /* 0x000000010a077824 */ /* 0x000fe200078e0207 */
[----:B------:R-:W-:Y:S02]  /*75e0*/  LOP3.LUT R8, R11, 0xfffffffe, RZ, 0xc0, !PT ;  /* 0xfffffffe0b087812 */ /* 0x000fe400078ec0ff */
[----:B------:R-:W-:Y:S02]  /*75f0*/  LEA R32, P0, R6, c[0x0][0x288], 0x1 ;  /* 0x0000a20006207a11 */ /* 0x000fe400078008ff */
[----:B------:R-:W-:Y:S02]  /*7600*/  IADD3 R62, -R8, R173, RZ ;  /* 0x000000ad083e7210 */ /* 0x000fe40007ffe1ff */
[----:B------:R-:W-:Y:S01]  /*7610*/  LEA.HI.X R33, R6, c[0x0][0x28c], R7, 0x1, P0 ;  /* 0x0000a30006217a11 */ /* 0x000fe200000f0c07 */
[----:B------:R-:W-:Y:S01]  /*7620*/  IMAD R6, R174, 0x80, R61 ;  /* 0x00000080ae067824 */ /* 0x000fe200078e023d */
[----:B------:R-:W-:Y:S01]  /*7630*/  SHF.L.U32 R64, R62, 0x3, RZ ;  /* 0x000000033e407819 */ /* 0x000fe200000006ff */
[----:B------:R-:W-:Y:S05]  /*7640*/  @!P1 BRA `(.L_x_100) ;  /* 0x00002ab000009947 */ /* 0x000fea0003800000 */
[----:B------:R-:W-:Y:S01]  /*7650*/  ISETP.GE.AND P0, PT, R6, R60, PT ;  /* 0x0000003c0600720c */ /* 0x000fe20003f06270 */
[----:B------:R-:W-:Y:S01]  /*7660*/  BSSY B0, `(.L_x_101) ;  /* 0x000004d000007945 */ /* 0x000fe20003800000 */
[----:B------:R-:W-:Y:S01]  /*7670*/  SHF.L.U32 R38, R62, 0x2, RZ ;  /* 0x000000023e267819 */ /* 0x000fe200000006ff */
        /* <DEDUP_REMOVED lines=12> */
[----:B------:R-:W-:Y:S05]  /*7740*/  @P0 BRA `(.L_x_102) ;  /* 0x000003e000000947 */ /* 0x000fea0003800000 */
[C---:B------:R-:W-:Y:S01]  /*7750*/  IADD3 R13, R38.reuse, 0x8, RZ ;  /* 0x00000008260d7810 */ /* 0x040fe20007ffe0ff */
[----:B------:R-:W-:Y:S01]  /*7760*/  CS2R R18, SRZ ;  /* 0x0000000000127805 */ /* 0x000fe2000001ff00 */
[----:B------:R-:W-:Y:S01]  /*7770*/  ISETP.GE.AND P1, PT, R38, c[0x0][0x27c], PT ;  /* 0x00009f0026007a0c */ /* 0x000fe20003f26270 */
[----:B------:R-:W-:Y:S01]  /*7780*/  CS2R R6, SRZ ;  /* 0x0000000000067805 */ /* 0x000fe2000001ff00 */
[----:B------:R-:W-:-:S02]  /*7790*/  ISETP.GE.AND P0, PT, R13, c[0x0][0x27c], PT ;  /* 0x00009f000d007a0c */ /* 0x000fc40003f06270 */
[----:B------:R-:W-:-:S09]  /*77a0*/  IADD3 R14, R38, 0x10, RZ ;  /* 0x00000010260e7810 */ /* 0x000fd20007ffe0ff */
[C---:B------:R-:W-:Y:S02]  /*77b0*/  @!P1 IMAD.WIDE R10, R38.reuse, 0x2, R34 ;  /* 0x00000002260a9825 */ /* 0x040fe400078e0222 */
[----:B------:R-:W-:Y:S02]  /*77c0*/  @!P0 SHF.R.S32.HI R12, RZ, 0x1f, R13 ;  /* 0x0000001fff0c8819 */ /* 0x000fe4000001140d */
[----:B------:R-:W-:Y:S01]  /*77d0*/  @!P1 IMAD.WIDE R8, R38, 0x2, R32 ;  /* 0x0000000226089825 */ /* 0x000fe200078e0220 */
[----:B------:R1:W5:Y:S01]  /*77e0*/  @!P1 LD.E.64 R18, [R10.64] ;  /* 0x000000060a129980 */ /* 0x000362000c101b00 */
[----:B------:R-:W-:-:S03]  /*77f0*/  @!P0 LEA.HI R12, R12, R13, RZ, 0x2 ;  /* 0x0000000d0c0c8211 */ /* 0x000fc600078f10ff */
[----:B------:R2:W5:Y:S01]  /*7800*/  @!P1 LD.E.64 R6, [R8.64] ;  /* 0x0000000608069980 */ /* 0x000562000c101b00 */
[----:B------:R-:W-:Y:S01]  /*7810*/  ISETP.GE.AND P1, PT, R14, c[0x0][0x27c], PT ;  /* 0x00009f000e007a0c */ /* 0x000fe20003f26270 */
[----:B------:R-:W-:Y:S01]  /*7820*/  CS2R R20, SRZ ;  /* 0x0000000000147805 */ /* 0x000fe2000001ff00 */
[----:B------:R-:W-:Y:S02]  /*7830*/  IADD3 R15, R38, 0x18, RZ ;  /* 0x00000018260f7810 */ /* 0x000fe40007ffe0ff */
[----:B-1----:R-:W-:Y:S01]  /*7840*/  @!P0 LOP3.LUT R10, R12, 0xfffffffc, RZ, 0xc0, !PT ;  /* 0xfffffffc0c0a8812 */ /* 0x002fe200078ec0ff */
[----:B--2---:R-:W-:-:S04]  /*7850*/  CS2R R8, SRZ ;  /* 0x0000000000087805 */ /* 0x004fc8000001ff00 */
[----:B------:R-:W-:-:S04]  /*7860*/  @!P0 IMAD.WIDE R12, R10, 0x2, R34 ;  /* 0x000000020a0c8825 */ /* 0x000fc800078e0222 */
[----:B------:R-:W-:Y:S01]  /*7870*/  @!P0 IMAD.WIDE R10, R10, 0x2, R32 ;  /* 0x000000020a0a8825 */ /* 0x000fe200078e0220 */
[----:B------:R1:W5:Y:S04]  /*7880*/  @!P0 LD.E.64 R20, [R12.64] ;  /* 0x000000060c148980 */ /* 0x000368000c101b00 */
[----:B------:R2:W5:Y:S01]  /*7890*/  @!P0 LD.E.64 R8, [R10.64] ;  /* 0x000000060a088980 */ /* 0x000562000c101b00 */
[----:B------:R-:W-:Y:S01]  /*78a0*/  ISETP.GE.AND P0, PT, R15, c[0x0][0x27c], PT ;  /* 0x00009f000f007a0c */ /* 0x000fe20003f06270 */
[----:B------:R-:W-:Y:S01]  /*78b0*/  CS2R R22, SRZ ;  /* 0x0000000000167805 */ /* 0x000fe2000001ff00 */
[----:B-1----:R-:W-:-:S04]  /*78c0*/  @!P1 SHF.R.S32.HI R12, RZ, 0x1f, R14 ;  /* 0x0000001fff0c9819 */ /* 0x002fc8000001140e */
[----:B------:R-:W-:-:S04]  /*78d0*/  @!P1 LEA.HI R12, R12, R14, RZ, 0x2 ;  /* 0x0000000e0c0c9211 */ /* 0x000fc800078f10ff */
[----:B------:R-:W-:-:S03]  /*78e0*/  @!P1 LOP3.LUT R12, R12, 0xfffffffc, RZ, 0xc0, !PT ;  /* 0xfffffffc0c0c9812 */ /* 0x000fc600078ec0ff */
[----:B------:R-:W-:Y:S02]  /*78f0*/  @!P0 SHF.R.S32.HI R14, RZ, 0x1f, R15 ;  /* 0x0000001fff0e8819 */ /* 0x000fe4000001140f */
[----:B--2---:R-:W-:Y:S02]  /*7900*/  @!P1 IMAD.WIDE R10, R12, 0x2, R34 ;  /* 0x000000020c0a9825 */ /* 0x004fe400078e0222 */
[----:B------:R-:W-:-:S03]  /*7910*/  @!P0 LEA.HI R14, R14, R15, RZ, 0x2 ;  /* 0x0000000f0e0e8211 */ /* 0x000fc600078f10ff */
[----:B------:R1:W5:Y:S01]  /*7920*/  @!P1 LD.E.64 R22, [R10.64] ;  /* 0x000000060a169980 */ /* 0x000362000c101b00 */
[----:B------:R-:W-:Y:S01]  /*7930*/  @!P0 LOP3.LUT R14, R14, 0xfffffffc, RZ, 0xc0, !PT ;  /* 0xfffffffc0e0e8812 */ /* 0x000fe200078ec0ff */
[----:B------:R-:W-:Y:S01]  /*7940*/  @!P1 IMAD.WIDE R26, R12, 0x2, R32 ;  /* 0x000000020c1a9825 */ /* 0x000fe200078e0220 */
[----:B------:R-:W-:Y:S01]  /*7950*/  CS2R R24, SRZ ;  /* 0x0000000000187805 */ /* 0x000fe2000001ff00 */
[----:B------:R-:W-:Y:S02]  /*7960*/  CS2R R12, SRZ ;  /* 0x00000000000c7805 */ /* 0x000fe4000001ff00 */
[----:B------:R-:W-:-:S04]  /*7970*/  @!P0 IMAD.WIDE R16, R14, 0x2, R34 ;  /* 0x000000020e108825 */ /* 0x000fc800078e0222 */
[----:B------:R-:W-:Y:S01]  /*7980*/  @!P0 IMAD.WIDE R14, R14, 0x2, R32 ;  /* 0x000000020e0e8825 */ /* 0x000fe200078e0220 */
[----:B------:R2:W5:Y:S04]  /*7990*/  @!P0 LD.E.64 R24, [R16.64] ;  /* 0x0000000610188980 */ /* 0x000568000c101b00 */
[----:B------:R3:W5:Y:S01]  /*79a0*/  @!P0 LD.E.64 R12, [R14.64] ;  /* 0x000000060e0c8980 */ /* 0x000762000c101b00 */
[----:B-1----:R-:W-:-:S06]  /*79b0*/  CS2R R10, SRZ ;  /* 0x00000000000a7805 */ /* 0x002fcc000001ff00 */
[----:B------:R1:W5:Y:S02]  /*79c0*/  @!P1 LD.E.64 R10, [R26.64] ;  /* 0x000000061a0a9980 */ /* 0x000364000c101b00 */
[C---:B-1----:R-:W-:Y:S02]  /*79d0*/  IADD3 R26, R38.reuse, 0x20, RZ ;  /* 0x00000020261a7810 */ /* 0x042fe40007ffe0ff */
[----:B------:R-:W-:Y:S02]  /*79e0*/  IADD3 R27, R38, 0x28, RZ ;  /* 0x00000028261b7810 */ /* 0x000fe40007ffe0ff */
[----:B------:R-:W-:Y:S02]  /*79f0*/  ISETP.GE.AND P1, PT, R26, c[0x0][0x27c], PT ;  /* 0x00009f001a007a0c */ /* 0x000fe40003f26270 */
[----:B------:R-:W-:-:S11]  /*7a00*/  ISETP.GE.AND P0, PT, R27, c[0x0][0x27c], PT ;  /* 0x00009f001b007a0c */ /* 0x000fd60003f06270 */
[----:B---3--:R-:W-:Y:S02]  /*7a10*/  @!P1 SHF.R.S32.HI R15, RZ, 0x1f, R26 ;  /* 0x0000001fff0f9819 */ /* 0x008fe4000001141a */
[----:B------:R-:W-:Y:S02]  /*7a20*/  @!P0 SHF.R.S32.HI R14, RZ, 0x1f, R27 ;  /* 0x0000001fff0e8819 */ /* 0x000fe4000001141b */
[----:B------:R-:W-:Y:S02]  /*7a30*/  @!P1 LEA.HI R15, R15, R26, RZ, 0x2 ;  /* 0x0000001a0f0f9211 */ /* 0x000fe400078f10ff */
[----:B------:R-:W-:Y:S02]  /*7a40*/  @!P0 LEA.HI R14, R14, R27, RZ, 0x2 ;  /* 0x0000001b0e0e8211 */ /* 0x000fe400078f10ff */
[----:B------:R-:W-:Y:S02]  /*7a50*/  @!P1 LOP3.LUT R15, R15, 0xfffffffc, RZ, 0xc0, !PT ;  /* 0xfffffffc0f0f9812 */ /* 0x000fe400078ec0ff */
[----:B------:R-:W-:Y:S01]  /*7a60*/  @!P0 LOP3.LUT R14, R14, 0xfffffffc, RZ, 0xc0, !PT ;  /* 0xfffffffc0e0e8812 */ /* 0x000fe200078ec0ff */
[----:B------:R-:W-:-:S02]  /*7a70*/  CS2R R26, SRZ ;  /* 0x00000000001a7805 */ /* 0x000fc4000001ff00 */
[C---:B------:R-:W-:Y:S01]  /*7a80*/  @!P1 IMAD.WIDE R36, R15.reuse, 0x2, R34 ;  /* 0x000000020f249825 */ /* 0x040fe200078e0222 */
[----:B------:R-:W-:Y:S01]  /*7a90*/  CS2R R28, SRZ ;  /* 0x00000000001c7805 */ /* 0x000fe2000001ff00 */
[----:B--2---:R-:W-:Y:S02]  /*7aa0*/  CS2R R16, SRZ ;  /* 0x0000000000107805 */ /* 0x004fe4000001ff00 */
[----:B------:R-:W-:Y:S01]  /*7ab0*/  @!P1 IMAD.WIDE R30, R15, 0x2, R32 ;  /* 0x000000020f1e9825 */ /* 0x000fe200078e0220 */
[----:B------:R1:W5:Y:S03]  /*7ac0*/  @!P1 LD.E.64 R26, [R36.64] ;  /* 0x00000006241a9980 */ /* 0x000366000c101b00 */
[----:B------:R-:W-:-:S04]  /*7ad0*/  @!P0 IMAD.WIDE R34, R14, 0x2, R34 ;  /* 0x000000020e228825 */ /* 0x000fc800078e0222 */
[----:B------:R-:W-:Y:S01]  /*7ae0*/  @!P0 IMAD.WIDE R32, R14, 0x2, R32 ;  /* 0x000000020e208825 */ /* 0x000fe200078e0220 */
[----:B------:R1:W5:Y:S01]  /*7af0*/  @!P0 LD.E.64 R28, [R34.64] ;  /* 0x00000006221c8980 */ /* 0x000362000c101b00 */
[----:B------:R-:W-:-:S03]  /*7b00*/  CS2R R14, SRZ ;  /* 0x00000000000e7805 */ /* 0x000fc6000001ff00 */
[----:B------:R1:W5:Y:S04]  /*7b10*/  @!P0 LD.E.64 R16, [R32.64] ;  /* 0x0000000620108980 */ /* 0x000368000c101b00 */
[----:B------:R1:W5:Y:S02]  /*7b20*/  @!P1 LD.E.64 R14, [R30.64] ;  /* 0x000000061e0e9980 */ /* 0x000364000c101b00 */
.L_x_102:
[----:B------:R-:W-:Y:S05]  /*7b30*/  BSYNC B0 ;  /* 0x0000000000007941 */ /* 0x000fea0003800000 */
.L_x_101:
[----:B-----5:R-:W-:Y:S01]  /*7b40*/  IMAD.MOV.U32 R46, RZ, RZ, R24 ;  /* 0x000000ffff2e7224 */ /* 0x020fe200078e0018 */
[--C-:B------:R-:W-:Y:S01]  /*7b50*/  SHF.R.U64 R43, R24, 0x10, R25.reuse ;  /* 0x00000010182b7819 */ /* 0x100fe20000001219 */
[--C-:B------:R-:W-:Y:S01]  /*7b60*/  IMAD.MOV.U32 R45, RZ, RZ, R25.reuse ;  /* 0x000000ffff2d7224 */ /* 0x100fe200078e0019 */
[----:B-1----:R-:W-:Y:S01]  /*7b70*/  SHF.R.U32.HI R34, RZ, 0x10, R25 ;  /* 0x00000010ff227819 */ /* 0x002fe20000011619 */
[----:B------:R-:W-:Y:S01]  /*7b80*/  IMAD.MOV.U32 R50, RZ, RZ, R22 ;  /* 0x000000ffff327224 */ /* 0x000fe200078e0016 */
[----:B------:R-:W-:Y:S01]  /*7b90*/  SHF.R.U64 R47, R22, 0x10, R23 ;  /* 0x00000010162f7819 */ /* 0x000fe20000001217 */
[----:B------:R-:W-:Y:S01]  /*7ba0*/  IMAD.MOV.U32 R25, RZ, RZ, R6 ;  /* 0x000000ffff197224 */ /* 0x000fe200078e0006 */
[----:B------:R-:W-:Y:S01]  /*7bb0*/  SHF.R.U64 R42, R14, 0x10, R15 ;  /* 0x000000100e2a7819 */ /* 0x000fe2000000120f */
[--C-:B------:R-:W-:Y:S01]  /*7bc0*/  IMAD.MOV.U32 R24, RZ, RZ, R7.reuse ;  /* 0x000000ffff187224 */ /* 0x100fe200078e0007 */
[----:B------:R-:W-:Y:S01]  /*7bd0*/  SHF.R.U64 R22, R6, 0x10, R7 ;  /* 0x0000001006167819 */ /* 0x000fe20000001207 */
[----:B------:R-:W-:Y:S01]  /*7be0*/  IMAD.MOV.U32 R36, RZ, RZ, R14 ;  /* 0x000000ffff247224 */ /* 0x000fe200078e000e */
[--C-:B------:R-:W-:Y:S01]  /*7bf0*/  SHF.R.U32.HI R14, RZ, 0x10, R15.reuse ;  /* 0x00000010ff0e7819 */ /* 0x100fe2000001160f */
[----:B------:R-:W-:Y:S01]  /*7c00*/  IMAD.MOV.U32 R35, RZ, RZ, R15 ;  /* 0x000000ffff237224 */ /* 0x000fe200078e000f */
[----:B------:R-:W-:Y:S01]  /*7c10*/  SHF.R.U32.HI R7, RZ, 0x10, R7 ;  /* 0x00000010ff077819 */ /* 0x000fe20000011607 */
[----:B------:R-:W-:Y:S01]  /*7c20*/  IMAD.MOV.U32 R39, RZ, RZ, R16 ;  /* 0x000000ffff277224 */ /* 0x000fe200078e0010 */
[----:B------:R-:W-:Y:S01]  /*7c30*/  SHF.R.U64 R15, R16, 0x10, R17 ;  /* 0x00000010100f7819 */ /* 0x000fe20000001211 */
[----:B------:R-:W-:Y:S01]  /*7c40*/  IMAD.MOV.U32 R54, RZ, RZ, R20 ;  /* 0x000000ffff367224 */ /* 0x000fe200078e0014 */
[----:B------:R-:W-:Y:S01]  /*7c50*/  SHF.R.S32.HI R16, RZ, 0x1f, R59 ;  /* 0x0000001fff107819 */ /* 0x000fe2000001143b */
[----:B------:R-:W-:Y:S01]  /*7c60*/  IMAD.MOV.U32 R32, RZ, RZ, R28 ;  /* 0x000000ffff207224 */ /* 0x000fe200078e001c */
[----:B------:R-:W-:Y:S01]  /*7c70*/  PRMT R25, R25, 0x5410, R24 ;  /* 0x0000541019197816 */ /* 0x000fe20000000018 */
[----:B------:R-:W-:Y:S01]  /*7c80*/  IMAD.MOV.U32 R57, RZ, RZ, R18 ;  /* 0x000000ffff397224 */ /* 0x000fe200078e0012 */
[----:B------:R-:W-:Y:S01]  /*7c90*/  PRMT R24, R22, 0x5410, R7 ;  /* 0x0000541016187816 */ /* 0x000fe20000000007 */
[----:B------:R-:W-:Y:S01]  /*7ca0*/  IMAD.MOV.U32 R56, RZ, RZ, R19 ;  /* 0x000000ffff387224 */ /* 0x000fe200078e0013 */
[----:B------:R-:W-:Y:S01]  /*7cb0*/  LEA.HI R7, R16, R59, RZ, 0x2 ;  /* 0x0000003b10077211 */ /* 0x000fe200078f10ff */
[----:B------:R-:W-:Y:S01]  /*7cc0*/  IMAD.MOV.U32 R49, RZ, RZ, R23 ;  /* 0x000000ffff317224 */ /* 0x000fe200078e0017 */
[----:B------:R-:W-:Y:S01]  /*7cd0*/  SHF.R.U64 R51, R20, 0x10, R21 ;  /* 0x0000001014337819 */ /* 0x000fe20000001215 */
[----:B------:R-:W-:Y:S01]  /*7ce0*/  IMAD.MOV.U32 R20, RZ, RZ, R9 ;  /* 0x000000ffff147224 */ /* 0x000fe200078e0009 */
[--C-:B------:R-:W-:Y:S01]  /*7cf0*/  SHF.R.U64 R28, R28, 0x10, R29.reuse ;  /* 0x000000101c1c7819 */ /* 0x100fe2000000121d */
[----:B------:R-:W-:Y:S01]  /*7d00*/  IMAD.MOV.U32 R31, RZ, RZ, R29 ;  /* 0x000000ffff1f7224 */ /* 0x000fe200078e001d */
[----:B------:R-:W-:Y:S01]  /*7d10*/  SHF.R.U32.HI R6, RZ, 0x10, R9 ;  /* 0x00000010ff067819 */ /* 0x000fe20000011609 */
[----:B------:R-:W-:Y:S01]  /*7d20*/  IMAD.MOV.U32 R53, RZ, RZ, R21 ;  /* 0x000000ffff357224 */ /* 0x000fe200078e0015 */
[----:B------:R-:W-:Y:S01]  /*7d30*/  LOP3.LUT R7, R7, 0xfffffffc, RZ, 0xc0, !PT ;  /* 0xfffffffc07077812 */ /* 0x000fe200078ec0ff */
[----:B------:R-:W-:Y:S01]  /*7d40*/  IMAD.MOV.U32 R40, RZ, RZ, R27 ;  /* 0x000000ffff287224 */ /* 0x000fe200078e001b */
[--C-:B------:R-:W-:Y:S01]  /*7d50*/  SHF.R.U64 R55, R18, 0x10, R19.reuse ;  /* 0x0000001012377819 */ /* 0x100fe20000001213 */
[----:B------:R-:W-:Y:S01]  /*7d60*/  IMAD.MOV.U32 R18, RZ, RZ, R8 ;  /* 0x000000ffff127224 */ /* 0x000fe200078e0008 */
[----:B------:R-:W-:Y:S01]  /*7d70*/  SHF.R.U32.HI R52, RZ, 0x10, R19 ;  /* 0x00000010ff347819 */ /* 0x000fe20000011613 */
[----:B------:R-:W-:Y:S01]  /*7d80*/  IMAD.IADD R7, R59, 0x1, -R7 ;  /* 0x000000013b077824 */ /* 0x000fe200078e0a07 */
[----:B------:R-:W-:Y:S01]  /*7d90*/  SHF.R.U64 R19, R8, 0x10, R9 ;  /* 0x0000001008137819 */ /* 0x000fe20000001209 */
[----:B------:R-:W-:Y:S01]  /*7da0*/  IMAD.MOV.U32 R8, RZ, RZ, R10 ;  /* 0x000000ffff087224 */ /* 0x000fe200078e000a */
[----:B------:R-:W-:Y:S01]  /*7db0*/  PRMT R35, R35, 0x5410, R28 ;  /* 0x0000541023237816 */ /* 0x000fe2000000001c */
[----:B------:R-:W-:Y:S01]  /*7dc0*/  IMAD.MOV.U32 R37, RZ, RZ, R17 ;  /* 0x000000ffff257224 */ /* 0x000fe200078e0011 */
[----:B------:R-:W-:Y:S01]  /*7dd0*/  SHF.R.U32.HI R30, RZ, 0x10, R27 ;  /* 0x00000010ff1e7819 */ /* 0x000fe2000001161b */
[----:B------:R-:W-:Y:S01]  /*7de0*/  IMAD.MOV.U32 R41, RZ, RZ, R26 ;  /* 0x000000ffff297224 */ /* 0x000fe200078e001a */
[----:B------:R-:W-:Y:S01]  /*7df0*/  PRMT R28, R6, 0x5410, R20 ;  /* 0x00005410061c7816 */ /* 0x000fe20000000014 */
[----:B------:R-:W-:-:S04]  /*7e00*/  DEPBAR.LE SB0, 0x1 ;  /* 0x000080400000791a */ /* 0x000fc80000000000 */
[--C-:B------:R-:W-:Y:S01]  /*7e10*/  SHF.R.U64 R10, R10, 0x10, R11.reuse ;  /* 0x000000100a0a7819 */ /* 0x100fe2000000120b */
[----:B------:R-:W-:Y:S01]  /*7e20*/  BSSY B1, `(.L_x_103) ;  /* 0x000012a000017945 */ /* 0x000fe20003800000 */
[----:B------:R-:W-:Y:S02]  /*7e30*/  SHF.R.U32.HI R9, RZ, 0x10, R11 ;  /* 0x00000010ff097819 */ /* 0x000fe4000001160b */
[----:B------:R-:W-:Y:S02]  /*7e40*/  LEA.HI R6, R61, R61, RZ, 0x1 ;  /* 0x0000003d3d067211 */ /* 0x000fe400078f08ff */
[----:B------:R-:W-:Y:S02]  /*7e50*/  SHF.R.U32.HI R44, RZ, 0x10, R23 ;  /* 0x00000010ff2c7819 */ /* 0x000fe40000011617 */
[----:B------:R-:W-:Y:S02]  /*7e60*/  SHF.R.U32.HI R23, RZ, 0x10, R29 ;  /* 0x00000010ff177819 */ /* 0x000fe4000001161d */
[----:B------:R-:W-:-:S02]  /*7e70*/  PRMT R34, R34, 0x5410, R30 ;  /* 0x0000541022227816 */ /* 0x000fc4000000001e */
[----:B------:R-:W-:Y:S02]  /*7e80*/  SHF.R.U32.HI R29, RZ, 0x10, R13 ;  /* 0x00000010ff1d7819 */ /* 0x000fe4000001160d */
[----:B------:R-:W-:Y:S01]  /*7e90*/  PRMT R30, R10, 0x5410, R9 ;  /* 0x000054100a1e7816 */ /* 0x000fe20000000009 */
[----:B------:R-:W-:Y:S01]  /*7ea0*/  IMAD.SHL.U32 R9, R7, 0x40, RZ ;  /* 0x0000004007097824 */ /* 0x000fe200078e00ff */
[----:B------:R-:W-:Y:S02]  /*7eb0*/  LOP3.LUT R6, R6, 0x7fffffe, RZ, 0xc0, !PT ;  /* 0x07fffffe06067812 */ /* 0x000fe400078ec0ff */
[----:B------:R-:W-:Y:S01]  /*7ec0*/  SHF.R.U32.HI R48, RZ, 0x10, R21 ;  /* 0x00000010ff307819 */ /* 0x000fe20000011615 */
[----:B------:R-:W-:Y:S01]  /*7ed0*/  IMAD.MOV.U32 R21, RZ, RZ, R11 ;  /* 0x000000ffff157224 */ /* 0x000fe200078e000b */
[----:B------:R-:W-:Y:S01]  /*7ee0*/  SHF.R.U64 R33, R26, 0x10, R27 ;  /* 0x000000101a217819 */ /* 0x000fe2000000121b */
[----:B------:R-:W-:Y:S01]  /*7ef0*/  IMAD.MOV.U32 R11, RZ, RZ, R12 ;  /* 0x000000ffff0b7224 */ /* 0x000fe200078e000c */
[----:B------:R-:W-:Y:S01]  /*7f00*/  PRMT R29, R29, 0x5410, R8 ;  /* 0x000054101d1d7816 */ /* 0x000fe20000000008 */
[----:B------:R-:W-:Y:S01]  /*7f10*/  IMAD.IADD R8, R61, 0x1, -R6 ;  /* 0x000000013d087824 */ /* 0x000fe200078e0a06 */
[--C-:B------:R-:W-:Y:S01]  /*7f20*/  SHF.R.U64 R27, R12, 0x10, R13.reuse ;  /* 0x000000100c1b7819 */ /* 0x100fe2000000120d */
[----:B------:R-:W-:Y:S01]  /*7f30*/  IMAD R12, R174, -0x80, R60 ;  /* 0xffffff80ae0c7824 */ /* 0x000fe200078e023c */
[----:B------:R-:W-:Y:S01]  /*7f40*/  LOP3.LUT R6, R9, 0xc0, RZ, 0xc0, !PT ;  /* 0x000000c009067812 */ /* 0x000fe200078ec0ff */
[----:B------:R-:W-:Y:S01]  /*7f50*/  IMAD R8, R63, 0x8, R8 ;  /* 0x000000083f087824 */ /* 0x000fe200078e0208 */
[----:B------:R-:W-:Y:S01]  /*7f60*/  BAR.SYNC.DEFER_BLOCKING 0x0 ;  /* 0x0000000000007b1d */ /* 0x000fe20000010000 */
[----:B------:R-:W-:Y:S01]  /*7f70*/  LOP3.LUT P1, RZ, R7, 0x2, RZ, 0xc0, !PT ;  /* 0x0000000207ff7812 */ /* 0x000fe2000782c0ff */
[----:B------:R-:W-:Y:S01]  /*7f80*/  IMAD.MOV.U32 R26, RZ, RZ, R13 ;  /* 0x000000ffff1a7224 */ /* 0x000fe200078e000d */
[----:B------:R-:W-:-:S02]  /*7f90*/  PRMT R37, R37, 0x5410, R23 ;  /* 0x0000541025257816 */ /* 0x000fc40000000017 */
[----:B------:R-:W-:Y:S02]  /*7fa0*/  LOP3.LUT R7, R6, 0x8, R64, 0xf8, !PT ;  /* 0x0000000806077812 */ /* 0x000fe400078ef840 */
[----:B------:R-:W-:Y:S02]  /*7fb0*/  SHF.R.U32.HI R6, RZ, 0x3, R6 ;  /* 0x00000003ff067819 */ /* 0x000fe40000011606 */
[----:B------:R-:W-:Y:S02]  /*7fc0*/  IMNMX R23, R12, 0x80, PT ;  /* 0x000000800c177817 */ /* 0x000fe40003800200 */
[----:B------:R-:W-:Y:S02]  /*7fd0*/  LOP3.LUT R6, R7, R6, RZ, 0x3c, !PT ;  /* 0x0000000607067212 */ /* 0x000fe400078e3cff */
[----:B------:R-:W-:Y:S02]  /*7fe0*/  ISETP.GE.AND P0, PT, R61, R23, PT ;  /* 0x000000173d00720c */ /* 0x000fe40003f06270 */
[----:B------:R-:W-:Y:S01]  /*7ff0*/  SHF.R.U32.HI R13, RZ, 0x10, R17 ;  /* 0x00000010ff0d7819 */ /* 0x000fe20000011611 */
[----:B------:R-:W-:Y:S01]  /*8000*/  IMAD.U32 R6, R8, 0x20, R6 ;  /* 0x0000002008067824 */ /* 0x000fe200078e0006 */
[----:B------:R-:W-:-:S02]  /*8010*/  PRMT R39, R39, 0x5410, R31 ;  /* 0x0000541027277816 */ /* 0x000fc4000000001f */
[----:B------:R-:W-:Y:S02]  /*8020*/  PRMT R36, R36, 0x5410, R32 ;  /* 0x0000541024247816 */ /* 0x000fe40000000020 */
[C---:B------:R-:W-:Y:S02]  /*8030*/  IADD3 R7, R6.reuse, 0x10, RZ ;  /* 0x0000001006077810 */ /* 0x040fe40007ffe0ff */
[----:B------:R-:W-:Y:S02]  /*8040*/  @P1 IADD3 R7, R6, -0x10, RZ ;  /* 0xfffffff006071810 */ /* 0x000fe40007ffe0ff */
[----:B------:R-:W-:Y:S02]  /*8050*/  PRMT R31, R21, 0x5410, R11 ;  /* 0x00005410151f7816 */ /* 0x000fe4000000000b */
[----:B------:R-:W-:Y:S02]  /*8060*/  PRMT R26, R26, 0x5410, R18 ;  /* 0x000054101a1a7816 */ /* 0x000fe40000000012 */
[----:B------:R-:W-:-:S02]  /*8070*/  PRMT R27, R27, 0x5410, R19 ;  /* 0x000054101b1b7816 */ /* 0x000fc40000000013 */
[----:B------:R-:W-:Y:S02]  /*8080*/  PRMT R32, R14, 0x5410, R15 ;  /* 0x000054100e207816 */ /* 0x000fe4000000000f */
[----:B------:R-:W-:Y:S02]  /*8090*/  PRMT R33, R33, 0x5410, R13 ;  /* 0x0000541021217816 */ /* 0x000fe4000000000d */
[----:B------:R-:W-:Y:S02]  /*80a0*/  LEA R21, R6, 0x6100, 0x1 ;  /* 0x0000610006157811 */ /* 0x000fe400078e08ff */
[----:B------:R-:W-:Y:S01]  /*80b0*/  LEA R22, R7, 0x6100, 0x1 ;  /* 0x0000610007167811 */ /* 0x000fe200078e08ff */
[----:B------:R-:W-:Y:S05]  /*80c0*/  @P0 BRA `(.L_x_104) ;  /* 0x00000ff000000947 */ /* 0x000fea0003800000 */
[----:B------:R-:W-:Y:S01]  /*80d0*/  ISETP.GE.AND P0, PT, R38, c[0x0][0x27c], PT ;  /* 0x00009f0026007a0c */ /* 0x000fe20003f06270 */
[----:B------:R-:W-:-:S12]  /*80e0*/  BSSY B0, `(.L_x_105) ;  /* 0x0000028000007945 */ /* 0x000fd80003800000 */
[----:B------:R-:W-:Y:S05]  /*80f0*/  @P0 BRA `(.L_x_106) ;  /* 0x0000026000000947 */ /* 0x000fea0003800000 */
[----:B------:R-:W1:Y:S01]  /*8100*/  LDS.128 R8, [R21] ;  /* 0x0000000015087984 */ /* 0x000e620000000c00 */
[----:B------:R-:W-:Y:S02]  /*8110*/  HADD2.F32 R15, -RZ, R25.H0_H0 ;  /* 0x20000019ff0f7230 */ /* 0x000fe40000004100 */
[----:B------:R-:W-:Y:S02]  /*8120*/  HADD2.F32 R6, -RZ, R24.H0_H0 ;  /* 0x20000018ff067230 */ /* 0x000fe40000004100 */
[----:B------:R-:W-:Y:S02]  /*8130*/  HADD2.F32 R7, -RZ, R55.H0_H0 ;  /* 0x20000037ff077230 */ /* 0x000fe40000004100 */
[--C-:B-1----:R-:W-:Y:S02]  /*8140*/  HADD2.F32 R14, -RZ, R8.reuse.H1_H1 ;  /* 0x30000008ff0e7230 */ /* 0x102fe40000004100 */
[----:B------:R-:W-:Y:S02]  /*8150*/  HADD2.F32 R16, -RZ, R8.H0_H0 ;  /* 0x20000008ff107230 */ /* 0x000fe40000004100 */
[----:B------:R-:W-:-:S02]  /*8160*/  HADD2.F32 R12, -RZ, R9.H1_H1 ;  /* 0x30000009ff0c7230 */ /* 0x000fc40000004100 */
[----:B------:R-:W-:Y:S02]  /*8170*/  HADD2.F32 R13, -RZ, R9.H0_H0 ;  /* 0x20000009ff0d7230 */ /* 0x000fe40000004100 */
[--C-:B------:R-:W-:Y:S01]  /*8180*/  HADD2.F32 R18, -RZ, R10.reuse.H0_H0 ;  /* 0x2000000aff127230 */ /* 0x100fe20000004100 */
[-C--:B------:R-:W-:Y:S01]  /*8190*/  FMUL.FTZ R9, R12, R6.reuse ;  /* 0x000000060c097220 */ /* 0x080fe20000410000 */
[----:B------:R-:W-:Y:S01]  /*81a0*/  HADD2.F32 R17, -RZ, R10.H1_H1 ;  /* 0x3000000aff117230 */ /* 0x000fe20000004100 */
[-C--:B------:R-:W-:Y:S01]  /*81b0*/  FMUL.FTZ R10, R14, R15.reuse ;  /* 0x0000000f0e0a7220 */ /* 0x080fe20000410000 */
[----:B------:R-:W-:Y:S01]  /*81c0*/  HADD2.F32 R8, -RZ, R57.H0_H0 ;  /* 0x20000039ff087230 */ /* 0x000fe20000004100 */
[----:B------:R-:W-:Y:S01]  /*81d0*/  FMUL.FTZ R15, R16, R15 ;  /* 0x0000000f100f7220 */ /* 0x000fe20000410000 */
[--C-:B------:R-:W-:Y:S01]  /*81e0*/  HADD2.F32 R19, -RZ, R11.reuse.H1_H1 ;  /* 0x3000000bff137230 */ /* 0x100fe20000004100 */
[----:B------:R-:W-:Y:S01]  /*81f0*/  FMUL.FTZ R6, R13, R6 ;  /* 0x000000060d067220 */ /* 0x000fe20000410000 */
[----:B------:R-:W-:Y:S01]  /*8200*/  HADD2.F32 R20, -RZ, R11.H0_H0 ;  /* 0x2000000bff147230 */ /* 0x000fe20000004100 */
[----:B------:R-:W-:-:S02]  /*8210*/  FFMA.FTZ R15, R14, R8, R15 ;  /* 0x000000080e0f7223 */ /* 0x000fc4000001000f */
[-C--:B------:R-:W-:Y:S01]  /*8220*/  FFMA.FTZ R14, R13, R7.reuse, -R9 ;  /* 0x000000070d0e7223 */ /* 0x080fe20000010809 */
[----:B------:R-:W-:Y:S01]  /*8230*/  HADD2.F32 R9, -RZ, R25.H1_H1 ;  /* 0x30000019ff097230 */ /* 0x000fe20000004100 */
[----:B------:R-:W-:Y:S01]  /*8240*/  FFMA.FTZ R13, R12, R7, R6 ;  /* 0x000000070c0d7223 */ /* 0x000fe20000010006 */
[----:B------:R-:W-:Y:S01]  /*8250*/  HADD2.F32 R6, -RZ, R24.H1_H1 ;  /* 0x30000018ff067230 */ /* 0x000fe20000004100 */
[----:B------:R-:W-:Y:S01]  /*8260*/  FFMA.FTZ R16, R16, R8, -R10 ;  /* 0x0000000810107223 */ /* 0x000fe2000001080a */
[----:B------:R-:W-:Y:S01]  /*8270*/  HADD2.F32 R8, -RZ, R56.H0_H0 ;  /* 0x20000038ff087230 */ /* 0x000fe20000004100 */
[-C--:B------:R-:W-:Y:S01]  /*8280*/  FMUL.FTZ R11, R17, R9.reuse ;  /* 0x00000009110b7220 */ /* 0x080fe20000410000 */
[----:B------:R-:W-:Y:S01]  /*8290*/  HADD2.F32 R7, -RZ, R52.H0_H0 ;  /* 0x20000034ff077230 */ /* 0x000fe20000004100 */
[----:B------:R-:W-:Y:S02]  /*82a0*/  FMUL.FTZ R10, R18, R9 ;  /* 0x00000009120a7220 */ /* 0x000fe40000410000 */
[----:B------:R-:W-:-:S02]  /*82b0*/  FMUL.FTZ R9, R19, R6 ;  /* 0x0000000613097220 */ /* 0x000fc40000410000 */
[----:B------:R-:W-:Y:S02]  /*82c0*/  FMUL.FTZ R6, R20, R6 ;  /* 0x0000000614067220 */ /* 0x000fe40000410000 */
[-C--:B------:R-:W-:Y:S02]  /*82d0*/  FFMA.FTZ R12, R18, R8.reuse, -R11 ;  /* 0x00000008120c7223 */ /* 0x080fe4000001080b */
[----:B------:R-:W-:Y:S01]  /*82e0*/  FFMA.FTZ R10, R17, R8, R10 ;  /* 0x00000008110a7223 */ /* 0x000fe2000001000a */
[----:B------:R-:W-:Y:S01]  /*82f0*/  F2FP.PACK_AB R8, R15, R16 ;  /* 0x000000100f08723e */ /* 0x000fe200000000ff */
[-C--:B------:R-:W-:Y:S01]  /*8300*/  FFMA.FTZ R11, R20, R7.reuse, -R9 ;  /* 0x00000007140b7223 */ /* 0x080fe20000010809 */
[----:B------:R-:W-:Y:S01]  /*8310*/  F2FP.PACK_AB R9, R13, R14 ;  /* 0x0000000e0d09723e */ /* 0x000fe200000000ff */
[----:B------:R-:W-:Y:S01]  /*8320*/  FFMA.FTZ R6, R19, R7, R6 ;  /* 0x0000000713067223 */ /* 0x000fe20000010006 */
[----:B------:R-:W-:-:S04]  /*8330*/  F2FP.PACK_AB R10, R10, R12 ;  /* 0x0000000c0a0a723e */ /* 0x000fc800000000ff */
[----:B------:R-:W-:-:S05]  /*8340*/  F2FP.PACK_AB R11, R6, R11 ;  /* 0x0000000b060b723e */ /* 0x000fca00000000ff */
[----:B------:R1:W-:Y:S02]  /*8350*/  STS.128 [R21], R8 ;  /* 0x0000000815007388 */ /* 0x0003e40000000c00 */
.L_x_106:
[----:B------:R-:W-:Y:S05]  /*8360*/  BSYNC B0 ;  /* 0x0000000000007941 */ /* 0x000fea0003800000 */
.L_x_105:
[----:B------:R-:W-:Y:S01]  /*8370*/  IADD3 R6, R38, 0x8, RZ ;  /* 0x0000000826067810 */ /* 0x000fe20007ffe0ff */
[----:B------:R-:W-:Y:S03]  /*8380*/  BSSY B0, `(.L_x_107) ;  /* 0x0000029000007945 */ /* 0x000fe60003800000 */
[----:B------:R-:W-:-:S13]  /*8390*/  ISETP.GE.AND P0, PT, R6, c[0x0][0x27c], PT ;  /* 0x00009f0006007a0c */ /* 0x000fda0003f06270 */
[----:B------:R-:W-:Y:S05]  /*83a0*/  @P0 BRA `(.L_x_108) ;  /* 0x0000026000000947 */ /* 0x000fea0003800000 */
[----:B-1----:R-:W1:Y:S01]  /*83b0*/  LDS.128 R8, [R22] ;  /* 0x0000000016087984 */ /* 0x002e620000000c00 */
[----:B------:R-:W-:Y:S02]  /*83c0*/  HADD2.F32 R15, -RZ, R26.H1_H1 ;  /* 0x3000001aff0f7230 */ /* 0x000fe40000004100 */
[----:B------:R-:W-:Y:S02]  /*83d0*/  HADD2.F32 R6, -RZ, R27.H1_H1 ;  /* 0x3000001bff067230 */ /* 0x000fe40000004100 */
        /* <DEDUP_REMOVED lines=16> */
[--C-:B------:R-:W-:Y:S01]  /*84e0*/  HADD2.F32 R9, -RZ, R28.reuse.H1_H1 ;  /* 0x3000001cff097230 */ /* 0x100fe20000004100 */
[----:B------:R-:W-:Y:S01]  /*84f0*/  FFMA.FTZ R13, R12, R7, R6 ;  /* 0x000000070c0d7223 */ /* 0x000fe20000010006 */
[----:B------:R-:W-:Y:S01]  /*8500*/  HADD2.F32 R6, -RZ, R28.H0_H0 ;  /* 0x2000001cff067230 */ /* 0x000fe20000004100 */
        /* <DEDUP_REMOVED lines=16> */
.L_x_108:
[----:B------:R-:W-:Y:S05]  /*8610*/  BSYNC B0 ;  /* 0x0000000000007941 */ /* 0x000fea0003800000 */
.L_x_107:
[----:B------:R-:W-:Y:S01]  /*8620*/  IADD3 R6, R38, 0x10, RZ ;  /* 0x0000001026067810 */ /* 0x000fe20007ffe0ff */
[----:B------:R-:W-:Y:S03]  /*8630*/  BSSY B0, `(.L_x_109) ;  /* 0x0000029000007945 */ /* 0x000fe60003800000 */
[----:B------:R-:W-:-:S13]  /*8640*/  ISETP.GE.AND P0, PT, R6, c[0x0][0x27c], PT ;  /* 0x00009f0006007a0c */ /* 0x000fda0003f06270 */
[----:B------:R-:W-:Y:S05]  /*8650*/  @P0 BRA `(.L_x_110) ;  /* 0x0000026000000947 */ /* 0x000fea0003800000 */
[----:B-1----:R-:W1:Y:S01]  /*8660*/  LDS.128 R8, [R21+0x2000] ;  /* 0x0020000015087984 */ /* 0x002e620000000c00 */
[----:B------:R-:W-:Y:S02]  /*8670*/  HADD2.F32 R15, -RZ, R29.H1_H1 ;  /* 0x3000001dff0f7230 */ /* 0x000fe40000004100 */
        /* <DEDUP_REMOVED lines=17> */
[----:B------:R-:W-:Y:S01]  /*8790*/  HADD2.F32 R9, -RZ, R31.H0_H0 ;  /* 0x2000001fff097230 */ /* 0x000fe20000004100 */
        /* <DEDUP_REMOVED lines=17> */
[----:B------:R1:W-:Y:S02]  /*88b0*/  STS.128 [R21+0x2000], R8 ;  /* 0x0020000815007388 */ /* 0x0003e40000000c00 */
.L_x_110:
[----:B------:R-:W-:Y:S05]  /*88c0*/  BSYNC B0 ;  /* 0x0000000000007941 */ /* 0x000fea0003800000 */
.L_x_109:
        /* <DEDUP_REMOVED lines=42> */
.L_x_112:
[----:B------:R-:W-:Y:S05]  /*8b70*/  BSYNC B0 ;  /* 0x0000000000007941 */ /* 0x000fea0003800000 */
.L_x_111:
[----:B------:R-:W-:Y:S01]  /*8b80*/  IADD3 R6, R38, 0x20, RZ ;  /* 0x0000002026067810 */ /* 0x000fe20007ffe0ff */
[----:B------:R-:W-:Y:S03]  /*8b90*/  BSSY B0, `(.L_x_113) ;  /* 0x0000029000007945 */ /* 0x000fe60003800000 */
[----:B------:R-:W-:-:S13]  /*8ba0*/  ISETP.GE.AND P0, PT, R6, c[0x0][0x27c], PT ;  /* 0x00009f0006007a0c */ /* 0x000fda0003f06270 */
[----:B------:R-:W-:Y:S05]  /*8bb0*/  @P0 BRA `(.L_x_114) ;  /* 0x0000026000000947 */ /* 0x000fea0003800000 */
[----:B-1----:R-:W1:Y:S01]  /*8bc0*/  LDS.128 R8, [R21+0x4000] ;  /* 0x0040000015087984 */ /* 0x002e620000000c00 */
        /* <DEDUP_REMOVED lines=24> */
[----:B------:R-:W-:Y:S01]  /*8d50*/  HADD2.F32 R7, -RZ, R34.H1_H1 ;  /* 0x30000022ff077230 */ /* 0x000fe20000004100 */
        /* <DEDUP_REMOVED lines=12> */
.L_x_114:
[----:B------:R-:W-:Y:S05]  /*8e20*/  BSYNC B0 ;  /* 0x0000000000007941 */ /* 0x000fea0003800000 */
.L_x_113:
[----:B------:R-:W-:-:S04]  /*8e30*/  IADD3 R6, R38, 0x28, RZ ;  /* 0x0000002826067810 */ /* 0x000fc80007ffe0ff */
[----:B------:R-:W-:-:S13]  /*8e40*/  ISETP.GE.AND P0, PT, R6, c[0x0][0x27c], PT ;  /* 0x00009f0006007a0c */ /* 0x000fda0003f06270 */
[----:B------:R-:W-:Y:S05]  /*8e50*/  @P0 BRA `(.L_x_104) ;  /* 0x0000026000000947 */ /* 0x000fea0003800000 */
[----:B-1----:R-:W1:Y:S01]  /*8e60*/  LDS.128 R8, [R22+0x4000] ;  /* 0x0040000016087984 */ /* 0x002e620000000c00 */
[----:B------:R-:W-:Y:S02]  /*8e70*/  HADD2.F32 R15, -RZ, R39.H0_H0 ;  /* 0x20000027ff0f7230 */ /* 0x000fe40000004100 */
[----:B------:R-:W-:Y:S02]  /*8e80*/  HADD2.F32 R6, -RZ, R32.H1_H1 ;  /* 0x30000020ff067230 */ /* 0x000fe40000004100 */
[----:B------:R-:W-:Y:S02]  /*8e90*/  HADD2.F32 R7, -RZ, R35.H1_H1 ;  /* 0x30000023ff077230 */ /* 0x000fe40000004100 */
        /* <DEDUP_REMOVED lines=8> */
[----:B------:R-:W-:Y:S01]  /*8f20*/  HADD2.F32 R8, -RZ, R36.H1_H1 ;  /* 0x30000024ff087230 */ /* 0x000fe20000004100 */
        /* <DEDUP_REMOVED lines=10> */
[----:B------:R-:W-:Y:S01]  /*8fd0*/  HADD2.F32 R8, -RZ, R39.H1_H1 ;  /* 0x30000027ff087230 */ /* 0x000fe20000004100 */
        /* <DEDUP_REMOVED lines=14> */
.L_x_104:
[----:B------:R-:W-:Y:S05]  /*90c0*/  BSYNC B1 ;  /* 0x0000000000017941 */ /* 0x000fea0003800000 */
.L_x_103:
[----:B------:R-:W-:-:S04]  /*90d0*/  IADD3 R6, R61, 0x40, RZ ;  /* 0x000000403d067810 */ /* 0x000fc80007ffe0ff */
[----:B------:R-:W-:-:S13]  /*90e0*/  ISETP.GE.AND P0, PT, R6, R23, PT ;  /* 0x000000170600720c */ /* 0x000fda0003f06270 */
[----:B------:R-:W-:Y:S05]  /*90f0*/  @P0 BRA `(.L_x_115) ;  /* 0x0000411000000947 */ /* 0x000fea0003800000 */
[----:B------:R-:W-:Y:S01]  /*9100*/  ISETP.GE.AND P0, PT, R38, c[0x0][0x27c], PT ;  /* 0x00009f0026007a0c */ /* 0x000fe20003f06270 */
[----:B------:R-:W-:-:S12]  /*9110*/  BSSY B0, `(.L_x_116) ;  /* 0x0000028000007945 */ /* 0x000fd80003800000 */
        /* <DEDUP_REMOVED lines=10> */
[C---:B------:R-:W-:Y:S01]  /*91c0*/  FMUL.FTZ R9, R6.reuse, R12 ;  /* 0x0000000c06097220 */ /* 0x040fe20000410000 */
[----:B------:R-:W-:Y:S01]  /*91d0*/  HADD2.F32 R17, -RZ, R10.H1_H1 ;  /* 0x3000000aff117230 */ /* 0x000fe20000004100 */
[C---:B------:R-:W-:Y:S01]  /*91e0*/  FMUL.FTZ R10, R15.reuse, R14 ;  /* 0x0000000e0f0a7220 */ /* 0x040fe20000410000 */
[----:B------:R-:W-:Y:S01]  /*91f0*/  HADD2.F32 R8, -RZ, R57.H0_H0 ;  /* 0x20000039ff087230 */ /* 0x000fe20000004100 */
[----:B------:R-:W-:Y:S01]  /*9200*/  FMUL.FTZ R15, R15, R16 ;  /* 0x000000100f0f7220 */ /* 0x000fe20000410000 */
[--C-:B------:R-:W-:Y:S01]  /*9210*/  HADD2.F32 R19, -RZ, R11.reuse.H1_H1 ;  /* 0x3000000bff137230 */ /* 0x100fe20000004100 */
[----:B------:R-:W-:Y:S01]  /*9220*/  FMUL.FTZ R6, R6, R13 ;  /* 0x0000000d06067220 */ /* 0x000fe20000410000 */
[----:B------:R-:W-:Y:S01]  /*9230*/  HADD2.F32 R20, -RZ, R11.H0_H0 ;  /* 0x2000000bff147230 */ /* 0x000fe20000004100 */
[----:B------:R-:W-:-:S02]  /*9240*/  FFMA.FTZ R15, R8, R14, R15 ;  /* 0x0000000e080f7223 */ /* 0x000fc4000001000f */
[C---:B------:R-:W-:Y:S01]  /*9250*/  FFMA.FTZ R14, R7.reuse, R13, -R9 ;  /* 0x0000000d070e7223 */ /* 0x040fe20000010809 */
[----:B------:R-:W-:Y:S01]  /*9260*/  HADD2.F32 R9, -RZ, R25.H1_H1 ;  /* 0x30000019ff097230 */ /* 0x000fe20000004100 */
[----:B------:R-:W-:Y:S01]  /*9270*/  FFMA.FTZ R13, R7, R12, R6 ;  /* 0x0000000c070d7223 */ /* 0x000fe20000010006 */
[----:B------:R-:W-:Y:S01]  /*9280*/  HADD2.F32 R6, -RZ, R24.H1_H1 ;  /* 0x30000018ff067230 */ /* 0x000fe20000004100 */
[----:B------:R-:W-:Y:S01]  /*9290*/  FFMA.FTZ R16, R8, R16, -R10 ;  /* 0x0000001008107223 */ /* 0x000fe2000001080a */
[----:B------:R-:W-:Y:S01]  /*92a0*/  HADD2.F32 R8, -RZ, R56.H0_H0 ;  /* 0x20000038ff087230 */ /* 0x000fe20000004100 */
[C---:B------:R-:W-:Y:S01]  /*92b0*/  FMUL.FTZ R11, R9.reuse, R17 ;  /* 0x00000011090b7220 */ /* 0x040fe20000410000 */
[----:B------:R-:W-:Y:S01]  /*92c0*/  HADD2.F32 R7, -RZ, R52.H0_H0 ;  /* 0x20000034ff077230 */ /* 0x000fe20000004100 */
[----:B------:R-:W-:Y:S02]  /*92d0*/  FMUL.FTZ R10, R9, R18 ;  /* 0x00000012090a7220 */ /* 0x000fe40000410000 */
[----:B------:R-:W-:-:S02]  /*92e0*/  FMUL.FTZ R9, R6, R19 ;  /* 0x0000001306097220 */ /* 0x000fc40000410000 */
[----:B------:R-:W-:Y:S02]  /*92f0*/  FMUL.FTZ R6, R6, R20 ;  /* 0x0000001406067220 */ /* 0x000fe40000410000 */
[C---:B------:R-:W-:Y:S02]  /*9300*/  FFMA.FTZ R12, R8.reuse, R18, -R11 ;  /* 0x00000012080c7223 */ /* 0x040fe4000001080b */
[----:B------:R-:W-:Y:S01]  /*9310*/  FFMA.FTZ R10, R8, R17, R10 ;  /* 0x00000011080a7223 */ /* 0x000fe2000001000a */
[----:B------:R-:W-:Y:S01]  /*9320*/  F2FP.PACK_AB R8, R15, R16 ;  /* 0x000000100f08723e */ /* 0x000fe200000000ff */
[----:B------:R-:W-:Y:S01]  /*9330*/  FFMA.FTZ R11, R7, R20, -R9 ;  /* 0x00000014070b7223 */ /* 0x000fe20000010809 */
[----:B------:R-:W-:Y:S01]  /*9340*/  F2FP.PACK_AB R9, R13, R14 ;  /* 0x0000000e0d09723e */ /* 0x000fe200000000ff */
[----:B------:R-:W-:Y:S01]  /*9350*/  FFMA.FTZ R6, R7, R19, R6 ;  /* 0x0000001307067223 */ /* 0x000fe20000010006 */
[----:B------:R-:W-:-:S04]  /*9360*/  F2FP.PACK_AB R10, R10, R12 ;  /* 0x0000000c0a0a723e */ /* 0x000fc800000000ff */
[----:B------:R-:W-:-:S05]  /*9370*/  F2FP.PACK_AB R11, R6, R11 ;  /* 0x0000000b060b723e */ /* 0x000fca00000000ff */
[----:B------:R1:W-:Y:S02]  /*9380*/  STS.128 [R21+0x1000], R8 ;  /* 0x0010000815007388 */ /* 0x0003e40000000c00 */
.L_x_117:
[----:B------:R-:W-:Y:S05]  /*9390*/  BSYNC B0 ;  /* 0x0000000000007941 */ /* 0x000fea0003800000 */
.L_x_116:
[----:B------:R-:W-:Y:S01]  /*93a0*/  IADD3 R6, R38, 0x8, RZ ;  /* 0x0000000826067810 */ /* 0x000fe20007ffe0ff */
[----:B------:R-:W-:Y:S03]  /*93b0*/  BSSY B0, `(.L_x_118) ;  /* 0x0000029000007945 */ /* 0x000fe60003800000 */
[----:B------:R-:W-:-:S13]  /*93c0*/  ISETP.GE.AND P0, PT, R6, c[0x0][0x27c], PT ;  /* 0x00009f0006007a0c */ /* 0x000fda0003f06270 */
[----:B------:R-:W-:Y:S05]  /*93d0*/  @P0 BRA `(.L_x_119) ;  /* 0x0000026000000947 */ /* 0x000fea0003800000 */
[----:B-1----:R-:W1:Y:S01]  /*93e0*/  LDS.128 R8, [R22+0x1000] ;  /* 0x0010000016087984 */ /* 0x002e620000000c00 */
        /* <DEDUP_REMOVED lines=18> */
[--C-:B------:R-:W-:Y:S01]  /*9510*/  HADD2.F32 R9, -RZ, R28.reuse.H1_H1 ;  /* 0x3000001cff097230 */ /* 0x100fe20000004100 */
[----:B------:R-:W-:Y:S01]  /*9520*/  FFMA.FTZ R13, R7, R12, R6 ;  /* 0x0000000c070d7223 */ /* 0x000fe20000010006 */
[----:B------:R-:W-:Y:S01]  /*9530*/  HADD2.F32 R6, -RZ, R28.H0_H0 ;  /* 0x2000001cff067230 */ /* 0x000fe20000004100 */
        /* <DEDUP_REMOVED lines=16> */
.L_x_119:
[----:B------:R-:W-:Y:S05]  /*9640*/  BSYNC B0 ;  /* 0x0000000000007941 */ /* 0x000fea0003800000 */
.L_x_118:
        /* <DEDUP_REMOVED lines=23> */
[----:B------:R-:W-:Y:S01]  /*97c0*/  HADD2.F32 R9, -RZ, R31.H0_H0 ;  /* 0x2000001fff097230 */ /* 0x000fe20000004100 */
        /* <DEDUP_REMOVED lines=18> */
.L_x_121:
[----:B------:R-:W-:Y:S05]  /*98f0*/  BSYNC B0 ;  /* 0x0000000000007941 */ /* 0x000fea0003800000 */
.L_x_120:
        /* <DEDUP_REMOVED lines=42> */
.L_x_123:
[----:B------:R-:W-:Y:S05]  /*9ba0*/  BSYNC B0 ;  /* 0x0000000000007941 */ /* 0x000fea0003800000 */
.L_x_122:
        /* <DEDUP_REMOVED lines=29> */
[----:B------:R-:W-:Y:S01]  /*9d80*/  HADD2.F32 R7, -RZ, R34.H1_H1 ;  /* 0x30000022ff077230 */ /* 0x000fe20000004100 */
        /* <DEDUP_REMOVED lines=12> */
.L_x_125:
[----:B------:R-:W-:Y:S05]  /*9e50*/  BSYNC B0 ;  /* 0x0000000000007941 */ /* 0x000fea0003800000 */
.L_x_124:
        /* <DEDUP_REMOVED lines=15> */
[----:B------:R-:W-:Y:S01]  /*9f50*/  HADD2.F32 R8, -RZ, R36.H1_H1 ;  /* 0x30000024ff087230 */ /* 0x000fe20000004100 */
        /* <DEDUP_REMOVED lines=10> */
[----:B------:R-:W-:Y:S01]  /*a000*/  HADD2.F32 R8, -RZ, R39.H1_H1 ;  /* 0x30000027ff087230 */ /* 0x000fe20000004100 */
        /* <DEDUP_REMOVED lines=13> */
[----:B------:R1:W-:Y:S01]  /*a0e0*/  STS.128 [R22+0x5000], R8 ;  /* 0x0050000816007388 */ /* 0x0003e20000000c00 */
[----:B------:R-:W-:Y:S05]  /*a0f0*/  BRA `(.L_x_115) ;  /* 0x0000311000007947 */ /* 0x000fea0003800000 */
.L_x_100:
        /* <DEDUP_REMOVED lines=15> */
[C---:B------:R-:W-:Y:S01]  /*a1f0*/  ISETP.GE.AND P0, PT, R64.reuse, c[0x0][0x27c], PT ;  /* 0x00009f0040007a0c */ /* 0x040fe20003f06270 */
[----:B------:R-:W-:Y:S01]  /*a200*/  CS2R R22, SRZ ;  /* 0x0000000000167805 */ /* 0x000fe2000001ff00 */
[----:B------:R-:W-:Y:S01]  /*a210*/  CS2R R20, SRZ ;  /* 0x0000000000147805 */ /* 0x000fe2000001ff00 */
[----:B------:R-:W-:Y:S01]  /*a220*/  CS2R R10, SRZ ;  /* 0x00000000000a7805 */ /* 0x000fe2000001ff00 */
[----:B------:R-:W-:Y:S01]  /*a230*/  CS2R R8, SRZ ;  /* 0x0000000000087805 */ /* 0x000fe2000001ff00 */
[----:B------:R-:W-:-:S02]  /*a240*/  IADD3 R14, R64, 0x10, RZ ;  /* 0x00000010400e7810 */ /* 0x000fc40007ffe0ff */
[----:B------:R-:W-:-:S06]  /*a250*/  IADD3 R15, R64, 0x20, RZ ;  /* 0x00000020400f7810 */ /* 0x000fcc0007ffe0ff */
[----:B------:R-:W-:-:S04]  /*a260*/  @!P0 IMAD.WIDE R12, R64, 0x2, R34 ;  /* 0x00000002400c8825 */ /* 0x000fc800078e0222 */
[----:B------:R-:W-:Y:S01]  /*a270*/  @!P0 IMAD.WIDE R6, R64, 0x2, R32 ;  /* 0x0000000240068825 */ /* 0x000fe200078e0220 */
[----:B------:R1:W5:Y:S01]  /*a280*/  @!P0 LD.E.128 R20, [R12.64] ;  /* 0x000000060c148980 */ /* 0x000362000c101d00 */
[----:B------:R-:W-:-:S03]  /*a290*/  ISETP.GE.AND P1, PT, R14, c[0x0][0x27c], PT ;  /* 0x00009f000e007a0c */ /* 0x000fc60003f26270 */
[----:B------:R2:W5:Y:S01]  /*a2a0*/  @!P0 LD.E.128 R8, [R6.64] ;  /* 0x0000000606088980 */ /* 0x000562000c101d00 */
[----:B------:R-:W-:Y:S01]  /*a2b0*/  ISETP.GE.AND P0, PT, R15, c[0x0][0x27c], PT ;  /* 0x00009f000f007a0c */ /* 0x000fe20003f06270 */
[----:B------:R-:W-:Y:S01]  /*a2c0*/  CS2R R26, SRZ ;  /* 0x00000000001a7805 */ /* 0x000fe2000001ff00 */
[----:B------:R-:W-:Y:S01]  /*a2d0*/  CS2R R24, SRZ ;  /* 0x0000000000187805 */ /* 0x000fe2000001ff00 */
[----:B------:R-:W-:Y:S01]  /*a2e0*/  CS2R R30, SRZ ;  /* 0x00000000001e7805 */ /* 0x000fe2000001ff00 */
[----:B------:R-:W-:Y:S01]  /*a2f0*/  CS2R R28, SRZ ;  /* 0x00000000001c7805 */ /* 0x000fe2000001ff00 */
[----:B------:R-:W-:Y:S01]  /*a300*/  CS2R R18, SRZ ;  /* 0x0000000000127805 */ /* 0x000fe2000001ff00 */
[----:B------:R-:W-:Y:S01]  /*a310*/  CS2R R16, SRZ ;  /* 0x0000000000107805 */ /* 0x000fe2000001ff00 */
[----:B-1----:R-:W-:Y:S02]  /*a320*/  CS2R R12, SRZ ;  /* 0x00000000000c7805 */ /* 0x002fe4000001ff00 */
[----:B--2---:R-:W-:-:S04]  /*a330*/  @!P1 SHF.R.S32.HI R7, RZ, 0x1f, R14 ;  /* 0x0000001fff079819 */ /* 0x004fc8000001140e */
[----:B------:R-:W-:Y:S02]  /*a340*/  @!P0 SHF.R.S32.HI R6, RZ, 0x1f, R15 ;  /* 0x0000001fff068819 */ /* 0x000fe4000001140f */
[----:B------:R-:W-:Y:S02]  /*a350*/  @!P1 LEA.HI R7, R7, R14, RZ, 0x3 ;  /* 0x0000000e07079211 */ /* 0x000fe400078f18ff */
[----:B------:R-:W-:Y:S02]  /*a360*/  @!P0 LEA.HI R6, R6, R15, RZ, 0x3 ;  /* 0x0000000f06068211 */ /* 0x000fe400078f18ff */
[----:B------:R-:W-:Y:S01]  /*a370*/  @!P1 LOP3.LUT R7, R7, 0xfffffff8, RZ, 0xc0, !PT ;  /* 0xfffffff807079812 */ /* 0x000fe200078ec0ff */
[----:B------:R-:W-:Y:S01]  /*a380*/  CS2R R14, SRZ ;  /* 0x00000000000e7805 */ /* 0x000fe2000001ff00 */
[----:B------:R-:W-:-:S03]  /*a390*/  @!P0 LOP3.LUT R6, R6, 0xfffffff8, RZ, 0xc0, !PT ;  /* 0xfffffff806068812 */ /* 0x000fc600078ec0ff */
[----:B------:R-:W-:-:S04]  /*a3a0*/  @!P1 IMAD.WIDE R38, R7, 0x2, R34 ;  /* 0x0000000207269825 */ /* 0x000fc800078e0222 */
[C---:B------:R-:W-:Y:S01]  /*a3b0*/  @!P0 IMAD.WIDE R36, R6.reuse, 0x2, R34 ;  /* 0x0000000206248825 */ /* 0x040fe200078e0222 */
[----:B------:R1:W5:Y:S03]  /*a3c0*/  @!P1 LD.E.128 R24, [R38.64] ;  /* 0x0000000626189980 */ /* 0x000366000c101d00 */
[--C-:B------:R-:W-:Y:S01]  /*a3d0*/  @!P1 IMAD.WIDE R34, R7, 0x2, R32.reuse ;  /* 0x0000000207229825 */ /* 0x100fe200078e0220 */
[----:B------:R1:W5:Y:S03]  /*a3e0*/  @!P0 LD.E.128 R28, [R36.64] ;  /* 0x00000006241c8980 */ /* 0x000366000c101d00 */
[----:B------:R-:W-:Y:S01]  /*a3f0*/  @!P0 IMAD.WIDE R6, R6, 0x2, R32 ;  /* 0x0000000206068825 */ /* 0x000fe200078e0220 */
[----:B------:R1:W5:Y:S04]  /*a400*/  @!P1 LD.E.128 R12, [R34.64] ;  /* 0x00000006220c9980 */ /* 0x000368000c101d00 */
[----:B------:R1:W5:Y:S02]  /*a410*/  @!P0 LD.E.128 R16, [R6.64] ;  /* 0x0000000606108980 */ /* 0x000364000c101d00 */
.L_x_127:
[----:B------:R-:W-:Y:S05]  /*a420*/  BSYNC B0 ;  /* 0x0000000000007941 */ /* 0x000fea0003800000 */
.L_x_126:
[--C-:B-----5:R-:W-:Y:S01]  /*a430*/  IMAD.MOV.U32 R42, RZ, RZ, R29.reuse ;  /* 0x000000ffff2a7224 */ /* 0x120fe200078e001d */
[----:B-1----:R-:W-:Y:S01]  /*a440*/  SHF.R.U32.HI R37, RZ, 0x10, R29 ;  /* 0x00000010ff257819 */ /* 0x002fe2000001161d */
[----:B------:R-:W-:Y:S01]  /*a450*/  IMAD R7, R174, -0x80, R60 ;  /* 0xffffff80ae077824 */ /* 0x000fe200078e023c */
[--C-:B------:R-:W-:Y:S01]  /*a460*/  SHF.R.U64 R56, R20, 0x10, R21.reuse ;  /* 0x0000001014387819 */ /* 0x100fe20000001215 */
[----:B------:R-:W-:Y:S01]  /*a470*/  IMAD.MOV.U32 R57, RZ, RZ, R21 ;  /* 0x000000ffff397224 */ /* 0x000fe200078e0015 */
[----:B------:R-:W-:Y:S01]  /*a480*/  PRMT R69, R42, 0x5410, R37 ;  /* 0x000054102a457816 */ /* 0x000fe20000000025 */
[----:B------:R-:W-:Y:S01]  /*a490*/  IMAD.MOV.U32 R51, RZ, RZ, R24 ;  /* 0x000000ffff337224 */ /* 0x000fe200078e0018 */
[----:B------:R-:W-:Y:S01]  /*a4a0*/  IMNMX R42, R7, 0x80, PT ;  /* 0x00000080072a7817 */ /* 0x000fe20003800200 */
[----:B------:R-:W-:Y:S01]  /*a4b0*/  IMAD.MOV.U32 R47, RZ, RZ, R26 ;  /* 0x000000ffff2f7224 */ /* 0x000fe200078e001a */
[----:B------:R-:W-:Y:S01]  /*a4c0*/  SHF.R.U32.HI R53, RZ, 0x10, R21 ;  /* 0x00000010ff357819 */ /* 0x000fe20000011615 */
[----:B------:R-:W-:Y:S01]  /*a4d0*/  IMAD.MOV.U32 R58, RZ, RZ, R20 ;  /* 0x000000ffff3a7224 */ /* 0x000fe200078e0014 */
[----:B------:R-:W-:Y:S01]  /*a4e0*/  ISETP.GE.AND P0, PT, R61, R42, PT ;  /* 0x0000002a3d00720c */ /* 0x000fe20003f06270 */
[----:B------:R-:W-:Y:S01]  /*a4f0*/  IMAD.MOV.U32 R55, RZ, RZ, R22 ;  /* 0x000000ffff377224 */ /* 0x000fe200078e0016 */
[----:B------:R-:W-:Y:S01]  /*a500*/  SHF.R.U64 R48, R24, 0x10, R25 ;  /* 0x0000001018307819 */ /* 0x000fe20000001219 */
[----:B------:R-:W-:Y:S01]  /*a510*/  IMAD.MOV.U32 R54, RZ, RZ, R23 ;  /* 0x000000ffff367224 */ /* 0x000fe200078e0017 */
[----:B------:R-:W-:Y:S01]  /*a520*/  SHF.R.U64 R44, R26, 0x10, R27 ;  /* 0x000000101a2c7819 */ /* 0x000fe2000000121b */
[----:B------:R-:W-:Y:S01]  /*a530*/  IMAD.MOV.U32 R50, RZ, RZ, R25 ;  /* 0x000000ffff327224 */ /* 0x000fe200078e0019 */
[--C-:B------:R-:W-:Y:S01]  /*a540*/  SHF.R.U64 R52, R22, 0x10, R23.reuse ;  /* 0x0000001016347819 */ /* 0x100fe20000001217 */
[----:B------:R-:W-:Y:S01]  /*a550*/  IMAD.MOV.U32 R43, RZ, RZ, R28 ;  /* 0x000000ffff2b7224 */ /* 0x000fe200078e001c */
[----:B------:R-:W-:Y:S01]  /*a560*/  SHF.R.U32.HI R49, RZ, 0x10, R23 ;  /* 0x00000010ff317819 */ /* 0x000fe20000011617 */
[----:B------:R-:W-:Y:S01]  /*a570*/  IMAD.MOV.U32 R39, RZ, RZ, R30 ;  /* 0x000000ffff277224 */ /* 0x000fe200078e001e */
[----:B------:R-:W-:Y:S01]  /*a580*/  SHF.R.U32.HI R45, RZ, 0x10, R25 ;  /* 0x00000010ff2d7819 */ /* 0x000fe20000011619 */
[----:B------:R-:W-:Y:S01]  /*a590*/  IMAD.MOV.U32 R38, RZ, RZ, R31 ;  /* 0x000000ffff267224 */ /* 0x000fe200078e001f */
[----:B------:R-:W-:Y:S01]  /*a5a0*/  SHF.R.U64 R40, R28, 0x10, R29 ;  /* 0x000000101c287819 */ /* 0x000fe2000000121d */
[----:B------:R-:W-:Y:S01]  /*a5b0*/  IMAD.MOV.U32 R26, RZ, RZ, R13 ;  /* 0x000000ffff1a7224 */ /* 0x000fe200078e000d */
[----:B------:R-:W-:Y:S01]  /*a5c0*/  SHF.R.U64 R36, R30, 0x10, R31 ;  /* 0x000000101e247819 */ /* 0x000fe2000000121f */
[----:B------:R-:W-:Y:S01]  /*a5d0*/  IMAD.MOV.U32 R46, RZ, RZ, R27 ;  /* 0x000000ffff2e7224 */ /* 0x000fe200078e001b */
[----:B------:R-:W-:Y:S01]  /*a5e0*/  SHF.R.U32.HI R33, RZ, 0x10, R31 ;  /* 0x00000010ff217819 */ /* 0x000fe2000001161f */
[----:B------:R-:W-:Y:S01]  /*a5f0*/  IMAD.MOV.U32 R31, RZ, RZ, R10 ;  /* 0x000000ffff1f7224 */ /* 0x000fe200078e000a */
[----:B------:R-:W-:Y:S01]  /*a600*/  SHF.R.U64 R24, R12, 0x10, R13 ;  /* 0x000000100c187819 */ /* 0x000fe2000000120d */
[----:B------:R-:W-:Y:S01]  /*a610*/  IMAD.MOV.U32 R30, RZ, RZ, R11 ;  /* 0x000000ffff1e7224 */ /* 0x000fe200078e000b */
[----:B------:R-:W-:Y:S01]  /*a620*/  SHF.R.U32.HI R21, RZ, 0x10, R13 ;  /* 0x00000010ff157819 */ /* 0x000fe2000001160d */
[----:B------:R-:W-:Y:S01]  /*a630*/  IMAD.MOV.U32 R23, RZ, RZ, R14 ;  /* 0x000000ffff177224 */ /* 0x000fe200078e000e */
[----:B------:R-:W-:Y:S01]  /*a640*/  SHF.R.U32.HI R41, RZ, 0x10, R27 ;  /* 0x00000010ff297819 */ /* 0x000fe2000001161b */
[----:B------:R-:W-:Y:S01]  /*a650*/  IMAD.MOV.U32 R22, RZ, RZ, R15 ;  /* 0x000000ffff167224 */ /* 0x000fe200078e000f */
[--C-:B------:R-:W-:Y:S01]  /*a660*/  SHF.R.U64 R28, R10, 0x10, R11.reuse ;  /* 0x000000100a1c7819 */ /* 0x100fe2000000120b */
[----:B------:R-:W-:Y:S01]  /*a670*/  IMAD.MOV.U32 R35, RZ, RZ, R8 ;  /* 0x000000ffff237224 */ /* 0x000fe200078e0008 */
[----:B------:R-:W-:Y:S01]  /*a680*/  SHF.R.U32.HI R25, RZ, 0x10, R11 ;  /* 0x00000010ff197819 */ /* 0x000fe2000001160b */
[----:B------:R-:W-:Y:S01]  /*a690*/  IMAD.MOV.U32 R34, RZ, RZ, R9 ;  /* 0x000000ffff227224 */ /* 0x000fe200078e0009 */
[--C-:B------:R-:W-:Y:S01]  /*a6a0*/  SHF.R.U64 R20, R14, 0x10, R15.reuse ;  /* 0x000000100e147819 */ /* 0x100fe2000000120f */
[----:B------:R-:W-:Y:S01]  /*a6b0*/  IMAD.MOV.U32 R27, RZ, RZ, R12 ;  /* 0x000000ffff1b7224 */ /* 0x000fe200078e000c */
[----:B------:R-:W-:Y:S01]  /*a6c0*/  SHF.R.U32.HI R13, RZ, 0x10, R15 ;  /* 0x00000010ff0d7819 */ /* 0x000fe2000001160f */
        /* <DEDUP_REMOVED lines=8> */
[----:B------:R-:W-:-:S04]  /*a750*/  DEPBAR.LE SB0, 0x1 ;  /* 0x000080400000791a */ /* 0x000fc80000000000 */
[--C-:B------:R-:W-:Y:S01]  /*a760*/  SHF.R.U64 R8, R18, 0x10, R19.reuse ;  /* 0x0000001012087819 */ /* 0x100fe20000001213 */
[----:B------:R-:W-:Y:S01]  /*a770*/  BSSY B1, `(.L_x_128) ;  /* 0x000015c000017945 */ /* 0x000fe20003800000 */
[----:B------:R-:W-:Y:S02]  /*a780*/  SHF.R.U32.HI R6, RZ, 0x10, R19 ;  /* 0x00000010ff067819 */ /* 0x000fe40000011613 */
[----:B------:R-:W-:Y:S02]  /*a790*/  PRMT R53, R53, 0x5410, R50 ;  /* 0x0000541035357816 */ /* 0x000fe40000000032 */
[----:B------:R-:W-:Y:S02]  /*a7a0*/  PRMT R52, R52, 0x5410, R48 ;  /* 0x0000541034347816 */ /* 0x000fe40000000030 */
[----:B------:R-:W-:Y:S02]  /*a7b0*/  PRMT R54, R54, 0x5410, R45 ;  /* 0x0000541036367816 */ /* 0x000fe4000000002d */
[----:B------:R-:W-:-:S02]  /*a7c0*/  PRMT R55, R55, 0x5410, R47 ;  /* 0x0000541037377816 */ /* 0x000fc4000000002f */
[----:B------:R-:W-:Y:S02]  /*a7d0*/  PRMT R58, R58, 0x5410, R46 ;  /* 0x000054103a3a7816 */ /* 0x000fe4000000002e */
[----:B------:R-:W-:Y:S02]  /*a7e0*/  PRMT R56, R56, 0x5410, R44 ;  /* 0x0000541038387816 */ /* 0x000fe4000000002c */
        /* <DEDUP_REMOVED lines=16> */
[----:B------:R-:W-:Y:S01]  /*a8f0*/  PRMT R67, R6, 0x5410, R10 ;  /* 0x0000541006437816 */ /* 0x000fe2000000000a */
[----:B------:R-:W-:Y:S06]  /*a900*/  BAR.SYNC.DEFER_BLOCKING 0x0 ;  /* 0x0000000000007b1d */ /* 0x000fec0000010000 */
[----:B------:R-:W-:Y:S05]  /*a910*/  @P0 BRA `(.L_x_129) ;  /* 0x0000141000000947 */ /* 0x000fea0003800000 */
[----:B------:R-:W-:Y:S01]  /*a920*/  ISETP.GE.AND P0, PT, R64, c[0x0][0x27c], PT ;  /* 0x00009f0040007a0c */ /* 0x000fe20003f06270 */
[----:B------:R-:W-:-:S12]  /*a930*/  BSSY B0, `(.L_x_130) ;  /* 0x0000065000007945 */ /* 0x000fd80003800000 */
[----:B------:R-:W-:Y:S05]  /*a940*/  @P0 BRA `(.L_x_131) ;  /* 0x0000063000000947 */ /* 0x000fea0003800000 */
[----:B------:R-:W-:Y:S01]  /*a950*/  MOV R8, c[0x0][0x27c] ;  /* 0x00009f0000087a02 */ /* 0x000fe20000000f00 */
[----:B------:R-:W-:Y:S01]  /*a960*/  HADD2.F32 R19, -RZ, R58.H0_H0 ;  /* 0x2000003aff137230 */ /* 0x000fe20000004100 */
[----:B------:R-:W-:Y:S01]  /*a970*/  LEA.HI R7, R61, R61, RZ, 0x1 ;  /* 0x0000003d3d077211 */ /* 0x000fe200078f08ff */
[----:B------:R-:W-:Y:S01]  /*a980*/  HADD2.F32 R18, -RZ, R56.H0_H0 ;  /* 0x20000038ff127230 */ /* 0x000fe20000004100 */
[----:B------:R-:W-:Y:S02]  /*a990*/  LEA.HI R8, R8, R62, RZ, 0x1d ;  /* 0x0000003e08087211 */ /* 0x000fe400078fe8ff */
[----:B------:R-:W-:Y:S02]  /*a9a0*/  SHF.L.U32 R6, R59, 0x6, RZ ;  /* 0x000000063b067819 */ /* 0x000fe400000006ff */
[----:B------:R-:W-:Y:S02]  /*a9b0*/  SHF.R.S32.HI R10, RZ, 0x1f, R8 ;  /* 0x0000001fff0a7819 */ /* 0x000fe40000011408 */
[----:B------:R-:W-:-:S02]  /*a9c0*/  LOP3.LUT R7, R7, 0x7fffffe, RZ, 0xc0, !PT ;  /* 0x07fffffe07077812 */ /* 0x000fc400078ec0ff */
[----:B------:R-:W-:Y:S02]  /*a9d0*/  LOP3.LUT R6, R6, 0xc0, RZ, 0xc0, !PT ;  /* 0x000000c006067812 */ /* 0x000fe400078ec0ff */
[----:B------:R-:W-:Y:S02]  /*a9e0*/  LEA.HI R10, R10, R8, RZ, 0x2 ;  /* 0x000000080a0a7211 */ /* 0x000fe400078f10ff */
[----:B------:R-:W-:Y:S02]  /*a9f0*/  IADD3 R7, R61, -R7, RZ ;  /* 0x800000073d077210 */ /* 0x000fe40007ffe0ff */
[----:B------:R-:W-:Y:S02]  /*aa00*/  SHF.L.U32 R8, R8, 0x3, RZ ;  /* 0x0000000308087819 */ /* 0x000fe400000006ff */
[----:B------:R-:W-:Y:S02]  /*aa10*/  LOP3.LUT R9, R6, 0x18, R64, 0xf8, !PT ;  /* 0x0000001806097812 */ /* 0x000fe400078ef840 */
[----:B------:R-:W-:-:S02]  /*aa20*/  SHF.R.U32.HI R11, RZ, 0x3, R6 ;  /* 0x00000003ff0b7819 */ /* 0x000fc40000011606 */
[----:B------:R-:W-:Y:S02]  /*aa30*/  LEA R7, R63, R7, 0x3 ;  /* 0x000000073f077211 */ /* 0x000fe400078e18ff */
[----:B------:R-:W-:Y:S02]  /*aa40*/  LOP3.LUT R6, R6, 0x18, R8, 0xf8, !PT ;  /* 0x0000001806067812 */ /* 0x000fe400078ef808 */
[----:B------:R-:W-:Y:S02]  /*aa50*/  SHF.L.U32 R8, R10, 0xa, RZ ;  /* 0x0000000a0a087819 */ /* 0x000fe400000006ff */
[-C--:B------:R-:W-:Y:S02]  /*aa60*/  LOP3.LUT R9, R9, R11.reuse, RZ, 0x3c, !PT ;  /* 0x0000000b09097212 */ /* 0x080fe400078e3cff */
[----:B------:R-:W-:Y:S02]  /*aa70*/  SHF.L.U32 R7, R7, 0x5, RZ ;  /* 0x0000000507077819 */ /* 0x000fe400000006ff */
[----:B------:R-:W-:-:S02]  /*aa80*/  LOP3.LUT R6, R6, R11, RZ, 0x3c, !PT ;  /* 0x0000000b06067212 */ /* 0x000fc400078e3cff */
[----:B------:R-:W-:Y:S02]  /*aa90*/  LOP3.LUT R8, R8, 0x7ffff000, RZ, 0xc0, !PT ;  /* 0x7ffff00008087812 */ /* 0x000fe400078ec0ff */
[----:B------:R-:W-:Y:S02]  /*aaa0*/  IADD3 R9, R7, R9, RZ ;  /* 0x0000000907097210 */ /* 0x000fe40007ffe0ff */
[----:B------:R-:W-:Y:S01]  /*aab0*/  IADD3 R6, R6, R8, R7 ;  /* 0x0000000806067210 */ /* 0x000fe20007ffe007 */
[--C-:B------:R-:W-:Y:S01]  /*aac0*/  HADD2.F32 R7, -RZ, R43.reuse.H0_H0 ;  /* 0x2000002bff077230 */ /* 0x100fe20000004100 */
[----:B------:R-:W-:Y:S02]  /*aad0*/  SHF.L.U32 R37, R9, 0x1, RZ ;  /* 0x0000000109257819 */ /* 0x000fe400000006ff */
[----:B------:R-:W-:Y:S01]  /*aae0*/  SHF.L.U32 R34, R6, 0x1, RZ ;  /* 0x0000000106227819 */ /* 0x000fe200000006ff */
[----:B------:R-:W-:Y:S02]  /*aaf0*/  HADD2.F32 R6, -RZ, R43.H1_H1 ;  /* 0x3000002bff067230 */ /* 0x000fe40000004100 */
[----:B------:R-:W1:Y:S04]  /*ab00*/  LDS.128 R8, [R37+0x6100] ;  /* 0x0061000025087984 */ /* 0x000e680000000c00 */
[----:B------:R-:W2:Y:S01]  /*ab10*/  LDS.128 R12, [R34+0x6100] ;  /* 0x00610000220c7984 */ /* 0x000ea20000000c00 */
[----:B-1----:R-:W-:-:S02]  /*ab20*/  HADD2.F32 R25, -RZ, R9.H0_H0 ;  /* 0x20000009ff197230 */ /* 0x002fc40000004100 */
[----:B------:R-:W-:Y:S02]  /*ab30*/  HADD2.F32 R24, -RZ, R9.H1_H1 ;  /* 0x30000009ff187230 */ /* 0x000fe40000004100 */
[----:B------:R-:W-:Y:S02]  /*ab40*/  HADD2.F32 R23, -RZ, R8.H0_H0 ;  /* 0x20000008ff177230 */ /* 0x000fe40000004100 */
[----:B--2---:R-:W-:Y:S02]  /*ab50*/  HADD2.F32 R9, -RZ, R12.H0_H0 ;  /* 0x2000000cff097230 */ /* 0x004fe40000004100 */
[----:B------:R-:W-:Y:S02]  /*ab60*/  HADD2.F32 R22, -RZ, R8.H1_H1 ;  /* 0x30000008ff167230 */ /* 0x000fe40000004100 */
[--C-:B------:R-:W-:Y:S01]  /*ab70*/  HADD2.F32 R29, -RZ, R11.reuse.H0_H0 ;  /* 0x2000000bff1d7230 */ /* 0x100fe20000004100 */
[-C--:B------:R-:W-:Y:S01]  /*ab80*/  FMUL.FTZ R38, R9, R7.reuse ;  /* 0x0000000709267220 */ /* 0x080fe20000410000 */
[----:B------:R-:W-:Y:S01]  /*ab90*/  HADD2.F32 R28, -RZ, R11.H1_H1 ;  /* 0x3000000bff1c7230 */ /* 0x000fe20000004100 */
[----:B------:R-:W-:Y:S01]  /*aba0*/  FMUL.FTZ R11, R23, R7 ;  /* 0x00000007170b7220 */ /* 0x000fe20000410000 */
[--C-:B------:R-:W-:Y:S01]  /*abb0*/  HADD2.F32 R27, -RZ, R10.reuse.H0_H0 ;  /* 0x2000000aff1b7230 */ /* 0x100fe20000004100 */
[----:B------:R-:W-:Y:S01]  /*abc0*/  FMUL.FTZ R7, R22, R6 ;  /* 0x0000000616077220 */ /* 0x000fe20000410000 */
[----:B------:R-:W-:Y:S01]  /*abd0*/  HADD2.F32 R26, -RZ, R10.H1_H1 ;  /* 0x3000000aff1a7230 */ /* 0x000fe20000004100 */
[-C--:B------:R-:W-:Y:S01]  /*abe0*/  FFMA.FTZ R41, R9, R19.reuse, R11 ;  /* 0x0000001309297223 */ /* 0x080fe2000001000b */
[----:B------:R-:W-:Y:S01]  /*abf0*/  HADD2.F32 R8, -RZ, R12.H1_H1 ;  /* 0x3000000cff087230 */ /* 0x000fe20000004100 */
[----:B------:R-:W-:Y:S01]  /*ac00*/  FFMA.FTZ R19, R23, R19, -R38 ;  /* 0x0000001317137223 */ /* 0x000fe20000010826 */
[----:B------:R-:W-:-:S02]  /*ac10*/  HADD2.F32 R10, -RZ, R44.H0_H0 ;  /* 0x2000002cff0a7230 */ /* 0x000fc40000004100 */
[--C-:B------:R-:W-:Y:S01]  /*ac20*/  HADD2.F32 R21, -RZ, R15.reuse.H0_H0 ;  /* 0x2000000fff157230 */ /* 0x100fe20000004100 */
[C---:B------:R-:W-:Y:S01]  /*ac30*/  FFMA.FTZ R40, R8.reuse, R18, R7 ;  /* 0x0000001208287223 */ /* 0x040fe20000010007 */
[----:B------:R-:W-:Y:S01]  /*ac40*/  HADD2.F32 R20, -RZ, R15.H1_H1 ;  /* 0x3000000fff147230 */ /* 0x000fe20000004100 */
[----:B------:R-:W-:Y:S01]  /*ac50*/  FMUL.FTZ R9, R25, R10 ;  /* 0x0000000a19097220 */ /* 0x000fe20000410000 */
[----:B------:R-:W-:Y:S01]  /*ac60*/  HADD2.F32 R12, -RZ, R13.H0_H0 ;  /* 0x2000000dff0c7230 */ /* 0x000fe20000004100 */
[----:B------:R-:W-:Y:S01]  /*ac70*/  FMUL.FTZ R36, R8, R6 ;  /* 0x0000000608247220 */ /* 0x000fe20000410000 */
[----:B------:R-:W-:Y:S02]  /*ac80*/  HADD2.F32 R15, -RZ, R57.H0_H0 ;  /* 0x20000039ff0f7230 */ /* 0x000fe40000004100 */
[----:B------:R-:W-:Y:S01]  /*ac90*/  HADD2.F32 R7, -RZ, R44.H1_H1 ;  /* 0x3000002cff077230 */ /* 0x000fe20000004100 */
[C---:B------:R-:W-:Y:S01]  /*aca0*/  FMUL.FTZ R33, R12.reuse, R10 ;  /* 0x0000000a0c217220 */ /* 0x040fe20000410000 */
[----:B------:R-:W-:Y:S01]  /*acb0*/  HADD2.F32 R6, -RZ, R45.H0_H0 ;  /* 0x2000002dff067230 */ /* 0x000fe20000004100 */
[----:B------:R-:W-:Y:S01]  /*acc0*/  FFMA.FTZ R39, R12, R15, R9 ;  /* 0x0000000f0c277223 */ /* 0x000fe20000010009 */
[----:B------:R-:W-:Y:S01]  /*acd0*/  HADD2.F32 R17, -RZ, R13.H1_H1 ;  /* 0x3000000dff117230 */ /* 0x000fe20000004100 */
[-C--:B------:R-:W-:Y:S01]  /*ace0*/  FMUL.FTZ R10, R24, R7.reuse ;  /* 0x00000007180a7220 */ /* 0x080fe20000410000 */
[----:B------:R-:W-:Y:S01]  /*acf0*/  HADD2.F32 R13, -RZ, R53.H0_H0 ;  /* 0x20000035ff0d7230 */ /* 0x000fe20000004100 */
[-C--:B------:R-:W-:Y:S01]  /*ad00*/  FMUL.FTZ R9, R27, R6.reuse ;  /* 0x000000061b097220 */ /* 0x080fe20000410000 */
[--C-:B------:R-:W-:Y:S01]  /*ad10*/  HADD2.F32 R16, -RZ, R14.reuse.H0_H0 ;  /* 0x2000000eff107230 */ /* 0x100fe20000004100 */
[C---:B------:R-:W-:Y:S01]  /*ad20*/  FMUL.FTZ R31, R17.reuse, R7 ;  /* 0x00000007111f7220 */ /* 0x040fe20000410000 */
[----:B------:R-:W-:Y:S01]  /*ad30*/  HADD2.F32 R12, -RZ, R55.H0_H0 ;  /* 0x20000037ff0c7230 */ /* 0x000fe20000004100 */
[----:B------:R-:W-:Y:S01]  /*ad40*/  FFMA.FTZ R35, R17, R13, R10 ;  /* 0x0000000d11237223 */ /* 0x000fe2000001000a */
[----:B------:R-:W-:Y:S01]  /*ad50*/  HADD2.F32 R8, -RZ, R45.H1_H1 ;  /* 0x3000002dff087230 */ /* 0x000fe20000004100 */
[C---:B------:R-:W-:Y:S01]  /*ad60*/  FMUL.FTZ R17, R16.reuse, R6 ;  /* 0x0000000610117220 */ /* 0x040fe20000410000 */
[----:B------:R-:W-:Y:S01]  /*ad70*/  HADD2.F32 R14, -RZ, R14.H1_H1 ;  /* 0x3000000eff0e7230 */ /* 0x000fe20000004100 */
[----:B------:R-:W-:Y:S01]  /*ad80*/  FFMA.FTZ R32, R16, R12, R9 ;  /* 0x0000000c10207223 */ /* 0x000fe20000010009 */
[----:B------:R-:W-:Y:S01]  /*ad90*/  HADD2.F32 R10, -RZ, R52.H0_H0 ;  /* 0x20000034ff0a7230 */ /* 0x000fe20000004100 */
[-C--:B------:R-:W-:Y:S01]  /*ada0*/  FMUL.FTZ R9, R26, R8.reuse ;  /* 0x000000081a097220 */ /* 0x080fe20000410000 */
[--C-:B------:R-:W-:Y:S01]  /*adb0*/  HADD2.F32 R7, -RZ, R46.reuse.H1_H1 ;  /* 0x3000002eff077230 */ /* 0x100fe20000004100 */
[C---:B------:R-:W-:Y:S01]  /*adc0*/  FMUL.FTZ R16, R14.reuse, R8 ;  /* 0x000000080e107220 */ /* 0x040fe20000410000 */
[----:B------:R-:W-:Y:S01]  /*add0*/  HADD2.F32 R6, -RZ, R46.H0_H0 ;  /* 0x2000002eff067230 */ /* 0x000fe20000004100 */
[----:B------:R-:W-:Y:S01]  /*ade0*/  FFMA.FTZ R30, R14, R10, R9 ;  /* 0x0000000a0e1e7223 */ /* 0x000fe20000010009 */
[----:B------:R-:W-:Y:S01]  /*adf0*/  HADD2.F32 R9, -RZ, R54.H0_H0 ;  /* 0x20000036ff097230 */ /* 0x000fe20000004100 */
[----:B------:R-:W-:Y:S01]  /*ae00*/  FMUL.FTZ R11, R29, R7 ;  /* 0x000000071d0b7220 */ /* 0x000fe20000410000 */
[----:B------:R-:W-:Y:S01]  /*ae10*/  HADD2.F32 R8, -RZ, R49.H0_H0 ;  /* 0x20000031ff087230 */ /* 0x000fe20000004100 */
[----:B------:R-:W-:-:S02]  /*ae20*/  FMUL.FTZ R14, R28, R6 ;  /* 0x000000061c0e7220 */ /* 0x000fc40000410000 */
[C---:B------:R-:W-:Y:S02]  /*ae30*/  FMUL.FTZ R7, R21.reuse, R7 ;  /* 0x0000000715077220 */ /* 0x040fe40000410000 */
[C---:B------:R-:W-:Y:S02]  /*ae40*/  FMUL.FTZ R6, R20.reuse, R6 ;  /* 0x0000000614067220 */ /* 0x040fe40000410000 */
[----:B------:R-:W-:Y:S02]  /*ae50*/  FFMA.FTZ R21, R21, R9, R11 ;  /* 0x0000000915157223 */ /* 0x000fe4000001000b */
[----:B------:R-:W-:Y:S02]  /*ae60*/  FFMA.FTZ R20, R20, R8, R14 ;  /* 0x0000000814147223 */ /* 0x000fe4000001000e */
[----:B------:R-:W-:Y:S02]  /*ae70*/  FFMA.FTZ R15, R25, R15, -R33 ;  /* 0x0000000f190f7223 */ /* 0x000fe40000010821 */
[----:B------:R-:W-:-:S02]  /*ae80*/  FFMA.FTZ R13, R24, R13, -R31 ;  /* 0x0000000d180d7223 */ /* 0x000fc4000001081f */
[----:B------:R-:W-:Y:S02]  /*ae90*/  FFMA.FTZ R18, R22, R18, -R36 ;  /* 0x0000001216127223 */ /* 0x000fe40000010824 */
[----:B------:R-:W-:Y:S01]  /*aea0*/  FFMA.FTZ R11, R27, R12, -R17 ;  /* 0x0000000c1b0b7223 */ /* 0x000fe20000010811 */
[----:B------:R-:W-:Y:S01]  /*aeb0*/  F2FP.PACK_AB R13, R13, R15 ;  /* 0x0000000f0d0d723e */ /* 0x000fe200000000ff */
[----:B------:R-:W-:Y:S01]  /*aec0*/  FFMA.FTZ R14, R26, R10, -R16 ;  /* 0x0000000a1a0e7223 */ /* 0x000fe20000010810 */
[----:B------:R-:W-:Y:S01]  /*aed0*/  F2FP.PACK_AB R12, R18, R19 ;  /* 0x00000013120c723e */ /* 0x000fe200000000ff */
[----:B------:R-:W-:Y:S01]  /*aee0*/  FFMA.FTZ R7, R29, R9, -R7 ;  /* 0x000000091d077223 */ /* 0x000fe20000010807 */
[----:B------:R-:W-:Y:S01]  /*aef0*/  F2FP.PACK_AB R9, R35, R39 ;  /* 0x000000272309723e */ /* 0x000fe200000000ff */
[----:B------:R-:W-:Y:S01]  /*af00*/  FFMA.FTZ R6, R28, R8, -R6 ;  /* 0x000000081c067223 */ /* 0x000fe20000010806 */
[----:B------:R-:W-:Y:S02]  /*af10*/  F2FP.PACK_AB R14, R14, R11 ;  /* 0x0000000b0e0e723e */ /* 0x000fe400000000ff */
[----:B------:R-:W-:-:S02]  /*af20*/  F2FP.PACK_AB R8, R40, R41 ;  /* 0x000000292808723e */ /* 0x000fc400000000ff */
[----:B------:R-:W-:Y:S02]  /*af30*/  F2FP.PACK_AB R15, R6, R7 ;  /* 0x00000007060f723e */ /* 0x000fe400000000ff */
[----:B------:R-:W-:Y:S02]  /*af40*/  F2FP.PACK_AB R10, R30, R32 ;  /* 0x000000201e0a723e */ /* 0x000fe400000000ff */
[----:B------:R-:W-:Y:S01]  /*af50*/  F2FP.PACK_AB R11, R20, R21 ;  /* 0x00000015140b723e */ /* 0x000fe200000000ff */
[----:B------:R1:W-:Y:S04]  /*af60*/  STS.128 [R37+0x6100], R12 ;  /* 0x0061000c25007388 */ /* 0x0003e80000000c00 */
[----:B------:R1:W-:Y:S02]  /*af70*/  STS.128 [R34+0x6100], R8 ;  /* 0x0061000822007388 */ /* 0x0003e40000000c00 */
.L_x_131:
[----:B------:R-:W-:Y:S05]  /*af80*/  BSYNC B0 ;  /* 0x0000000000007941 */ /* 0x000fea0003800000 */
.L_x_130:
[----:B------:R-:W-:Y:S01]  /*af90*/  IADD3 R6, R64, 0x10, RZ ;  /* 0x0000001040067810 */ /* 0x000fe20007ffe0ff */
[----:B------:R-:W-:Y:S03]  /*afa0*/  BSSY B0, `(.L_x_132) ;  /* 0x000006c000007945 */ /* 0x000fe60003800000 */
[----:B------:R-:W-:-:S13]  /*afb0*/  ISETP.GE.AND P0, PT, R6, c[0x0][0x27c], PT ;  /* 0x00009f0006007a0c */ /* 0x000fda0003f06270 */
[----:B------:R-:W-:Y:S05]  /*afc0*/  @P0 BRA `(.L_x_133) ;  /* 0x0000069000000947 */ /* 0x000fea0003800000 */
[----:B-1----:R-:W-:Y:S01]  /*afd0*/  SHF.R.S32.HI R10, RZ, 0x1f, R6 ;  /* 0x0000001fff0a7819 */ /* 0x002fe20000011406 */
[----:B------:R-:W-:Y:S01]  /*afe0*/  HADD2.F32 R19, -RZ, R51.H1_H1 ;  /* 0x30000033ff137230 */ /* 0x000fe20000004100 */
[----:B------:R-:W-:Y:S01]  /*aff0*/  LEA.HI R9, R61, R61, RZ, 0x1 ;  /* 0x0000003d3d097211 */ /* 0x000fe200078f08ff */
[----:B------:R-:W-:Y:S01]  /*b000*/  HADD2.F32 R18, -RZ, R52.H1_H1 ;  /* 0x30000034ff127230 */ /* 0x000fe20000004100 */
[CC--:B------:R-:W-:Y:S02]  /*b010*/  LEA.HI R8, R10.reuse, R6.reuse, RZ, 0x3 ;  /* 0x000000060a087211 */ /* 0x0c0fe400078f18ff */
[----:B------:R-:W-:Y:S02]  /*b020*/  SHF.L.U32 R11, R59, 0x6, RZ ;  /* 0x000000063b0b7819 */ /* 0x000fe400000006ff */
[----:B------:R-:W-:Y:S02]  /*b030*/  LOP3.LUT R9, R9, 0x7fffffe, RZ, 0xc0, !PT ;  /* 0x07fffffe09097812 */ /* 0x000fe400078ec0ff */
[----:B------:R-:W-:-:S02]  /*b040*/  LEA.HI R10, R10, R6, RZ, 0x5 ;  /* 0x000000060a0a7211 */ /* 0x000fc400078f28ff */
[----:B------:R-:W-:Y:S02]  /*b050*/  MOV R12, c[0x0][0x27c] ;  /* 0x00009f00000c7a02 */ /* 0x000fe40000000f00 */
[--C-:B------:R-:W-:Y:S02]  /*b060*/  SHF.R.S32.HI R7, RZ, 0x3, R8.reuse ;  /* 0x00000003ff077819 */ /* 0x100fe40000011408 */
[----:B------:R-:W-:Y:S02]  /*b070*/  LOP3.LUT R6, R11, 0xc0, RZ, 0xc0, !PT ;  /* 0x000000c00b067812 */ /* 0x000fe400078ec0ff */
[----:B------:R-:W-:Y:S02]  /*b080*/  IADD3 R9, R61, -R9, RZ ;  /* 0x800000093d097210 */ /* 0x000fe40007ffe0ff */
[----:B------:R-:W-:Y:S02]  /*b090*/  LEA.HI R7, R12, R7, RZ, 0x1d ;  /* 0x000000070c077211 */ /* 0x000fe400078fe8ff */
[----:B------:R-:W-:Y:S01]  /*b0a0*/  LOP3.LUT R11, R6, 0x18, R8, 0xf8, !PT ;  /* 0x00000018060b7812 */ /* 0x000fe200078ef808 */
[----:B------:R-:W-:Y:S01]  /*b0b0*/  IMAD R8, R63, 0x8, R9 ;  /* 0x000000083f087824 */ /* 0x000fe200078e0209 */
[----:B------:R-:W-:-:S02]  /*b0c0*/  SHF.R.S32.HI R9, RZ, 0x1f, R7 ;  /* 0x0000001fff097819 */ /* 0x000fc40000011407 */
[----:B------:R-:W-:Y:S02]  /*b0d0*/  SHF.L.U32 R10, R10, 0x7, RZ ;  /* 0x000000070a0a7819 */ /* 0x000fe400000006ff */
[----:B------:R-:W-:Y:S02]  /*b0e0*/  SHF.L.U32 R12, R8, 0x5, RZ ;  /* 0x00000005080c7819 */ /* 0x000fe400000006ff */
[----:B------:R-:W-:Y:S02]  /*b0f0*/  SHF.L.U32 R8, R7, 0x3, RZ ;  /* 0x0000000307087819 */ /* 0x000fe400000006ff */
[----:B------:R-:W-:Y:S02]  /*b100*/  LEA.HI R7, R9, R7, RZ, 0x2 ;  /* 0x0000000709077211 */ /* 0x000fe400078f10ff */
[----:B------:R-:W-:Y:S02]  /*b110*/  SHF.R.U32.HI R14, RZ, 0x3, R6 ;  /* 0x00000003ff0e7819 */ /* 0x000fe40000011606 */
[----:B------:R-:W-:Y:S01]  /*b120*/  LOP3.LUT R8, R6, 0x18, R8, 0xf8, !PT ;  /* 0x0000001806087812 */ /* 0x000fe200078ef808 */
[----:B------:R-:W-:Y:S01]  /*b130*/  IMAD.SHL.U32 R6, R7, 0x400, RZ ;  /* 0x0000040007067824 */ /* 0x000fe200078e00ff */
[----:B------:R-:W-:-:S02]  /*b140*/  LOP3.LUT R13, R10, 0x7ffff000, RZ, 0xc0, !PT ;  /* 0x7ffff0000a0d7812 */ /* 0x000fc400078ec0ff */
[-C--:B------:R-:W-:Y:S02]  /*b150*/  LOP3.LUT R10, R11, R14.reuse, RZ, 0x3c, !PT ;  /* 0x0000000e0b0a7212 */ /* 0x080fe400078e3cff */
[----:B------:R-:W-:Y:S02]  /*b160*/  LOP3.LUT R7, R8, R14, RZ, 0x3c, !PT ;  /* 0x0000000e08077212 */ /* 0x000fe400078e3cff */
[----:B------:R-:W-:Y:S02]  /*b170*/  LOP3.LUT R6, R6, 0x7ffff000, RZ, 0xc0, !PT ;  /* 0x7ffff00006067812 */ /* 0x000fe400078ec0ff */
[--C-:B------:R-:W-:Y:S02]  /*b180*/  IADD3 R9, R10, R13, R12.reuse ;  /* 0x0000000d0a097210 */ /* 0x100fe40007ffe00c */
[----:B------:R-:W-:Y:S01]  /*b190*/  IADD3 R6, R7, R6, R12 ;  /* 0x0000000607067210 */ /* 0x000fe20007ffe00c */
[----:B------:R-:W-:Y:S01]  /*b1a0*/  HADD2.F32 R7, -RZ, R47.H0_H0 ;  /* 0x2000002fff077230 */ /* 0x000fe20000004100 */
[----:B------:R-:W-:-:S02]  /*b1b0*/  SHF.L.U32 R38, R9, 0x1, RZ ;  /* 0x0000000109267819 */ /* 0x000fc400000006ff */
[----:B------:R-:W-:Y:S01]  /*b1c0*/  SHF.L.U32 R34, R6, 0x1, RZ ;  /* 0x0000000106227819 */ /* 0x000fe200000006ff */
[----:B------:R-:W-:Y:S02]  /*b1d0*/  HADD2.F32 R6, -RZ, R47.H1_H1 ;  /* 0x3000002fff067230 */ /* 0x000fe40000004100 */
[----:B------:R-:W1:Y:S04]  /*b1e0*/  LDS.128 R8, [R38+0x6100] ;  /* 0x0061000026087984 */ /* 0x000e680000000c00 */
[----:B------:R-:W2:Y:S01]  /*b1f0*/  LDS.128 R12, [R34+0x6100] ;  /* 0x00610000220c7984 */ /* 0x000ea20000000c00 */
[--C-:B-1----:R-:W-:Y:S02]  /*b200*/  HADD2.F32 R25, -RZ, R9.reuse.H0_H0 ;  /* 0x20000009ff197230 */ /* 0x102fe40000004100 */
[----:B------:R-:W-:-:S02]  /*b210*/  HADD2.F32 R24, -RZ, R9.H1_H1 ;  /* 0x30000009ff187230 */ /* 0x000fc40000004100 */
        /* <DEDUP_REMOVED lines=20> */
[----:B------:R-:W-:Y:S02]  /*b360*/  HADD2.F32 R15, -RZ, R53.H1_H1 ;  /* 0x30000035ff0f7230 */ /* 0x000fe40000004100 */
[----:B------:R-:W-:Y:S01]  /*b370*/  HADD2.F32 R7, -RZ, R48.H1_H1 ;  /* 0x30000030ff077230 */ /* 0x000fe20000004100 */
[C---:B------:R-:W-:Y:S01]  /*b380*/  FMUL.FTZ R33, R12.reuse, R10 ;  /* 0x0000000a0c217220 */ /* 0x040fe20000410000 */
[----:B------:R-:W-:Y:S01]  /*b390*/  HADD2.F32 R6, -RZ, R49.H1_H1 ;  /* 0x30000031ff067230 */ /* 0x000fe20000004100 */
[----:B------:R-:W-:Y:S01]  /*b3a0*/  FFMA.FTZ R39, R12, R15, R9 ;  /* 0x0000000f0c277223 */ /* 0x000fe20000010009 */
[----:B------:R-:W-:Y:S01]  /*b3b0*/  HADD2.F32 R17, -RZ, R13.H1_H1 ;  /* 0x3000000dff117230 */ /* 0x000fe20000004100 */
[-C--:B------:R-:W-:Y:S01]  /*b3c0*/  FMUL.FTZ R10, R24, R7.reuse ;  /* 0x00000007180a7220 */ /* 0x080fe20000410000 */
[----:B------:R-:W-:Y:S01]  /*b3d0*/  HADD2.F32 R13, -RZ, R54.H1_H1 ;  /* 0x30000036ff0d7230 */ /* 0x000fe20000004100 */
[-C--:B------:R-:W-:Y:S01]  /*b3e0*/  FMUL.FTZ R9, R27, R6.reuse ;  /* 0x000000061b097220 */ /* 0x080fe20000410000 */
[----:B------:R-:W-:Y:S01]  /*b3f0*/  HADD2.F32 R16, -RZ, R14.H0_H0 ;  /* 0x2000000eff107230 */ /* 0x000fe20000004100 */
[C---:B------:R-:W-:Y:S01]  /*b400*/  FMUL.FTZ R31, R17.reuse, R7 ;  /* 0x00000007111f7220 */ /* 0x040fe20000410000 */
[----:B------:R-:W-:Y:S01]  /*b410*/  HADD2.F32 R12, -RZ, R55.H1_H1 ;  /* 0x30000037ff0c7230 */ /* 0x000fe20000004100 */
[----:B------:R-:W-:Y:S01]  /*b420*/  FFMA.FTZ R35, R17, R13, R10 ;  /* 0x0000000d11237223 */ /* 0x000fe2000001000a */
[----:B------:R-:W-:Y:S01]  /*b430*/  HADD2.F32 R8, -RZ, R50.H0_H0 ;  /* 0x20000032ff087230 */ /* 0x000fe20000004100 */
[C---:B------:R-:W-:Y:S01]  /*b440*/  FMUL.FTZ R17, R16.reuse, R6 ;  /* 0x0000000610117220 */ /* 0x040fe20000410000 */
[----:B------:R-:W-:Y:S01]  /*b450*/  HADD2.F32 R14, -RZ, R14.H1_H1 ;  /* 0x3000000eff0e7230 */ /* 0x000fe20000004100 */
[----:B------:R-:W-:Y:S01]  /*b460*/  FFMA.FTZ R32, R16, R12, R9 ;  /* 0x0000000c10207223 */ /* 0x000fe20000010009 */
[----:B------:R-:W-:Y:S01]  /*b470*/  HADD2.F32 R10, -RZ, R56.H1_H1 ;  /* 0x30000038ff0a7230 */ /* 0x000fe20000004100 */
[-C--:B------:R-:W-:Y:S01]  /*b480*/  FMUL.FTZ R9, R26, R8.reuse ;  /* 0x000000081a097220 */ /* 0x080fe20000410000 */
[----:B------:R-:W-:Y:S01]  /*b490*/  HADD2.F32 R7, -RZ, R51.H0_H0 ;  /* 0x20000033ff077230 */ /* 0x000fe20000004100 */
[C---:B------:R-:W-:Y:S01]  /*b4a0*/  FMUL.FTZ R16, R14.reuse, R8 ;  /* 0x000000080e107220 */ /* 0x040fe20000410000 */
[----:B------:R-:W-:Y:S01]  /*b4b0*/  HADD2.F32 R6, -RZ, R50.H1_H1 ;  /* 0x30000032ff067230 */ /* 0x000fe20000004100 */
[----:B------:R-:W-:Y:S01]  /*b4c0*/  FFMA.FTZ R30, R14, R10, R9 ;  /* 0x0000000a0e1e7223 */ /* 0x000fe20000010009 */
[----:B------:R-:W-:Y:S01]  /*b4d0*/  HADD2.F32 R9, -RZ, R58.H1_H1 ;  /* 0x3000003aff097230 */ /* 0x000fe20000004100 */
[----:B------:R-:W-:Y:S01]  /*b4e0*/  FMUL.FTZ R11, R29, R7 ;  /* 0x000000071d0b7220 */ /* 0x000fe20000410000 */
[----:B------:R-:W-:Y:S01]  /*b4f0*/  HADD2.F32 R8, -RZ, R57.H1_H1 ;  /* 0x30000039ff087230 */ /* 0x000fe20000004100 */
        /* <DEDUP_REMOVED lines=22> */
.L_x_133:
[----:B------:R-:W-:Y:S05]  /*b660*/  BSYNC B0 ;  /* 0x0000000000007941 */ /* 0x000fea0003800000 */
.L_x_132:
[----:B------:R-:W-:-:S04]  /*b670*/  IADD3 R6, R64, 0x20, RZ ;  /* 0x0000002040067810 */ /* 0x000fc80007ffe0ff */
[----:B------:R-:W-:-:S13]  /*b680*/  ISETP.GE.AND P0, PT, R6, c[0x0][0x27c], PT ;  /* 0x00009f0006007a0c */ /* 0x000fda0003f06270 */
[----:B------:R-:W-:Y:S05]  /*b690*/  @P0 BRA `(.L_x_129) ;  /* 0x0000069000000947 */ /* 0x000fea0003800000 */
[----:B-1----:R-:W-:Y:S01]  /*b6a0*/  SHF.R.S32.HI R10, RZ, 0x1f, R6 ;  /* 0x0000001fff0a7819 */ /* 0x002fe20000011406 */
[--C-:B------:R-:W-:Y:S01]  /*b6b0*/  HADD2.F32 R19, -RZ, R68.reuse.H0_H0 ;  /* 0x20000044ff137230 */ /* 0x100fe20000004100 */
        /* <DEDUP_REMOVED lines=62> */
[----:B------:R-:W-:Y:S01]  /*baa0*/  HADD2.F32 R13, -RZ, R69.H1_H1 ;  /* 0x30000045ff0d7230 */ /* 0x000fe20000004100 */
[-C--:B------:R-:W-:Y:S01]  /*bab0*/  FMUL.FTZ R9, R27, R6.reuse ;  /* 0x000000061b097220 */ /* 0x080fe20000410000 */
[----:B------:R-:W-:Y:S01]  /*bac0*/  HADD2.F32 R16, -RZ, R14.H0_H0 ;  /* 0x2000000eff107230 */ /* 0x000fe20000004100 */
[C---:B------:R-:W-:Y:S01]  /*bad0*/  FMUL.FTZ R31, R17.reuse, R7 ;  /* 0x00000007111f7220 */ /* 0x040fe20000410000 */
[----:B------:R-:W-:Y:S01]  /*bae0*/  HADD2.F32 R12, -RZ, R70.H0_H0 ;  /* 0x20000046ff0c7230 */ /* 0x000fe20000004100 */
[----:B------:R-:W-:Y:S01]  /*baf0*/  FFMA.FTZ R35, R17, R13, R10 ;  /* 0x0000000d11237223 */ /* 0x000fe2000001000a */
[----:B------:R-:W-:Y:S01]  /*bb00*/  HADD2.F32 R8, -RZ, R66.H1_H1 ;  /* 0x30000042ff087230 */ /* 0x000fe20000004100 */
[C---:B------:R-:W-:Y:S01]  /*bb10*/  FMUL.FTZ R17, R16.reuse, R6 ;  /* 0x0000000610117220 */ /* 0x040fe20000410000 */
[----:B------:R-:W-:Y:S01]  /*bb20*/  HADD2.F32 R14, -RZ, R14.H1_H1 ;  /* 0x3000000eff0e7230 */ /* 0x000fe20000004100 */
[----:B------:R-:W-:Y:S01]  /*bb30*/  FFMA.FTZ R32, R16, R12, R9 ;  /* 0x0000000c10207223 */ /* 0x000fe20000010009 */
[----:B------:R-:W-:Y:S01]  /*bb40*/  HADD2.F32 R10, -RZ, R70.H1_H1 ;  /* 0x30000046ff0a7230 */ /* 0x000fe20000004100 */
[-C--:B------:R-:W-:Y:S01]  /*bb50*/  FMUL.FTZ R9, R26, R8.reuse ;  /* 0x000000081a097220 */ /* 0x080fe20000410000 */
[--C-:B------:R-:W-:Y:S01]  /*bb60*/  HADD2.F32 R7, -RZ, R67.reuse.H1_H1 ;  /* 0x30000043ff077230 */ /* 0x100fe20000004100 */
[C---:B------:R-:W-:Y:S01]  /*bb70*/  FMUL.FTZ R16, R14.reuse, R8 ;  /* 0x000000080e107220 */ /* 0x040fe20000410000 */
[----:B------:R-:W-:Y:S01]  /*bb80*/  HADD2.F32 R6, -RZ, R67.H0_H0 ;  /* 0x20000043ff067230 */ /* 0x000fe20000004100 */
[----:B------:R-:W-:Y:S01]  /*bb90*/  FFMA.FTZ R30, R14, R10, R9 ;  /* 0x0000000a0e1e7223 */ /* 0x000fe20000010009 */
[--C-:B------:R-:W-:Y:S01]  /*bba0*/  HADD2.F32 R9, -RZ, R71.reuse.H1_H1 ;  /* 0x30000047ff097230 */ /* 0x100fe20000004100 */
        /* <DEDUP_REMOVED lines=24> */
.L_x_129:
[----:B------:R-:W-:Y:S05]  /*bd30*/  BSYNC B1 ;  /* 0x0000000000017941 */ /* 0x000fea0003800000 */
.L_x_128:
[----:B------:R-:W-:-:S04]  /*bd40*/  IADD3 R16, R61, 0x40, RZ ;  /* 0x000000403d107810 */ /* 0x000fc80007ffe0ff */
[----:B------:R-:W-:-:S13]  /*bd50*/  ISETP.GE.AND P0, PT, R16, R42, PT ;  /* 0x0000002a1000720c */ /* 0x000fda0003f06270 */
[----:B------:R-:W-:Y:S05]  /*bd60*/  @P0 BRA `(.L_x_115) ;  /* 0x000014a000000947 */ /* 0x000fea0003800000 */
[----:B------:R-:W-:Y:S01]  /*bd70*/  ISETP.GE.AND P0, PT, R64, c[0x0][0x27c], PT ;  /* 0x00009f0040007a0c */ /* 0x000fe20003f06270 */
[----:B------:R-:W-:-:S12]  /*bd80*/  BSSY B0, `(.L_x_134) ;  /* 0x0000068000007945 */ /* 0x000fd80003800000 */
[----:B------:R-:W-:Y:S05]  /*bd90*/  @P0 BRA `(.L_x_135) ;  /* 0x0000066000000947 */ /* 0x000fea0003800000 */
[----:B------:R-:W-:Y:S01]  /*bda0*/  SHF.R.S32.HI R6, RZ, 0x1f, R16 ;  /* 0x0000001fff067819 */ /* 0x000fe20000011410 */
[----:B------:R-:W-:Y:S01]  /*bdb0*/  HADD2.F32 R20, -RZ, R58.H0_H0 ;  /* 0x2000003aff147230 */ /* 0x000fe20000004100 */
[----:B-1----:R-:W-:Y:S01]  /*bdc0*/  MOV R10, c[0x0][0x27c] ;  /* 0x00009f00000a7a02 */ /* 0x002fe20000000f00 */
[----:B------:R-:W-:Y:S01]  /*bdd0*/  HADD2.F32 R19, -RZ, R56.H0_H0 ;  /* 0x20000038ff137230 */ /* 0x000fe20000004100 */
[-C--:B------:R-:W-:Y:S02]  /*bde0*/  LEA.HI R9, R16, R16.reuse, RZ, 0x1 ;  /* 0x0000001010097211 */ /* 0x080fe400078f08ff */
[----:B------:R-:W-:Y:S02]  /*bdf0*/  LEA.HI R6, R6, R16, RZ, 0x3 ;  /* 0x0000001006067211 */ /* 0x000fe400078f18ff */
[----:B------:R-:W-:Y:S02]  /*be00*/  LEA.HI R10, R10, R62, RZ, 0x1d ;  /* 0x0000003e0a0a7211 */ /* 0x000fe400078fe8ff */
[----:B------:R-:W-:-:S02]  /*be10*/  SHF.L.U32 R8, R9, 0x5, RZ ;  /* 0x0000000509087819 */ /* 0x000fc400000006ff */
[----:B------:R-:W-:Y:S02]  /*be20*/  LOP3.LUT R9, R9, 0x7fffffe, RZ, 0xc0, !PT ;  /* 0x07fffffe09097812 */ /* 0x000fe400078ec0ff */
[----:B------:R-:W-:Y:S02]  /*be30*/  SHF.L.U32 R7, R6, 0x5, RZ ;  /* 0x0000000506077819 */ /* 0x000fe400000006ff */
[----:B------:R-:W-:Y:S02]  /*be40*/  SHF.R.S32.HI R11, RZ, 0x1f, R10 ;  /* 0x0000001fff0b7819 */ /* 0x000fe4000001140a */
[----:B------:R-:W-:Y:S02]  /*be50*/  LOP3.LUT R6, R8, 0xc0, RZ, 0xc0, !PT ;  /* 0x000000c008067812 */ /* 0x000fe400078ec0ff */
[----:B------:R-:W-:Y:S02]  /*be60*/  IADD3 R8, R16, -R9, RZ ;  /* 0x8000000910087210 */ /* 0x000fe40007ffe0ff */
[----:B------:R-:W-:-:S02]  /*be70*/  LOP3.LUT R7, R7, 0xffffff00, RZ, 0xc0, !PT ;  /* 0xffffff0007077812 */ /* 0x000fc400078ec0ff */
[----:B------:R-:W-:Y:S02]  /*be80*/  LEA.HI R11, R11, R10, RZ, 0x2 ;  /* 0x0000000a0b0b7211 */ /* 0x000fe400078f10ff */
[----:B------:R-:W-:Y:S02]  /*be90*/  SHF.L.U32 R10, R10, 0x3, RZ ;  /* 0x000000030a0a7819 */ /* 0x000fe400000006ff */
[----:B------:R-:W-:Y:S02]  /*bea0*/  LEA R7, R8, R7, 0x5 ;  /* 0x0000000708077211 */ /* 0x000fe400078e28ff */
[C---:B------:R-:W-:Y:S02]  /*beb0*/  LOP3.LUT R9, R6.reuse, 0x18, R64, 0xf8, !PT ;  /* 0x0000001806097812 */ /* 0x040fe400078ef840 */
[----:B------:R-:W-:Y:S02]  /*bec0*/  SHF.R.U32.HI R12, RZ, 0x3, R6 ;  /* 0x00000003ff0c7819 */ /* 0x000fe40000011606 */
[----:B------:R-:W-:-:S02]  /*bed0*/  LOP3.LUT R8, R6, 0x18, R10, 0xf8, !PT ;  /* 0x0000001806087812 */ /* 0x000fc400078ef80a */
[----:B------:R-:W-:Y:S02]  /*bee0*/  SHF.L.U32 R6, R11, 0xa, RZ ;  /* 0x0000000a0b067819 */ /* 0x000fe400000006ff */
[-C--:B------:R-:W-:Y:S02]  /*bef0*/  LOP3.LUT R9, R9, R12.reuse, RZ, 0x3c, !PT ;  /* 0x0000000c09097212 */ /* 0x080fe400078e3cff */
[----:B------:R-:W-:Y:S02]  /*bf00*/  LOP3.LUT R8, R8, R12, RZ, 0x3c, !PT ;  /* 0x0000000c08087212 */ /* 0x000fe400078e3cff */
[----:B------:R-:W-:Y:S02]  /*bf10*/  LOP3.LUT R6, R6, 0x7ffff000, RZ, 0xc0, !PT ;  /* 0x7ffff00006067812 */ /* 0x000fe400078ec0ff */
[----:B------:R-:W-:Y:S02]  /*bf20*/  IADD3 R9, R7, R9, RZ ;  /* 0x0000000907097210 */ /* 0x000fe40007ffe0ff */
        /* <DEDUP_REMOVED lines=13> */
[C---:B------:R-:W-:Y:S01]  /*c000*/  FMUL.FTZ R40, R7.reuse, R9 ;  /* 0x0000000907287220 */ /* 0x040fe20000410000 */
[----:B------:R-:W-:Y:S01]  /*c010*/  HADD2.F32 R29, -RZ, R11.H1_H1 ;  /* 0x3000000bff1d7230 */ /* 0x000fe20000004100 */
[-C--:B------:R-:W-:Y:S01]  /*c020*/  FMUL.FTZ R11, R7, R24.reuse ;  /* 0x00000018070b7220 */ /* 0x080fe20000410000 */
[--C-:B------:R-:W-:Y:S01]  /*c030*/  HADD2.F32 R28, -RZ, R10.reuse.H0_H0 ;  /* 0x2000000aff1c7230 */ /* 0x100fe20000004100 */
[----:B------:R-:W-:Y:S01]  /*c040*/  FMUL.FTZ R7, R6, R23 ;  /* 0x0000001706077220 */ /* 0x000fe20000410000 */
[----:B------:R-:W-:Y:S01]  /*c050*/  HADD2.F32 R27, -RZ, R10.H1_H1 ;  /* 0x3000000aff1b7230 */ /* 0x000fe20000004100 */
[C---:B------:R-:W-:Y:S01]  /*c060*/  FFMA.FTZ R43, R20.reuse, R9, R11 ;  /* 0x00000009142b7223 */ /* 0x040fe2000001000b */
[----:B------:R-:W-:Y:S01]  /*c070*/  HADD2.F32 R8, -RZ, R12.H1_H1 ;  /* 0x3000000cff087230 */ /* 0x000fe20000004100 */
[----:B------:R-:W-:Y:S01]  /*c080*/  FFMA.FTZ R20, R20, R24, -R40 ;  /* 0x0000001814147223 */ /* 0x000fe20000010828 */
[----:B------:R-:W-:-:S02]  /*c090*/  HADD2.F32 R10, -RZ, R44.H0_H0 ;  /* 0x2000002cff0a7230 */ /* 0x000fc40000004100 */
[--C-:B------:R-:W-:Y:S01]  /*c0a0*/  HADD2.F32 R22, -RZ, R15.reuse.H0_H0 ;  /* 0x2000000fff167230 */ /* 0x100fe20000004100 */
[----:B------:R-:W-:Y:S01]  /*c0b0*/  FFMA.FTZ R42, R19, R8, R7 ;  /* 0x00000008132a7223 */ /* 0x000fe20000010007 */
[----:B------:R-:W-:Y:S01]  /*c0c0*/  HADD2.F32 R21, -RZ, R15.H1_H1 ;  /* 0x3000000fff157230 */ /* 0x000fe20000004100 */
[----:B------:R-:W-:Y:S01]  /*c0d0*/  FMUL.FTZ R9, R10, R26 ;  /* 0x0000001a0a097220 */ /* 0x000fe20000410000 */
[----:B------:R-:W-:Y:S01]  /*c0e0*/  HADD2.F32 R12, -RZ, R13.H0_H0 ;  /* 0x2000000dff0c7230 */ /* 0x000fe20000004100 */
[----:B------:R-:W-:Y:S01]  /*c0f0*/  FMUL.FTZ R38, R6, R8 ;  /* 0x0000000806267220 */ /* 0x000fe20000410000 */
[----:B------:R-:W-:Y:S02]  /*c100*/  HADD2.F32 R15, -RZ, R57.H0_H0 ;  /* 0x20000039ff0f7230 */ /* 0x000fe40000004100 */
[----:B------:R-:W-:Y:S01]  /*c110*/  HADD2.F32 R7, -RZ, R44.H1_H1 ;  /* 0x3000002cff077230 */ /* 0x000fe20000004100 */
[-C--:B------:R-:W-:Y:S01]  /*c120*/  FMUL.FTZ R35, R10, R12.reuse ;  /* 0x0000000c0a237220 */ /* 0x080fe20000410000 */
[----:B------:R-:W-:Y:S01]  /*c130*/  HADD2.F32 R6, -RZ, R45.H0_H0 ;  /* 0x2000002dff067230 */ /* 0x000fe20000004100 */
[----:B------:R-:W-:Y:S01]  /*c140*/  FFMA.FTZ R41, R15, R12, R9 ;  /* 0x0000000c0f297223 */ /* 0x000fe20000010009 */
[----:B------:R-:W-:Y:S01]  /*c150*/  HADD2.F32 R18, -RZ, R13.H1_H1 ;  /* 0x3000000dff127230 */ /* 0x000fe20000004100 */
[C---:B------:R-:W-:Y:S01]  /*c160*/  FMUL.FTZ R10, R7.reuse, R25 ;  /* 0x00000019070a7220 */ /* 0x040fe20000410000 */
[----:B------:R-:W-:Y:S01]  /*c170*/  HADD2.F32 R13, -RZ, R53.H0_H0 ;  /* 0x20000035ff0d7230 */ /* 0x000fe20000004100 */
[C---:B------:R-:W-:Y:S01]  /*c180*/  FMUL.FTZ R9, R6.reuse, R28 ;  /* 0x0000001c06097220 */ /* 0x040fe20000410000 */
[--C-:B------:R-:W-:Y:S01]  /*c190*/  HADD2.F32 R17, -RZ, R14.reuse.H0_H0 ;  /* 0x2000000eff117230 */ /* 0x100fe20000004100 */
[-C--:B------:R-:W-:Y:S01]  /*c1a0*/  FMUL.FTZ R33, R7, R18.reuse ;  /* 0x0000001207217220 */ /* 0x080fe20000410000 */
[----:B------:R-:W-:Y:S01]  /*c1b0*/  HADD2.F32 R12, -RZ, R55.H0_H0 ;  /* 0x20000037ff0c7230 */ /* 0x000fe20000004100 */
[----:B------:R-:W-:Y:S01]  /*c1c0*/  FFMA.FTZ R37, R13, R18, R10 ;  /* 0x000000120d257223 */ /* 0x000fe2000001000a */
[----:B------:R-:W-:Y:S01]  /*c1d0*/  HADD2.F32 R8, -RZ, R45.H1_H1 ;  /* 0x3000002dff087230 */ /* 0x000fe20000004100 */
[-C--:B------:R-:W-:Y:S01]  /*c1e0*/  FMUL.FTZ R31, R6, R17.reuse ;  /* 0x00000011061f7220 */ /* 0x080fe20000410000 */
[----:B------:R-:W-:Y:S01]  /*c1f0*/  HADD2.F32 R14, -RZ, R14.H1_H1 ;  /* 0x3000000eff0e7230 */ /* 0x000fe20000004100 */
[----:B------:R-:W-:Y:S01]  /*c200*/  FFMA.FTZ R34, R12, R17, R9 ;  /* 0x000000110c227223 */ /* 0x000fe20000010009 */
[----:B------:R-:W-:Y:S01]  /*c210*/  HADD2.F32 R10, -RZ, R52.H0_H0 ;  /* 0x20000034ff0a7230 */ /* 0x000fe20000004100 */
[C---:B------:R-:W-:Y:S01]  /*c220*/  FMUL.FTZ R9, R8.reuse, R27 ;  /* 0x0000001b08097220 */ /* 0x040fe20000410000 */
[--C-:B------:R-:W-:Y:S01]  /*c230*/  HADD2.F32 R7, -RZ, R46.reuse.H1_H1 ;  /* 0x3000002eff077230 */ /* 0x100fe20000004100 */
[-C--:B------:R-:W-:Y:S01]  /*c240*/  FMUL.FTZ R18, R8, R14.reuse ;  /* 0x0000000e08127220 */ /* 0x080fe20000410000 */
[----:B------:R-:W-:Y:S01]  /*c250*/  HADD2.F32 R6, -RZ, R46.H0_H0 ;  /* 0x2000002eff067230 */ /* 0x000fe20000004100 */
[----:B------:R-:W-:Y:S01]  /*c260*/  FFMA.FTZ R32, R10, R14, R9 ;  /* 0x0000000e0a207223 */ /* 0x000fe20000010009 */
[----:B------:R-:W-:Y:S01]  /*c270*/  HADD2.F32 R9, -RZ, R54.H0_H0 ;  /* 0x20000036ff097230 */ /* 0x000fe20000004100 */
[----:B------:R-:W-:Y:S01]  /*c280*/  FMUL.FTZ R11, R7, R30 ;  /* 0x0000001e070b7220 */ /* 0x000fe20000410000 */
[----:B------:R-:W-:Y:S01]  /*c290*/  HADD2.F32 R8, -RZ, R49.H0_H0 ;  /* 0x20000031ff087230 */ /* 0x000fe20000004100 */
[----:B------:R-:W-:-:S02]  /*c2a0*/  FMUL.FTZ R14, R6, R29 ;  /* 0x0000001d060e7220 */ /* 0x000fc40000410000 */
[-C--:B------:R-:W-:Y:S02]  /*c2b0*/  FMUL.FTZ R17, R7, R22.reuse ;  /* 0x0000001607117220 */ /* 0x080fe40000410000 */
[-C--:B------:R-:W-:Y:S02]  /*c2c0*/  FMUL.FTZ R6, R6, R21.reuse ;  /* 0x0000001506067220 */ /* 0x080fe40000410000 */
        /* <DEDUP_REMOVED lines=19> */
.L_x_135:
[----:B------:R-:W-:Y:S05]  /*c400*/  BSYNC B0 ;  /* 0x0000000000007941 */ /* 0x000fea0003800000 */
.L_x_134:
[----:B------:R-:W-:Y:S01]  /*c410*/  IADD3 R6, R64, 0x10, RZ ;  /* 0x0000001040067810 */ /* 0x000fe20007ffe0ff */
[----:B------:R-:W-:Y:S03]  /*c420*/  BSSY B0, `(.L_x_136) ;  /* 0x000006f000007945 */ /* 0x000fe60003800000 */
[----:B------:R-:W-:-:S13]  /*c430*/  ISETP.GE.AND P0, PT, R6, c[0x0][0x27c], PT ;  /* 0x00009f0006007a0c */ /* 0x000fda0003f06270 */
[----:B------:R-:W-:Y:S05]  /*c440*/  @P0 BRA `(.L_x_137) ;  /* 0x000006c000000947 */ /* 0x000fea0003800000 */
[----:B------:R-:W-:Y:S01]  /*c450*/  SHF.R.S32.HI R7, RZ, 0x1f, R6 ;  /* 0x0000001fff077819 */ /* 0x000fe20000011406 */
[----:B------:R-:W-:Y:S01]  /*c460*/  HADD2.F32 R20, -RZ, R51.H1_H1 ;  /* 0x30000033ff147230 */ /* 0x000fe20000004100 */
[----:B-1----:R-:W-:Y:S01]  /*c470*/  SHF.R.S32.HI R9, RZ, 0x1f, R16 ;  /* 0x0000001fff097819 */ /* 0x002fe20000011410 */
[----:B------:R-:W-:Y:S01]  /*c480*/  HADD2.F32 R19, -RZ, R52.H1_H1 ;  /* 0x30000034ff137230 */ /* 0x000fe20000004100 */
[----:B------:R-:W-:Y:S02]  /*c490*/  LEA.HI R11, R16, R16, RZ, 0x1 ;  /* 0x00000010100b7211 */ /* 0x000fe400078f08ff */
[CC--:B------:R-:W-:Y:S02]  /*c4a0*/  LEA.HI R8, R7.reuse, R6.reuse, RZ, 0x3 ;  /* 0x0000000607087211 */ /* 0x0c0fe400078f18ff */
[----:B------:R-:W-:Y:S01]  /*c4b0*/  LEA.HI R12, R7, R6, RZ, 0x5 ;  /* 0x00000006070c7211 */ /* 0x000fe200078f28ff */
[----:B------:R-:W-:Y:S01]  /*c4c0*/  IMAD.SHL.U32 R10, R11, 0x20, RZ ;  /* 0x000000200b0a7824 */ /* 0x000fe200078e00ff */
[----:B------:R-:W-:-:S02]  /*c4d0*/  LEA.HI R6, R9, R16, RZ, 0x3 ;  /* 0x0000001009067211 */ /* 0x000fc400078f18ff */
[----:B------:R-:W-:Y:S02]  /*c4e0*/  MOV R13, c[0x0][0x27c] ;  /* 0x00009f00000d7a02 */ /* 0x000fe40000000f00 */
[----:B------:R-:W-:Y:S02]  /*c4f0*/  SHF.R.S32.HI R7, RZ, 0x3, R8 ;  /* 0x00000003ff077819 */ /* 0x000fe40000011408 */
[----:B------:R-:W-:Y:S02]  /*c500*/  LOP3.LUT R11, R11, 0x7fffffe, RZ, 0xc0, !PT ;  /* 0x07fffffe0b0b7812 */ /* 0x000fe400078ec0ff */
[----:B------:R-:W-:Y:S02]  /*c510*/  SHF.L.U32 R9, R6, 0x5, RZ ;  /* 0x0000000506097819 */ /* 0x000fe400000006ff */
[----:B------:R-:W-:Y:S01]  /*c520*/  LOP3.LUT R6, R10, 0xc0, RZ, 0xc0, !PT ;  /* 0x000000c00a067812 */ /* 0x000fe200078ec0ff */
[----:B------:R-:W-:Y:S01]  /*c530*/  IMAD.IADD R11, R16, 0x1, -R11 ;  /* 0x00000001100b7824 */ /* 0x000fe200078e0a0b */
[----:B------:R-:W-:-:S02]  /*c540*/  LEA.HI R7, R13, R7, RZ, 0x1d ;  /* 0x000000070d077211 */ /* 0x000fc400078fe8ff */
[----:B------:R-:W-:Y:S02]  /*c550*/  LOP3.LUT R9, R9, 0xffffff00, RZ, 0xc0, !PT ;  /* 0xffffff0009097812 */ /* 0x000fe400078ec0ff */
[----:B------:R-:W-:Y:S02]  /*c560*/  SHF.L.U32 R10, R12, 0x7, RZ ;  /* 0x000000070c0a7819 */ /* 0x000fe400000006ff */
[----:B------:R-:W-:Y:S01]  /*c570*/  LOP3.LUT R12, R6, 0x18, R8, 0xf8, !PT ;  /* 0x00000018060c7812 */ /* 0x000fe200078ef808 */
[----:B------:R-:W-:Y:S01]  /*c580*/  IMAD R13, R11, 0x20, R9 ;  /* 0x000000200b0d7824 */ /* 0x000fe200078e0209 */
[----:B------:R-:W-:Y:S02]  /*c590*/  SHF.R.S32.HI R8, RZ, 0x1f, R7 ;  /* 0x0000001fff087819 */ /* 0x000fe40000011407 */
[----:B------:R-:W-:Y:S02]  /*c5a0*/  SHF.L.U32 R11, R7, 0x3, RZ ;  /* 0x00000003070b7819 */ /* 0x000fe400000006ff */
[----:B------:R-:W-:-:S02]  /*c5b0*/  LEA.HI R7, R8, R7, RZ, 0x2 ;  /* 0x0000000708077211 */ /* 0x000fc400078f10ff */
[----:B------:R-:W-:Y:S02]  /*c5c0*/  SHF.R.U32.HI R14, RZ, 0x3, R6 ;  /* 0x00000003ff0e7819 */ /* 0x000fe40000011606 */
[----:B------:R-:W-:Y:S01]  /*c5d0*/  LOP3.LUT R8, R6, 0x18, R11, 0xf8, !PT ;  /* 0x0000001806087812 */ /* 0x000fe200078ef80b */
[----:B------:R-:W-:Y:S01]  /*c5e0*/  IMAD.SHL.U32 R6, R7, 0x400, RZ ;  /* 0x0000040007067824 */ /* 0x000fe200078e00ff */
[----:B------:R-:W-:Y:S02]  /*c5f0*/  LOP3.LUT R9, R10, 0x7ffff000, RZ, 0xc0, !PT ;  /* 0x7ffff0000a097812 */ /* 0x000fe400078ec0ff */
[-C--:B------:R-:W-:Y:S02]  /*c600*/  LOP3.LUT R10, R12, R14.reuse, RZ, 0x3c, !PT ;  /* 0x0000000e0c0a7212 */ /* 0x080fe400078e3cff */
[----:B------:R-:W-:Y:S02]  /*c610*/  LOP3.LUT R7, R8, R14, RZ, 0x3c, !PT ;  /* 0x0000000e08077212 */ /* 0x000fe400078e3cff */
[----:B------:R-:W-:-:S02]  /*c620*/  LOP3.LUT R6, R6, 0x7ffff000, RZ, 0xc0, !PT ;  /* 0x7ffff00006067812 */ /* 0x000fc400078ec0ff */
[----:B------:R-:W-:Y:S02]  /*c630*/  IADD3 R9, R10, R13, R9 ;  /* 0x0000000d0a097210 */ /* 0x000fe40007ffe009 */
        /* <DEDUP_REMOVED lines=29> */
[----:B------:R-:W-:Y:S02]  /*c810*/  HADD2.F32 R15, -RZ, R53.H1_H1 ;  /* 0x30000035ff0f7230 */ /* 0x000fe40000004100 */
[----:B------:R-:W-:Y:S01]  /*c820*/  HADD2.F32 R7, -RZ, R48.H1_H1 ;  /* 0x30000030ff077230 */ /* 0x000fe20000004100 */
[-C--:B------:R-:W-:Y:S01]  /*c830*/  FMUL.FTZ R35, R10, R12.reuse ;  /* 0x0000000c0a237220 */ /* 0x080fe20000410000 */
[----:B------:R-:W-:Y:S01]  /*c840*/  HADD2.F32 R6, -RZ, R49.H1_H1 ;  /* 0x30000031ff067230 */ /* 0x000fe20000004100 */
[----:B------:R-:W-:Y:S01]  /*c850*/  FFMA.FTZ R41, R15, R12, R9 ;  /* 0x0000000c0f297223 */ /* 0x000fe20000010009 */
[----:B------:R-:W-:Y:S01]  /*c860*/  HADD2.F32 R18, -RZ, R13.H1_H1 ;  /* 0x3000000dff127230 */ /* 0x000fe20000004100 */
[C---:B------:R-:W-:Y:S01]  /*c870*/  FMUL.FTZ R10, R7.reuse, R25 ;  /* 0x00000019070a7220 */ /* 0x040fe20000410000 */
[----:B------:R-:W-:Y:S01]  /*c880*/  HADD2.F32 R13, -RZ, R54.H1_H1 ;  /* 0x30000036ff0d7230 */ /* 0x000fe20000004100 */
[C---:B------:R-:W-:Y:S01]  /*c890*/  FMUL.FTZ R9, R6.reuse, R28 ;  /* 0x0000001c06097220 */ /* 0x040fe20000410000 */
[----:B------:R-:W-:Y:S01]  /*c8a0*/  HADD2.F32 R17, -RZ, R14.H0_H0 ;  /* 0x2000000eff117230 */ /* 0x000fe20000004100 */
[-C--:B------:R-:W-:Y:S01]  /*c8b0*/  FMUL.FTZ R33, R7, R18.reuse ;  /* 0x0000001207217220 */ /* 0x080fe20000410000 */
[----:B------:R-:W-:Y:S01]  /*c8c0*/  HADD2.F32 R12, -RZ, R55.H1_H1 ;  /* 0x30000037ff0c7230 */ /* 0x000fe20000004100 */
[----:B------:R-:W-:Y:S01]  /*c8d0*/  FFMA.FTZ R37, R13, R18, R10 ;  /* 0x000000120d257223 */ /* 0x000fe2000001000a */
[----:B------:R-:W-:Y:S01]  /*c8e0*/  HADD2.F32 R8, -RZ, R50.H0_H0 ;  /* 0x20000032ff087230 */ /* 0x000fe20000004100 */
[-C--:B------:R-:W-:Y:S01]  /*c8f0*/  FMUL.FTZ R31, R6, R17.reuse ;  /* 0x00000011061f7220 */ /* 0x080fe20000410000 */
[----:B------:R-:W-:Y:S01]  /*c900*/  HADD2.F32 R14, -RZ, R14.H1_H1 ;  /* 0x3000000eff0e7230 */ /* 0x000fe20000004100 */
[----:B------:R-:W-:Y:S01]  /*c910*/  FFMA.FTZ R34, R12, R17, R9 ;  /* 0x000000110c227223 */ /* 0x000fe20000010009 */
[----:B------:R-:W-:Y:S01]  /*c920*/  HADD2.F32 R10, -RZ, R56.H1_H1 ;  /* 0x30000038ff0a7230 */ /* 0x000fe20000004100 */
[C---:B------:R-:W-:Y:S01]  /*c930*/  FMUL.FTZ R9, R8.reuse, R27 ;  /* 0x0000001b08097220 */ /* 0x040fe20000410000 */
[----:B------:R-:W-:Y:S01]  /*c940*/  HADD2.F32 R7, -RZ, R51.H0_H0 ;  /* 0x20000033ff077230 */ /* 0x000fe20000004100 */
[-C--:B------:R-:W-:Y:S01]  /*c950*/  FMUL.FTZ R18, R8, R14.reuse ;  /* 0x0000000e08127220 */ /* 0x080fe20000410000 */
[----:B------:R-:W-:Y:S01]  /*c960*/  HADD2.F32 R6, -RZ, R50.H1_H1 ;  /* 0x30000032ff067230 */ /* 0x000fe20000004100 */
[----:B------:R-:W-:Y:S01]  /*c970*/  FFMA.FTZ R32, R10, R14, R9 ;  /* 0x0000000e0a207223 */ /* 0x000fe20000010009 */
[----:B------:R-:W-:Y:S01]  /*c980*/  HADD2.F32 R9, -RZ, R58.H1_H1 ;  /* 0x3000003aff097230 */ /* 0x000fe20000004100 */
[----:B------:R-:W-:Y:S01]  /*c990*/  FMUL.FTZ R11, R7, R30 ;  /* 0x0000001e070b7220 */ /* 0x000fe20000410000 */
[----:B------:R-:W-:Y:S01]  /*c9a0*/  HADD2.F32 R8, -RZ, R57.H1_H1 ;  /* 0x30000039ff087230 */ /* 0x000fe20000004100 */
        /* <DEDUP_REMOVED lines=22> */
.L_x_137:
[----:B------:R-:W-:Y:S05]  /*cb10*/  BSYNC B0 ;  /* 0x0000000000007941 */ /* 0x000fea0003800000 */
.L_x_136:
[----:B------:R-:W-:-:S04]  /*cb20*/  IADD3 R6, R64, 0x20, RZ ;  /* 0x0000002040067810 */ /* 0x000fc80007ffe0ff */
[----:B------:R-:W-:-:S13]  /*cb30*/  ISETP.GE.AND P0, PT, R6, c[0x0][0x27c], PT ;  /* 0x00009f0006007a0c */ /* 0x000fda0003f06270 */
[----:B------:R-:W-:Y:S05]  /*cb40*/  @P0 BRA `(.L_x_115) ;  /* 0x000006c000000947 */ /* 0x000fea0003800000 */
[----:B------:R-:W-:Y:S01]  /*cb50*/  SHF.R.S32.HI R7, RZ, 0x1f, R6 ;  /* 0x0000001fff077819 */ /* 0x000fe20000011406 */
[--C-:B------:R-:W-:Y:S01]  /*cb60*/  HADD2.F32 R19, -RZ, R68.reuse.H0_H0 ;  /* 0x20000044ff137230 */ /* 0x100fe20000004100 */
[----:B-1----:R-:W-:Y:S01]  /*cb70*/  LEA.HI R10, R16, R16, RZ, 0x1 ;  /* 0x00000010100a7211 */ /* 0x002fe200078f08ff */
[----:B------:R-:W-:Y:S01]  /*cb80*/  HADD2.F32 R18, -RZ, R68.H1_H1 ;  /* 0x30000044ff127230 */ /* 0x000fe20000004100 */
[----:B------:R-:W-:Y:S02]  /*cb90*/  SHF.R.S32.HI R9, RZ, 0x1f, R16 ;  /* 0x0000001fff097819 */ /* 0x000fe40000011410 */
[CC--:B------:R-:W-:Y:S02]  /*cba0*/  LEA.HI R8, R7.reuse, R6.reuse, RZ, 0x3 ;  /* 0x0000000607087211 */ /* 0x0c0fe400078f18ff */
[----:B------:R-:W-:Y:S02]  /*cbb0*/  LEA.HI R13, R7, R6, RZ, 0x5 ;  /* 0x00000006070d7211 */ /* 0x000fe400078f28ff */
[----:B------:R-:W-:Y:S01]  /*cbc0*/  LEA.HI R6, R9, R16, RZ, 0x3 ;  /* 0x0000001009067211 */ /* 0x000fe200078f18ff */
[C---:B------:R-:W-:Y:S01]  /*cbd0*/  IMAD.SHL.U32 R9, R10.reuse, 0x20, RZ ;  /* 0x000000200a097824 */ /* 0x040fe200078e00ff */
[----:B------:R-:W-:-:S02]  /*cbe0*/  LOP3.LUT R7, R10, 0x7fffffe, RZ, 0xc0, !PT ;  /* 0x07fffffe0a077812 */ /* 0x000fc400078ec0ff */
[----:B------:R-:W-:Y:S02]  /*cbf0*/  MOV R14, c[0x0][0x27c] ;  /* 0x00009f00000e7a02 */ /* 0x000fe40000000f00 */
[----:B------:R-:W-:Y:S01]  /*cc00*/  SHF.R.S32.HI R11, RZ, 0x3, R8 ;  /* 0x00000003ff0b7819 */ /* 0x000fe20000011408 */
[----:B------:R-:W-:Y:S01]  /*cc10*/  IMAD.IADD R12, R16, 0x1, -R7 ;  /* 0x00000001100c7824 */ /* 0x000fe200078e0a07 */
[----:B------:R-:W-:Y:S02]  /*cc20*/  SHF.L.U32 R10, R6, 0x5, RZ ;  /* 0x00000005060a7819 */ /* 0x000fe400000006ff */
[----:B------:R-:W-:Y:S02]  /*cc30*/  LOP3.LUT R6, R9, 0xc0, RZ, 0xc0, !PT ;  /* 0x000000c009067812 */ /* 0x000fe400078ec0ff */
[----:B------:R-:W-:Y:S02]  /*cc40*/  LEA.HI R7, R14, R11, RZ, 0x1d ;  /* 0x0000000b0e077211 */ /* 0x000fe400078fe8ff */
[----:B------:R-:W-:-:S02]  /*cc50*/  LOP3.LUT R9, R10, 0xffffff00, RZ, 0xc0, !PT ;  /* 0xffffff000a097812 */ /* 0x000fc400078ec0ff */
[----:B------:R-:W-:Y:S02]  /*cc60*/  SHF.L.U32 R11, R13, 0x7, RZ ;  /* 0x000000070d0b7819 */ /* 0x000fe400000006ff */
[----:B------:R-:W-:Y:S01]  /*cc70*/  LOP3.LUT R10, R6, 0x18, R8, 0xf8, !PT ;  /* 0x00000018060a7812 */ /* 0x000fe200078ef808 */
[----:B------:R-:W-:Y:S01]  /*cc80*/  IMAD R12, R12, 0x20, R9 ;  /* 0x000000200c0c7824 */ /* 0x000fe200078e0209 */
[----:B------:R-:W-:Y:S02]  /*cc90*/  SHF.R.U32.HI R13, RZ, 0x3, R6 ;  /* 0x00000003ff0d7819 */ /* 0x000fe40000011606 */
[----:B------:R-:W-:Y:S02]  /*cca0*/  SHF.R.S32.HI R8, RZ, 0x1f, R7 ;  /* 0x0000001fff087819 */ /* 0x000fe40000011407 */
[----:B------:R-:W-:Y:S02]  /*ccb0*/  LOP3.LUT R9, R10, R13, RZ, 0x3c, !PT ;  /* 0x0000000d0a097212 */ /* 0x000fe400078e3cff */
[----:B------:R-:W-:-:S02]  /*ccc0*/  SHF.L.U32 R10, R7, 0x3, RZ ;  /* 0x00000003070a7819 */ /* 0x000fc400000006ff */
[----:B------:R-:W-:Y:S02]  /*ccd0*/  LEA.HI R7, R8, R7, RZ, 0x2 ;  /* 0x0000000708077211 */ /* 0x000fe400078f10ff */
[----:B------:R-:W-:Y:S02]  /*cce0*/  LOP3.LUT R8, R6, 0x18, R10, 0xf8, !PT ;  /* 0x0000001806087812 */ /* 0x000fe400078ef80a */
[----:B------:R-:W-:Y:S01]  /*ccf0*/  LOP3.LUT R11, R11, 0x7ffff000, RZ, 0xc0, !PT ;  /* 0x7ffff0000b0b7812 */ /* 0x000fe200078ec0ff */
[----:B------:R-:W-:Y:S01]  /*cd00*/  IMAD.SHL.U32 R6, R7, 0x400, RZ ;  /* 0x0000040007067824 */ /* 0x000fe200078e00ff */
[----:B------:R-:W-:Y:S02]  /*cd10*/  LOP3.LUT R7, R8, R13, RZ, 0x3c, !PT ;  /* 0x0000000d08077212 */ /* 0x000fe400078e3cff */
[----:B------:R-:W-:Y:S02]  /*cd20*/  IADD3 R9, R9, R12, R11 ;  /* 0x0000000c09097210 */ /* 0x000fe40007ffe00b */
[----:B------:R-:W-:-:S02]  /*cd30*/  LOP3.LUT R6, R6, 0x7ffff000, RZ, 0xc0, !PT ;  /* 0x7ffff00006067812 */ /* 0x000fc400078ec0ff */
[----:B------:R-:W-:Y:S02]  /*cd40*/  SHF.L.U32 R38, R9, 0x1, RZ ;  /* 0x0000000109267819 */ /* 0x000fe400000006ff */
[----:B------:R-:W-:Y:S01]  /*cd50*/  IADD3 R6, R7, R6, R12 ;  /* 0x0000000607067210 */ /* 0x000fe20007ffe00c */
[--C-:B------:R-:W-:Y:S02]  /*cd60*/  HADD2.F32 R7, -RZ, R60.reuse.H0_H0 ;  /* 0x2000003cff077230 */ /* 0x100fe40000004100 */
[----:B------:R-:W1:Y:S01]  /*cd70*/  LDS.128 R8, [R38+0x6100] ;  /* 0x0061000026087984 */ /* 0x000e620000000c00 */
[----:B------:R-:W-:Y:S01]  /*cd80*/  SHF.L.U32 R34, R6, 0x1, RZ ;  /* 0x0000000106227819 */ /* 0x000fe200000006ff */
[----:B------:R-:W-:-:S04]  /*cd90*/  HADD2.F32 R6, -RZ, R60.H1_H1 ;  /* 0x3000003cff067230 */ /* 0x000fc80000004100 */
[----:B------:R-:W2:Y:S01]  /*cda0*/  LDS.128 R12, [R34+0x6100] ;  /* 0x00610000220c7984 */ /* 0x000ea20000000c00 */
[--C-:B-1----:R-:W-:Y:S02]  /*cdb0*/  HADD2.F32 R25, -RZ, R9.reuse.H0_H0 ;  /* 0x20000009ff197230 */ /* 0x102fe40000004100 */
[----:B------:R-:W-:Y:S02]  /*cdc0*/  HADD2.F32 R24, -RZ, R9.H1_H1 ;  /* 0x30000009ff187230 */ /* 0x000fe40000004100 */
[----:B------:R-:W-:Y:S02]  /*cdd0*/  HADD2.F32 R23, -RZ, R8.H0_H0 ;  /* 0x20000008ff177230 */ /* 0x000fe40000004100 */
[----:B--2---:R-:W-:Y:S02]  /*cde0*/  HADD2.F32 R9, -RZ, R12.H0_H0 ;  /* 0x2000000cff097230 */ /* 0x004fe40000004100 */
[----:B------:R-:W-:Y:S02]  /*cdf0*/  HADD2.F32 R22, -RZ, R8.H1_H1 ;  /* 0x30000008ff167230 */ /* 0x000fe40000004100 */
[--C-:B------:R-:W-:Y:S01]  /*ce00*/  HADD2.F32 R29, -RZ, R11.reuse.H0_H0 ;  /* 0x2000000bff1d7230 */ /* 0x100fe20000004100 */
[C---:B------:R-:W-:Y:S01]  /*ce10*/  FMUL.FTZ R37, R7.reuse, R9 ;  /* 0x0000000907257220 */ /* 0x040fe20000410000 */
[----:B------:R-:W-:Y:S01]  /*ce20*/  HADD2.F32 R28, -RZ, R11.H1_H1 ;  /* 0x3000000bff1c7230 */ /* 0x000fe20000004100 */
[----:B------:R-:W-:Y:S01]  /*ce30*/  FMUL.FTZ R11, R7, R23 ;  /* 0x00000017070b7220 */ /* 0x000fe20000410000 */
        /* <DEDUP_REMOVED lines=8> */
[-C--:B------:R-:W-:Y:S01]  /*cec0*/  FFMA.FTZ R40, R18, R8.reuse, R7 ;  /* 0x0000000812287223 */ /* 0x080fe20000010007 */
        /* <DEDUP_REMOVED lines=11> */
[----:B------:R-:W-:Y:S01]  /*cf80*/  HADD2.F32 R13, -RZ, R69.H1_H1 ;  /* 0x30000045ff0d7230 */ /* 0x000fe20000004100 */
[C---:B------:R-:W-:Y:S01]  /*cf90*/  FMUL.FTZ R9, R6.reuse, R27 ;  /* 0x0000001b06097220 */ /* 0x040fe20000410000 */
[----:B------:R-:W-:Y:S01]  /*cfa0*/  HADD2.F32 R16, -RZ, R14.H0_H0 ;  /* 0x2000000eff107230 */ /* 0x000fe20000004100 */
[-C--:B------:R-:W-:Y:S01]  /*cfb0*/  FMUL.FTZ R31, R7, R17.reuse ;  /* 0x00000011071f7220 */ /* 0x080fe20000410000 */
[----:B------:R-:W-:Y:S01]  /*cfc0*/  HADD2.F32 R12, -RZ, R70.H0_H0 ;  /* 0x20000046ff0c7230 */ /* 0x000fe20000004100 */
[----:B------:R-:W-:Y:S01]  /*cfd0*/  FFMA.FTZ R35, R13, R17, R10 ;  /* 0x000000110d237223 */ /* 0x000fe2000001000a */
[----:B------:R-:W-:Y:S01]  /*cfe0*/  HADD2.F32 R8, -RZ, R66.H1_H1 ;  /* 0x30000042ff087230 */ /* 0x000fe20000004100 */
[-C--:B------:R-:W-:Y:S01]  /*cff0*/  FMUL.FTZ R17, R6, R16.reuse ;  /* 0x0000001006117220 */ /* 0x080fe20000410000 */
[----:B------:R-:W-:Y:S01]  /*d000*/  HADD2.F32 R14, -RZ, R14.H1_H1 ;  /* 0x3000000eff0e7230 */ /* 0x000fe20000004100 */
[----:B------:R-:W-:Y:S01]  /*d010*/  FFMA.FTZ R32, R12, R16, R9 ;  /* 0x000000100c207223 */ /* 0x000fe20000010009 */
[----:B------:R-:W-:Y:S01]  /*d020*/  HADD2.F32 R10, -RZ, R70.H1_H1 ;  /* 0x30000046ff0a7230 */ /* 0x000fe20000004100 */
[C---:B------:R-:W-:Y:S01]  /*d030*/  FMUL.FTZ R9, R8.reuse, R26 ;  /* 0x0000001a08097220 */ /* 0x040fe20000410000 */
[--C-:B------:R-:W-:Y:S01]  /*d040*/  HADD2.F32 R7, -RZ, R67.reuse.H1_H1 ;  /* 0x30000043ff077230 */ /* 0x100fe20000004100 */
[-C--:B------:R-:W-:Y:S01]  /*d050*/  FMUL.FTZ R16, R8, R14.reuse ;  /* 0x0000000e08107220 */ /* 0x080fe20000410000 */
[----:B------:R-:W-:Y:S01]  /*d060*/  HADD2.F32 R6, -RZ, R67.H0_H0 ;  /* 0x20000043ff067230 */ /* 0x000fe20000004100 */
[----:B------:R-:W-:Y:S01]  /*d070*/  FFMA.FTZ R30, R10, R14, R9 ;  /* 0x0000000e0a1e7223 */ /* 0x000fe20000010009 */
[--C-:B------:R-:W-:Y:S01]  /*d080*/  HADD2.F32 R9, -RZ, R71.reuse.H1_H1 ;  /* 0x30000047ff097230 */ /* 0x100fe20000004100 */
        /* <DEDUP_REMOVED lines=24> */
.L_x_115:
[----:B------:R-:W-:Y:S05]  /*d210*/  BSYNC B2 ;  /* 0x0000000000027941 */ /* 0x000fea0003800000 */
.L_x_99:
[----:B-1----:R-:W-:Y:S01]  /*d220*/  IMAD R8, R74, c[0x0][0x208], RZ ;  /* 0x000082004a087a24 */ /* 0x002fe200078e02ff */
[----:B------:R-:W-:-:S04]  /*d230*/  DEPBAR.LE SB0, 0x0 ;  /* 0x000080000000791a */ /* 0x000fc80000000000 */
[----:B------:R-:W-:Y:S01]  /*d240*/  IMAD.WIDE.U32 R6, R230, c[0x0][0x208], RZ ;  /* 0x00008200e6067a25 */ /* 0x000fe200078e00ff */
[----:B------:R-:W-:Y:S02]  /*d250*/  ISETP.GE.AND P2, PT, R132, c[0x0][0x1d4], PT ;  /* 0x0000750084007a0c */ /* 0x000fe40003f46270 */
[----:B------:R-:W-:Y:S01]  /*d260*/  P2R R50, PR, RZ, 0x8 ;  /* 0x00000008ff327803 */ /* 0x000fe20000000000 */
[----:B------:R-:W-:Y:S01]  /*d270*/  IMAD R8, R230, c[0x0][0x20c], R8 ;  /* 0x00008300e6087a24 */ /* 0x000fe200078e0208 */
[----:B------:R-:W-:Y:S01]  /*d280*/  SHF.R.S32.HI R138, RZ, 0x1f, R132 ;  /* 0x0000001fff8a7819 */ /* 0x000fe20000011484 */
[----:B------:R-:W-:-:S04]  /*d290*/  IMAD.WIDE R14, R132, 0x2, RZ ;  /* 0x00000002840e7825 */ /* 0x000fc800078e02ff */
[----:B------:R-:W-:Y:S02]  /*d2a0*/  IMAD.IADD R7, R7, 0x1, R8 ;  /* 0x0000000107077824 */ /* 0x000fe400078e0208 */
[----:B------:R-:W-:Y:S02]  /*d2b0*/  IMAD R8, R75, c[0x0][0x218], RZ ;  /* 0x000086004b087a24 */ /* 0x000fe400078e02ff */
[----:B------:R-:W-:-:S04]  /*d2c0*/  IMAD.WIDE.U32 R6, R229, c[0x0][0x218], R6 ;  /* 0x00008600e5067a25 */ /* 0x000fc800078e0006 */
[----:B------:R-:W-:Y:S01]  /*d2d0*/  IMAD R8, R229, c[0x0][0x21c], R8 ;  /* 0x00008700e5087a24 */ /* 0x000fe200078e0208 */
[----:B------:R-:W-:Y:S01]  /*d2e0*/  BAR.SYNC.DEFER_BLOCKING 0x0 ;  /* 0x0000000000007b1d */ /* 0x000fe20000010000 */
[----:B------:R-:W-:Y:S01]  /*d2f0*/  IADD3 R6, P0, R78, R6, RZ ;  /* 0x000000064e067210 */ /* 0x000fe20007f1e0ff */
[----:B------:R-:W-:Y:S02]  /*d300*/  IMAD.SHL.U32 R139, R3, 0x2, RZ ;  /* 0x00000002038b7824 */ /* 0x000fe400078e00ff */
[----:B------:R-:W-:Y:S01]  /*d310*/  IMAD.SHL.U32 R219, R0, 0x2, RZ ;  /* 0x0000000200db7824 */ /* 0x000fe200078e00ff */
[----:B------:R-:W-:Y:S01]  /*d320*/  IADD3.X R8, R76, R7, R8, P0, !PT ;  /* 0x000000074c087210 */ /* 0x000fe200007fe408 */
[----:B------:R-:W-:Y:S01]  /*d330*/  IMAD R0, R2, 0x2, R139 ;  /* 0x0000000202007824 */ /* 0x000fe200078e028b */
[----:B------:R-:W-:Y:S01]  /*d340*/  LEA R7, P0, R6, c[0x0][0x1f8], 0x1 ;  /* 0x00007e0006077a11 */ /* 0x000fe200078008ff */
[----:B------:R-:W-:Y:S02]  /*d350*/  IMAD R220, R4, 0x2, R219 ;  /* 0x0000000204dc7824 */ /* 0x000fe400078e02db */
[----:B------:R-:W-:Y:S01]  /*d360*/  IMAD.SHL.U32 R221, R221, 0x2, RZ ;  /* 0x00000002dddd7824 */ /* 0x000fe200078e00ff */
[----:B------:R-:W-:Y:S01]  /*d370*/  LEA.HI.X R6, R6, c[0x0][0x1fc], R8, 0x1, P0 ;  /* 0x00007f0006067a11 */ /* 0x000fe200000f0c08 */
[----:B------:R-:W1:Y:S04]  /*d380*/  SHFL.IDX PT, R13, R7, RZ, 0x1c1f ;  /* 0x001c1fff070d7589 */ /* 0x000e6800000e0000 */
[----:B------:R2:W3:Y:S04]  /*d390*/  SHFL.IDX PT, R11, R7, 0x1, 0x1c1f ;  /* 0x003c1f00070b7f89 */ /* 0x0004e800000e0000 */
[----:B------:R-:W4:Y:S04]  /*d3a0*/  SHFL.IDX PT, R12, R6, RZ, 0x1c1f ;  /* 0x001c1fff060c7589 */ /* 0x000f2800000e0000 */
[----:B------:R5:W5:Y:S04]  /*d3b0*/  SHFL.IDX PT, R10, R6, 0x1, 0x1c1f ;  /* 0x003c1f00060a7f89 */ /* 0x000b6800000e0000 */
[----:B------:R-:W-:Y:S04]  /*d3c0*/  LDSM.16.M88.4 R20, [R219+0x6100] ;  /* 0x00610000db14783b */ /* 0x000fe80000000200 */
[----:B------:R-:W-:Y:S01]  /*d3d0*/  LDSM.16.M88.4 R16, [R219+0x7100] ;  /* 0x00710000db10783b */ /* 0x000fe20000000200 */
[----:B-1----:R-:W-:-:S03]  /*d3e0*/  IADD3 R46, P1, R13, R14, RZ ;  /* 0x0000000e0d2e7210 */ /* 0x002fc60007f3e0ff */
[----:B------:R-:W1:Y:S01]  /*d3f0*/  LDSM.16.M88.4 R36, [R139+0x3100] ;  /* 0x003100008b24783b */ /* 0x000e620000000200 */
[----:B--2---:R-:W-:Y:S02]  /*d400*/  SHF.R.S32.HI R7, RZ, 0x1f, R73 ;  /* 0x0000001fff077819 */ /* 0x004fe40000011449 */
[----:B---3--:R-:W-:Y:S01]  /*d410*/  IADD3 R42, P0, R14, R11, RZ ;  /* 0x0000000b0e2a7210 */ /* 0x008fe20007f1e0ff */
[----:B------:R-:W2:Y:S01]  /*d420*/  LDSM.16.M88.4 R32, [R139+0x3500] ;  /* 0x003500008b20783b */ /* 0x000ea20000000200 */
[----:B------:R-:W-:Y:S01]  /*d430*/  LEA.HI R7, R7, R73, RZ, 0x3 ;  /* 0x0000004907077211 */ /* 0x000fe200078f18ff */
[----:B----4-:R-:W-:Y:S02]  /*d440*/  IMAD.X R47, R12, 0x1, R15, P1 ;  /* 0x000000010c2f7824 */ /* 0x010fe400008e060f */
[----:B------:R-:W3:Y:S01]  /*d450*/  LDSM.16.M88.4 R28, [R139+0x3900] ;  /* 0x003900008b1c783b */ /* 0x000ee20000000200 */
[----:B-----5:R-:W-:Y:S01]  /*d460*/  SHF.R.S32.HI R6, RZ, 0x1f, R72 ;  /* 0x0000001fff067819 */ /* 0x020fe20000011448 */
[----:B------:R-:W-:Y:S01]  /*d470*/  IMAD.X R43, R15, 0x1, R10, P0 ;  /* 0x000000010f2b7824 */ /* 0x000fe200000e060a */
[----:B------:R-:W-:Y:S01]  /*d480*/  LOP3.LUT R225, R7, 0xfffffff8, RZ, 0xc0, !PT ;  /* 0xfffffff807e17812 */ /* 0x000fe200078ec0ff */
[----:B------:R-:W4:Y:S01]  /*d490*/  LDSM.16.M88.4 R24, [R139+0x3d00] ;  /* 0x003d00008b18783b */ /* 0x000f220000000200 */
[----:B------:R-:W-:-:S02]  /*d4a0*/  LEA.HI R6, R6, R72, RZ, 0x3 ;  /* 0x0000004806067211 */ /* 0x000fc400078f18ff */
[----:B------:R-:W-:Y:S01]  /*d4b0*/  SHF.R.S32.HI R137, RZ, 0x1f, R225 ;  /* 0x0000001fff897819 */ /* 0x000fe200000114e1 */
[----:B------:R-:W-:Y:S01]  /*d4c0*/  IMAD.WIDE R8, R225, 0x2, RZ ;  /* 0x00000002e1087825 */ /* 0x000fe200078e02ff */
[----:B------:R-:W-:Y:S01]  /*d4d0*/  LOP3.LUT R223, R6, 0xfffffff8, RZ, 0xc0, !PT ;  /* 0xfffffff806df7812 */ /* 0x000fe200078ec0ff */
[----:B------:R-:W-:Y:S03]  /*d4e0*/  LDSM.16.M88.4 R56, [R0+0x3100] ;  /* 0x003100000038783b */ /* 0x000fe60000000200 */
[----:B------:R-:W-:Y:S01]  /*d4f0*/  IADD3 R44, P1, R13, R8, RZ ;  /* 0x000000080d2c7210 */ /* 0x000fe20007f3e0ff */
[----:B------:R-:W-:Y:S01]  /*d500*/  IMAD.WIDE R6, R223, 0x2, RZ ;  /* 0x00000002df067825 */ /* 0x000fe200078e02ff */
[-C--:B------:R-:W-:Y:S01]  /*d510*/  IADD3 R48, P0, R8, R11.reuse, RZ ;  /* 0x0000000b08307210 */ /* 0x080fe20007f1e0ff */
[----:B------:R-:W-:Y:S01]  /*d520*/  LDSM.16.M88.4 R52, [R0+0x3500] ;  /* 0x003500000034783b */ /* 0x000fe20000000200 */
[----:B------:R-:W-:Y:S01]  /*d530*/  SHF.R.S32.HI R136, RZ, 0x1f, R223 ;  /* 0x0000001fff887819 */ /* 0x000fe200000114df */
[----:B------:R-:W-:Y:S01]  /*d540*/  IMAD.X R45, R12, 0x1, R9, P1 ;  /* 0x000000010c2d7824 */ /* 0x000fe200008e0609 */
[----:B------:R-:W-:Y:S01]  /*d550*/  IADD3 R40, P1, R13, R6, RZ ;  /* 0x000000060d287210 */ /* 0x000fe20007f3e0ff */
[--C-:B------:R-:W-:Y:S01]  /*d560*/  IMAD.X R49, R9, 0x1, R10.reuse, P0 ;  /* 0x0000000109317824 */ /* 0x100fe200000e060a */
[----:B------:R-:W-:Y:S01]  /*d570*/  IADD3 R6, P0, R6, R11, RZ ;  /* 0x0000000b06067210 */ /* 0x000fe20007f1e0ff */
[----:B------:R-:W-:Y:S02]  /*d580*/  LDSM.16.M88.4 R60, [R0+0x3900] ;  /* 0x00390000003c783b */ /* 0x000fe40000000200 */
[----:B------:R-:W-:Y:S01]  /*d590*/  IMAD.X R41, R12, 0x1, R7, P1 ;  /* 0x000000010c297824 */ /* 0x000fe200008e0607 */
[----:B------:R-:W-:Y:S01]  /*d5a0*/  ISETP.GE.AND P1, PT, R73, c[0x0][0x1d4], PT ;  /* 0x0000750049007a0c */ /* 0x000fe20003f26270 */
[----:B------:R-:W-:Y:S01]  /*d5b0*/  IMAD.X R7, R7, 0x1, R10, P0 ;  /* 0x0000000107077824 */ /* 0x000fe200000e060a */
[C---:B------:R-:W-:Y:S01]  /*d5c0*/  ISETP.LT.OR P0, PT, R112.reuse, 0x1, P2 ;  /* 0x000000017000780c */ /* 0x040fe20001701670 */
[----:B------:R5:W-:Y:S01]  /*d5d0*/  LDSM.16.M88.4 R64, [R0+0x3d00] ;  /* 0x003d00000040783b */ /* 0x000be20000000200 */
[C---:B------:R-:W-:Y:S01]  /*d5e0*/  ISETP.LT.OR P2, PT, R112.reuse, 0x21, P2 ;  /* 0x000000217000780c */ /* 0x040fe20001741670 */
[----:B-1----:R-:W-:Y:S02]  /*d5f0*/  HMMA.16816.F32 R96, R16, R38, RZ ;  /* 0x000000261060723c */ /* 0x002fe400000018ff */
[----:B------:R-:W-:Y:S04]  /*d600*/  LDSM.16.M88.4 R12, [R220+0x6100] ;  /* 0x00610000dc0c783b */ /* 0x000fe80000000200 */
[----:B------:R-:W1:Y:S02]  /*d610*/  LDSM.16.M88.4 R8, [R220+0x7100] ;  /* 0x00710000dc08783b */ /* 0x000e640000000200 */
[----:B------:R-:W-:Y:S02]  /*d620*/  HMMA.16816.F32 R84, R20, R36, RZ ;  /* 0x000000241454723c */ /* 0x000fe400000018ff */
[----:B------:R-:W-:Y:S01]  /*d630*/  @!PT LDS RZ, [RZ] ;  /* 0x00000000fffff984 */ /* 0x000fe20000000800 */
[----:B------:R-:W-:Y:S01]  /*d640*/  @!PT LDS RZ, [RZ] ;  /* 0x00000000fffff984 */ /* 0x000fe20000000800 */
[----:B------:R-:W-:Y:S01]  /*d650*/  @!PT LDS RZ, [RZ] ;  /* 0x00000000fffff984 */ /* 0x000fe20000000800 */
[----:B------:R3:W-:Y:S01]  /*d660*/  LDGSTS.E.BYPASS.LTC128B.128 [R221+0x100], [R46.64], !P0 ;  /* 0x001000002edd7fae */ /* 0x0007e2000c101d46 */
[----:B------:R-:W-:-:S02]  /*d670*/  ISETP.LT.OR P0, PT, R112, 0x1, P1 ;  /* 0x000000017000780c */ /* 0x000fc40000f01670 */
[----:B------:R-:W-:-:S03]  /*d680*/  ISETP.LT.OR P1, PT, R112, 0x21, P1 ;  /* 0x000000217000780c */ /* 0x000fc60000f21670 */
[----:B------:R-:W-:Y:S01]  /*d690*/  HMMA.16816.F32 R80, R20, R38, RZ ;  /* 0x000000261450723c */ /* 0x000fe200000018ff */
[----:B-----5:R-:W-:-:S07]  /*d6a0*/  IADD3 R0, R139, 0x3100, RZ ;  /* 0x000031008b007810 */ /* 0x020fce0007ffe0ff */
[----:B------:R3:W-:Y:S01]  /*d6b0*/  LDGSTS.E.BYPASS.LTC128B.128 [R221+0x1100], [R44.64], !P0 ;  /* 0x011000002cdd7fae */ /* 0x0007e2000c101d46 */
[----:B------:R-:W-:Y:S01]  /*d6c0*/  ISETP.GE.AND P0, PT, R72, c[0x0][0x1d4], PT ;  /* 0x0000750048007a0c */ /* 0x000fe20003f06270 */
[----:B--2---:R-:W-:Y:S01]  /*d6d0*/  HMMA.16816.F32 R68, R16, R32, RZ ;  /* 0x000000201044723c */ /* 0x004fe200000018ff */
[----:B------:R-:W-:Y:S02]  /*d6e0*/  IMAD R218, R2, 0x2, R0 ;  /* 0x0000000202da7824 */ /* 0x000fe400078e0200 */
[C---:B------:R-:W-:Y:S02]  /*d6f0*/  ISETP.LT.OR P3, PT, R112.reuse, 0x1, P0 ;  /* 0x000000017000780c */ /* 0x040fe40000761670 */
[----:B------:R-:W-:-:S03]  /*d700*/  ISETP.LT.OR P0, PT, R112, 0x21, P0 ;  /* 0x000000217000780c */ /* 0x000fc60000701670 */
[C---:B------:R-:W-:Y:S08]  /*d710*/  HMMA.16816.F32 R72, R16.reuse, R36, RZ ;  /* 0x000000241048723c */ /* 0x040ff000000018ff */
[----:B------:R4:W-:Y:S01]  /*d720*/  LDGSTS.E.BYPASS.LTC128B.128 [R221+0x2100], [R40.64], !P3 ;  /* 0x0210000028dd7fae */ /* 0x0009e2000d901d46 */
[----:B------:R-:W-:Y:S01]  /*d730*/  HMMA.16816.F32 R104, R16, R34, RZ ;  /* 0x000000221068723c */ /* 0x000fe200000018ff */
[----:B------:R-:W-:-:S02]  /*d740*/  ISETP.NE.AND P3, PT, R50, RZ, PT ;  /* 0x000000ff3200720c */ /* 0x000fc40003f65270 */
[----:B------:R4:W-:Y:S01]  /*d750*/  LDGSTS.E.BYPASS.LTC128B.128 [R221+0x900], [R42.64], !P2 ;  /* 0x009000002add7fae */ /* 0x0009e2000d101d46 */
[----:B------:R-:W-:-:S03]  /*d760*/  ISETP.GE.AND P2, PT, R165, 0x41, PT ;  /* 0x00000041a500780c */ /* 0x000fc60003f46270 */
[----:B------:R2:W-:Y:S01]  /*d770*/  LDGSTS.E.BYPASS.LTC128B.128 [R221+0x1900], [R48.64], !P1 ;  /* 0x0190000030dd7fae */ /* 0x0005e2000c901d46 */
[C---:B------:R-:W-:Y:S03]  /*d780*/  HMMA.16816.F32 R36, R20.reuse, R32, RZ ;  /* 0x000000201424723c */ /* 0x040fe600000018ff */
[----:B------:R1:W-:Y:S04]  /*d790*/  LDGSTS.E.BYPASS.LTC128B.128 [R221+0x2900], [R6.64], !P0 ;  /* 0x0290000006dd7fae */ /* 0x0003e8000c101d46 */
[----:B------:R-:W0:Y:S01]  /*d7a0*/  LDGDEPBAR ;  /* 0x00000000000079af */ /* 0x000e220000000000 */
[----:B------:R-:W-:Y:S08]  /*d7b0*/  HMMA.16816.F32 R76, R20, R34, RZ ;  /* 0x00000022144c723c */ /* 0x000ff000000018ff */
[C---:B---3--:R-:W-:Y:S08]  /*d7c0*/  HMMA.16816.F32 R44, R16.reuse, R28, RZ ;  /* 0x0000001c102c723c */ /* 0x048ff000000018ff */
[C---:B----4-:R-:W-:Y:S01]  /*d7d0*/  HMMA.16816.F32 R40, R16.reuse, R24, RZ ;  /* 0x000000181028723c */ /* 0x050fe200000018ff */
[----:B--2---:R-:W-:Y:S07]  /*d7e0*/  LDSM.16.M88.4 R48, [R218+0x1800] ;  /* 0x00180000da30783b */ /* 0x004fee0000000200 */
[----:B------:R-:W-:Y:S08]  /*d7f0*/  HMMA.16816.F32 R100, R16, R30, RZ ;  /* 0x0000001e1064723c */ /* 0x000ff000000018ff */
[C---:B------:R-:W-:Y:S08]  /*d800*/  HMMA.16816.F32 R32, R20.reuse, R28, RZ ;  /* 0x0000001c1420723c */ /* 0x040ff000000018ff */
[----:B------:R-:W-:Y:S08]  /*d810*/  HMMA.16816.F32 R92, R20, R30, RZ ;  /* 0x0000001e145c723c */ /* 0x000ff000000018ff */
[----:B------:R-:W-:Y:S01]  /*d820*/  HMMA.16816.F32 R88, R16, R26, RZ ;  /* 0x0000001a1058723c */ /* 0x000fe200000018ff */
[----:B------:R-:W-:Y:S07]  /*d830*/  LDSM.16.M88.4 R16, [R219+0x9100] ;  /* 0x00910000db10783b */ /* 0x000fee0000000200 */
[C---:B------:R-:W-:Y:S08]  /*d840*/  HMMA.16816.F32 R28, R20.reuse, R24, RZ ;  /* 0x00000018141c723c */ /* 0x040ff000000018ff */
[----:B------:R-:W-:Y:S01]  /*d850*/  HMMA.16816.F32 R24, R20, R26, RZ ;  /* 0x0000001a1418723c */ /* 0x000fe200000018ff */
[----:B------:R-:W-:Y:S07]  /*d860*/  LDSM.16.M88.4 R20, [R139+0x4d00] ;  /* 0x004d00008b14783b */ /* 0x000fee0000000200 */
[C---:B-1----:R-:W-:Y:S01]  /*d870*/  HMMA.16816.F32 R148, R8.reuse, R60, R44 ;  /* 0x0000003c0894723c */ /* 0x042fe2000000182c */
[----:B------:R-:W1:Y:S07]  /*d880*/  LDSM.16.M88.4 R44, [R139+0x4100] ;  /* 0x004100008b2c783b */ /* 0x000e6e0000000200 */
[C---:B------:R-:W-:Y:S01]  /*d890*/  HMMA.16816.F32 R144, R8.reuse, R64, R40 ;  /* 0x000000400890723c */ /* 0x040fe20000001828 */
[----:B------:R-:W2:Y:S07]  /*d8a0*/  LDSM.16.M88.4 R40, [R139+0x4500] ;  /* 0x004500008b28783b */ /* 0x000eae0000000200 */
[C---:B------:R-:W-:Y:S08]  /*d8b0*/  HMMA.16816.F32 R108, R8.reuse, R56, R72 ;  /* 0x00000038086c723c */ /* 0x040ff00000001848 */
[C---:B------:R-:W-:Y:S08]  /*d8c0*/  HMMA.16816.F32 R112, R8.reuse, R52, R68 ;  /* 0x000000340870723c */ /* 0x040ff00000001844 */
[----:B------:R-:W-:Y:S08]  /*d8d0*/  HMMA.16816.F32 R104, R8, R54, R104 ;  /* 0x000000360868723c */ /* 0x000ff00000001868 */
[C---:B------:R-:W-:Y:S01]  /*d8e0*/  HMMA.16816.F32 R120, R12.reuse, R52, R36 ;  /* 0x000000340c78723c */ /* 0x040fe20000001824 */
[----:B------:R-:W3:Y:S07]  /*d8f0*/  LDSM.16.M88.4 R36, [R139+0x4900] ;  /* 0x004900008b24783b */ /* 0x000eee0000000200 */
[C---:B------:R-:W-:Y:S08]  /*d900*/  HMMA.16816.F32 R116, R12.reuse, R56, R84 ;  /* 0x000000380c74723c */ /* 0x040ff00000001854 */
        /* <DEDUP_REMOVED lines=8> */
[----:B------:R-:W4:Y:S04]  /*d990*/  LDSM.16.M88.4 R12, [R219+0x8100] ;  /* 0x00810000db0c783b */ /* 0x000f280000000200 */
[----:B------:R-:W-:Y:S03]  /*d9a0*/  LDSM.16.M88.4 R24, [R220+0x8100] ;  /* 0x00810000dc18783b */ /* 0x000fe60000000200 */
[C---:B------:R-:W-:Y:S08]  /*d9b0*/  HMMA.16816.F32 R140, R8.reuse, R62, R100 ;  /* 0x0000003e088c723c */ /* 0x040ff00000001864 */
[C---:B------:R-:W-:Y:S01]  /*d9c0*/  HMMA.16816.F32 R96, R8.reuse, R58, R96 ;  /* 0x0000003a0860723c */ /* 0x040fe20000001860 */
[----:B------:R-:W-:Y:S07]  /*d9d0*/  LDSM.16.M88.4 R56, [R218+0x1c00] ;  /* 0x001c0000da38783b */ /* 0x000fee0000000200 */
[----:B------:R-:W-:Y:S01]  /*d9e0*/  HMMA.16816.F32 R100, R8, R66, R88 ;  /* 0x000000420864723c */ /* 0x000fe20000001858 */
[----:B------:R-:W5:Y:S07]  /*d9f0*/  LDSM.16.M88.4 R8, [R220+0x9100] ;  /* 0x00910000dc08783b */ /* 0x000f6e0000000200 */
[C---:B-1----:R-:W-:Y:S08]  /*da00*/  HMMA.16816.F32 R88, R16.reuse, R44, R108 ;  /* 0x0000002c1058723c */ /* 0x042ff0000000186c */
[C---:B--2---:R-:W-:Y:S08]  /*da10*/  HMMA.16816.F32 R80, R16.reuse, R40, R112 ;  /* 0x000000281050723c */ /* 0x044ff00000001870 */
[C---:B------:R-:W-:Y:S08]  /*da20*/  HMMA.16816.F32 R76, R16.reuse, R42, R104 ;  /* 0x0000002a104c723c */ /* 0x040ff00000001868 */
[C---:B------:R-:W-:Y:S08]  /*da30*/  HMMA.16816.F32 R84, R16.reuse, R46, R96 ;  /* 0x0000002e1054723c */ /* 0x040ff00000001860 */
[C---:B---3--:R-:W-:Y:S08]  /*da40*/  HMMA.16816.F32 R104, R16.reuse, R36, R148 ;  /* 0x000000241068723c */ /* 0x048ff00000001894 */
[C---:B------:R-:W-:Y:S08]  /*da50*/  HMMA.16816.F32 R108, R16.reuse, R20, R144 ;  /* 0x00000014106c723c */ /* 0x040ff00000001890 */
[C---:B------:R-:W-:Y:S08]  /*da60*/  HMMA.16816.F32 R112, R16.reuse, R38, R140 ;  /* 0x000000261070723c */ /* 0x040ff0000000188c */
[----:B------:R-:W-:Y:S08]  /*da70*/  HMMA.16816.F32 R100, R16, R22, R100 ;  /* 0x000000161064723c */ /* 0x000ff00000001864 */
[C---:B----4-:R-:W-:Y:S08]  /*da80*/  HMMA.16816.F32 R96, R12.reuse, R44, R116 ;  /* 0x0000002c0c60723c */ /* 0x050ff00000001874 */
        /* <DEDUP_REMOVED lines=11> */
[C---:B-----5:R-:W-:Y:S08]  /*db40*/  HMMA.16816.F32 R92, R8.reuse, R28, R80 ;  /* 0x0000001c085c723c */ /* 0x060ff00000001850 */
[----:B------:R-:W-:Y:S08]  /*db50*/  HMMA.16816.F32 R80, R8, R50, R112 ;  /* 0x000000320850723c */ /* 0x000ff00000001870 */
[C---:B------:R-:W-:Y:S01]  /*db60*/  HMMA.16816.F32 R112, R24.reuse, R48, R16 ;  /* 0x000000301870723c */ /* 0x040fe20000001810 */
[----:B------:R-:W2:Y:S07]  /*db70*/  LDSM.16.M88.4 R16, [R219+0xa100] ;  /* 0x00a10000db10783b */ /* 0x000eae0000000200 */
[C---:B------:R-:W-:Y:S01]  /*db80*/  HMMA.16816.F32 R120, R24.reuse, R28, R44 ;  /* 0x0000001c1878723c */ /* 0x040fe2000000182c */
[----:B------:R-:W3:Y:S07]  /*db90*/  LDSM.16.M88.4 R44, [R139+0x5500] ;  /* 0x005500008b2c783b */ /* 0x000eee0000000200 */
[----:B------:R-:W-:Y:S01]  /*dba0*/  HMMA.16816.F32 R116, R24, R30, R40 ;  /* 0x0000001e1874723c */ /* 0x000fe20000001828 */
[----:B------:R-:W4:Y:S07]  /*dbb0*/  LDSM.16.M88.4 R40, [R139+0x5900] ;  /* 0x005900008b28783b */ /* 0x000f2e0000000200 */
[C---:B------:R-:W-:Y:S08]  /*dbc0*/  HMMA.16816.F32 R88, R8.reuse, R32, R88 ;  /* 0x000000200858723c */ /* 0x040ff00000001858 */
[----:B------:R-:W-:Y:S08]  /*dbd0*/  HMMA.16816.F32 R144, R8, R34, R84 ;  /* 0x000000220890723c */ /* 0x000ff00000001854 */
[C---:B------:R-:W-:Y:S08]  /*dbe0*/  HMMA.16816.F32 R124, R24.reuse, R32, R96 ;  /* 0x00000020187c723c */ /* 0x040ff00000001860 */
[----:B------:R-:W-:Y:S01]  /*dbf0*/  HMMA.16816.F32 R60, R24, R34, R60 ;  /* 0x00000022183c723c */ /* 0x000fe2000000183c */
[----:B------:R-:W-:Y:S07]  /*dc00*/  LDSM.16.M88.4 R32, [R218+0x2400] ;  /* 0x00240000da20783b */ /* 0x000fee0000000200 */
[C---:B------:R-:W-:Y:S01]  /*dc10*/  HMMA.16816.F32 R140, R8.reuse, R30, R76 ;  /* 0x0000001e088c723c */ /* 0x040fe2000000184c */
[----:B------:R-:W-:Y:S07]  /*dc20*/  LDSM.16.M88.4 R28, [R218+0x2800] ;  /* 0x00280000da1c783b */ /* 0x000fee0000000200 */
[C---:B------:R-:W-:Y:S08]  /*dc30*/  HMMA.16816.F32 R84, R8.reuse, R48, R104 ;  /* 0x000000300854723c */ /* 0x040ff00000001868 */
[C---:B------:R-:W-:Y:S08]  /*dc40*/  HMMA.16816.F32 R76, R8.reuse, R56, R108 ;  /* 0x00000038084c723c */ /* 0x040ff0000000186c */
[----:B------:R-:W-:Y:S01]  /*dc50*/  HMMA.16816.F32 R128, R8, R58, R100 ;  /* 0x0000003a0880723c */ /* 0x000fe20000001864 */
[----:B------:R-:W-:Y:S07]  /*dc60*/  LDSM.16.M88.4 R8, [R220+0xb100] ;  /* 0x00b10000dc08783b */ /* 0x000fee0000000200 */
[C---:B------:R-:W-:Y:S01]  /*dc70*/  HMMA.16816.F32 R108, R24.reuse, R50, R64 ;  /* 0x00000032186c723c */ /* 0x040fe20000001840 */
[----:B------:R-:W5:Y:S07]  /*dc80*/  LDSM.16.M88.4 R48, [R218+0x2000] ;  /* 0x00200000da30783b */ /* 0x000f6e0000000200 */
        /* <DEDUP_REMOVED lines=12> */
[C---:B----4-:R-:W-:Y:S08]  /*dd50*/  HMMA.16816.F32 R84, R20.reuse, R40, R84 ;  /* 0x000000281454723c */ /* 0x050ff00000001854 */
[C---:B------:R-:W-:Y:S08]  /*dd60*/  HMMA.16816.F32 R80, R20.reuse, R42, R80 ;  /* 0x0000002a1450723c */ /* 0x040ff00000001850 */
[C---:B------:R-:W-:Y:S08]  /*dd70*/  HMMA.16816.F32 R76, R20.reuse, R36, R76 ;  /* 0x00000024144c723c */ /* 0x040ff0000000184c */
[----:B------:R-:W-:Y:S08]  /*dd80*/  HMMA.16816.F32 R68, R20, R38, R128 ;  /* 0x000000261444723c */ /* 0x000ff00000001880 */
[C---:B------:R-:W-:Y:S08]  /*dd90*/  HMMA.16816.F32 R44, R16.reuse, R40, R112 ;  /* 0x00000028102c723c */ /* 0x040ff00000001870 */
[C---:B------:R-:W-:Y:S08]  /*dda0*/  HMMA.16816.F32 R40, R16.reuse, R42, R108 ;  /* 0x0000002a1028723c */ /* 0x040ff0000000186c */
[C---:B------:R-:W-:Y:S08]  /*ddb0*/  HMMA.16816.F32 R20, R16.reuse, R36, R104 ;  /* 0x000000241014723c */ /* 0x040ff00000001868 */
[----:B------:R-:W-:Y:S08]  /*ddc0*/  HMMA.16816.F32 R16, R16, R38, R72 ;  /* 0x000000261010723c */ /* 0x000ff00000001848 */
[C---:B-----5:R-:W-:Y:S08]  /*ddd0*/  HMMA.16816.F32 R100, R8.reuse, R48, R100 ;  /* 0x000000300864723c */ /* 0x060ff00000001864 */
[C---:B------:R-:W-:Y:S08]  /*dde0*/  HMMA.16816.F32 R96, R8.reuse, R50, R96 ;  /* 0x000000320860723c */ /* 0x040ff00000001860 */
[----:B------:R-:W-:Y:S08]  /*ddf0*/  HMMA.16816.F32 R108, R8, R26, R68 ;  /* 0x0000001a086c723c */ /* 0x000ff00000001844 */
[C---:B------:R-:W-:Y:S08]  /*de00*/  HMMA.16816.F32 R64, R12.reuse, R48, R64 ;  /* 0x000000300c40723c */ /* 0x040ff00000001840 */
[----:B------:R-:W-:Y:S08]  /*de10*/  HMMA.16816.F32 R72, R12, R50, R60 ;  /* 0x000000320c48723c */ /* 0x000ff0000000183c */
[----:B------:R-:W-:Y:S08]  /*de20*/  HMMA.16816.F32 R76, R8, R24, R76 ;  /* 0x00000018084c723c */ /* 0x000ff0000000184c */
[C---:B------:R-:W-:Y:S08]  /*de30*/  HMMA.16816.F32 R68, R12.reuse, R32, R56 ;  /* 0x000000200c44723c */ /* 0x040ff00000001838 */
        /* <DEDUP_REMOVED lines=12> */
[----:B------:R-:W-:Y:S01]  /*df00*/  IMAD.MOV.U32 R229, RZ, RZ, RZ ;  /* 0x000000ffffe57224 */ /* 0x000fe200078e00ff */
[----:B------:R-:W-:-:S04]  /*df10*/  IADD3 R2, R250, R172, R158 ;  /* 0x000000acfa027210 */ /* 0x000fc80007ffe09e */
[----:B------:R-:W-:-:S05]  /*df20*/  IADD3 R2, R2, -0x80, RZ ;  /* 0xffffff8002027810 */ /* 0x000fca0007ffe0ff */
[----:B------:R-:W-:Y:S02]  /*df30*/  IMAD.MOV.U32 R0, RZ, RZ, R2 ;  /* 0x000000ffff007224 */ /* 0x000fe400078e0002 */
[----:B------:R-:W-:-:S05]  /*df40*/  @P1 IMAD.HI.U32 R3, R2, c[0x0][0x2bc], RZ ;  /* 0x0000af0002031a27 */ /* 0x000fca00078e00ff */
[----:B------:R-:W-:-:S04]  /*df50*/  @P1 SHF.R.U32.HI R0, RZ, c[0x0][0x2c0], R3 ;  /* 0x0000b000ff001a19 */ /* 0x000fc80000011603 */
[----:B------:R-:W-:-:S04]  /*df60*/  @!P3 IADD3 R3, P0, R0, R156, RZ ;  /* 0x0000009c0003b210 */ /* 0x000fc80007f1e0ff */
[----:B------:R-:W-:Y:S02]  /*df70*/  @!P3 LEA.HI.X.SX32 R7, R0, R152, 0x1, P0 ;  /* 0x000000980007b211 */ /* 0x000fe400000f0eff */
[----:B------:R-:W-:-:S04]  /*df80*/  @!P3 LEA R6, P0, R3, c[0x0][0x2a0], 0x2 ;  /* 0x0000a8000306ba11 */ /* 0x000fc800078010ff */
[----:B------:R-:W-:-:S05]  /*df90*/  @!P3 LEA.HI.X R7, R3, c[0x0][0x2a4], R7, 0x2, P0 ;  /* 0x0000a9000307ba11 */ /* 0x000fca00000f1407 */
[----:B------:R-:W2:Y:S01]  /*dfa0*/  @!P3 LDG.E R229, [R6.64] ;  /* 0x0000000606e5b981 */ /* 0x000ea2000c1e1900 */
[----:B------:R-:W-:Y:S01]  /*dfb0*/  IMAD.MOV R0, RZ, RZ, -R0 ;  /* 0x000000ffff007224 */ /* 0x000fe200078e0a00 */
[----:B------:R-:W-:Y:S01]  /*dfc0*/  SEL R21, RZ, 0x10, P6 ;  /* 0x00000010ff157807 */ /* 0x000fe20003000000 */
[----:B------:R-:W-:Y:S01]  /*dfd0*/  IMAD.SHL.U32 R11, R132, 0x2, RZ ;  /* 0x00000002840b7824 */ /* 0x000fe200078e00ff */
[----:B------:R-:W-:Y:S01]  /*dfe0*/  SEL R20, RZ, 0x10, P5 ;  /* 0x00000010ff147807 */ /* 0x000fe20002800000 */
[----:B------:R-:W-:Y:S01]  /*dff0*/  IMAD R230, R0, c[0x0][0x2b8], R2 ;  /* 0x0000ae0000e67a24 */ /* 0x000fe200078e0202 */
[----:B------:R-:W-:Y:S01]  /*e000*/  SHF.L.U64.HI R9, R132, 0x1, R138 ;  /* 0x0000000184097819 */ /* 0x000fe2000001028a */
[----:B------:R-:W-:Y:S01]  /*e010*/  IMAD.SHL.U32 R8, R225, 0x2, RZ ;  /* 0x00000002e1087824 */ /* 0x000fe200078e00ff */
[----:B------:R-:W-:Y:S01]  /*e020*/  IADD3 R10, -R134, 0x10, RZ ;  /* 0x00000010860a7810 */ /* 0x000fe20007ffe1ff */
[----:B------:R-:W-:Y:S01]  /*e030*/  IMAD.WIDE.U32 R2, R230, c[0x0][0x1e0], RZ ;  /* 0x00007800e6027a25 */ /* 0x000fe200078e00ff */
[----:B------:R-:W-:-:S02]  /*e040*/  SHF.R.S32.HI R0, RZ, 0x1f, R230 ;  /* 0x0000001fff007819 */ /* 0x000fc400000114e6 */
[----:B------:R-:W-:Y:S02]  /*e050*/  SHF.L.U64.HI R18, R225, 0x1, R137 ;  /* 0x00000001e1127819 */ /* 0x000fe40000010289 */
[----:B------:R-:W-:Y:S01]  /*e060*/  LOP3.LUT R10, R10, 0xf, RZ, 0xc0, !PT ;  /* 0x0000000f0a0a7812 */ /* 0x000fe200078ec0ff */
[----:B------:R-:W-:Y:S01]  /*e070*/  IMAD R0, R0, c[0x0][0x1e0], RZ ;  /* 0x0000780000007a24 */ /* 0x000fe200078e02ff */
[----:B------:R-:W-:-:S03]  /*e080*/  SHF.L.U64.HI R19, R223, 0x1, R136 ;  /* 0x00000001df137819 */ /* 0x000fc60000010288 */
[----:B------:R-:W-:-:S04]  /*e090*/  IMAD R0, R230, c[0x0][0x1e4], R0 ;  /* 0x00007900e6007a24 */ /* 0x000fc800078e0200 */
[----:B------:R-:W-:Y:S01]  /*e0a0*/  IMAD.IADD R3, R3, 0x1, R0 ;  /* 0x0000000103037824 */ /* 0x000fe200078e0200 */
[----:B--2---:R-:W-:-:S03]  /*e0b0*/  SHF.R.S32.HI R0, RZ, 0x1f, R229 ;  /* 0x0000001fff007819 */ /* 0x004fc600000114e5 */
[----:B------:R-:W-:-:S04]  /*e0c0*/  IMAD.WIDE.U32 R2, R229, c[0x0][0x1f0], R2 ;  /* 0x00007c00e5027a25 */ /* 0x000fc800078e0002 */
[----:B------:R-:W-:-:S04]  /*e0d0*/  IMAD R0, R0, c[0x0][0x1f0], RZ ;  /* 0x00007c0000007a24 */ /* 0x000fc800078e02ff */
[----:B------:R-:W-:Y:S01]  /*e0e0*/  IMAD R6, R229, c[0x0][0x1f4], R0 ;  /* 0x00007d00e5067a24 */ /* 0x000fe200078e0200 */
[----:B------:R-:W-:-:S04]  /*e0f0*/  IADD3 R0, P0, R154, R2, RZ ;  /* 0x000000029a007210 */ /* 0x000fc80007f1e0ff */
[----:B------:R-:W-:Y:S02]  /*e100*/  IADD3.X R3, R252, R3, R6, P0, !PT ;  /* 0x00000003fc037210 */ /* 0x000fe400007fe406 */
[C---:B------:R-:W-:Y:S02]  /*e110*/  LEA R7, P0, R0.reuse, c[0x0][0x1c8], 0x1 ;  /* 0x0000720000077a11 */ /* 0x040fe400078008ff */
[----:B------:R-:W-:Y:S02]  /*e120*/  IADD3 R6, -R21, 0x10, RZ ;  /* 0x0000001015067810 */ /* 0x000fe40007ffe1ff */
[----:B------:R-:W-:Y:S02]  /*e130*/  LEA.HI.X R3, R0, c[0x0][0x1cc], R3, 0x1, P0 ;  /* 0x0000730000037a11 */ /* 0x000fe400000f0c03 */
[----:B------:R-:W1:Y:S01]  /*e140*/  SHFL.IDX PT, R0, R7, 0x1, 0x1c1f ;  /* 0x003c1f0007007f89 */ /* 0x000e6200000e0000 */
[----:B------:R-:W-:-:S03]  /*e150*/  LOP3.LUT R6, R6, 0xf, RZ, 0xc0, !PT ;  /* 0x0000000f06067812 */ /* 0x000fc600078ec0ff */
[----:B------:R-:W2:Y:S01]  /*e160*/  SHFL.IDX PT, R2, R3, 0x1, 0x1c1f ;  /* 0x003c1f0003027f89 */ /* 0x000ea200000e0000 */
[----:B-1----:R-:W-:Y:S02]  /*e170*/  IADD3 R16, P1, P0, R6, R0, R11 ;  /* 0x0000000006107210 */ /* 0x002fe4000783e00b */
[----:B------:R-:W-:Y:S02]  /*e180*/  IADD3 R6, -R20, 0x10, RZ ;  /* 0x0000001014067810 */ /* 0x000fe40007ffe1ff */
[----:B--2---:R-:W-:Y:S02]  /*e190*/  IADD3.X R17, RZ, R2, R9, P1, P0 ;  /* 0x00000002ff117210 */ /* 0x004fe40000fe0409 */
[----:B------:R-:W-:-:S04]  /*e1a0*/  LOP3.LUT R6, R6, 0xf, RZ, 0xc0, !PT ;  /* 0x0000000f06067812 */ /* 0x000fc800078ec0ff */
[----:B------:R-:W-:Y:S01]  /*e1b0*/  IADD3 R14, P1, P0, R6, R0, R8 ;  /* 0x00000000060e7210 */ /* 0x000fe2000783e008 */
[----:B------:R-:W-:-:S03]  /*e1c0*/  IMAD.SHL.U32 R6, R223, 0x2, RZ ;  /* 0x00000002df067824 */ /* 0x000fc600078e00ff */
[----:B------:R-:W-:Y:S02]  /*e1d0*/  IADD3.X R15, RZ, R2, R18, P1, P0 ;  /* 0x00000002ff0f7210 */ /* 0x000fe40000fe0412 */
        /* <DEDUP_REMOVED lines=19> */
.L_x_138:
[----:B------:R-:W-:Y:S01]  /*e310*/  LOP3.LUT R0, R135, 0xffffffe0, RZ, 0xc0, !PT ;  /* 0xffffffe087007812 */ /* 0x000fe200078ec0ff */
        /* <DEDUP_REMOVED lines=11> */
[----:B-1----:R-:W-:Y:S02]  /*e3d0*/  FSEL R14, R102, -INF , P0 ;  /* 0xff800000660e7808 */ /* 0x002fe40000000000 */
        /* <DEDUP_REMOVED lines=84> */
[----:B------:R-:W-:Y:S02]  /*e920*/  FMNMX.FTZ R3, R116, R3, !PT ;  /* 0x0000000374037209 */ /* 0x000fe40007810000 */
        /* <DEDUP_REMOVED lines=38> */
[----:B------:R-:W-:Y:S02]  /*eb90*/  FMNMX.FTZ R2, R128, R2, !PT ;  /* 0x0000000280027209 */ /* 0x000fe40007810000 */
[----:B-1----:R-:W-:Y:S02]  /*eba0*/  FMNMX.FTZ R6, R6, R7, !PT ;  /* 0x0000000706067209 */ /* 0x002fe40007810000 */
[----:B------:R-:W-:-:S02]  /*ebb0*/  FMNMX.FTZ R0, R226, R0, !PT ;  /* 0x00000000e2007209 */ /* 0x000fc40007810000 */
[----:B------:R-:W-:Y:S01]  /*ebc0*/  FMNMX.FTZ R2, R127, R2, !PT ;  /* 0x000000027f027209 */ /* 0x000fe20007810000 */
[----:B------:R-:W1:Y:S01]  /*ebd0*/  SHFL.BFLY PT, R135, R6, 0x1, 0x1f ;  /* 0x0c201f0006877f89 */ /* 0x000e6200000e0000 */
        /* <DEDUP_REMOVED lines=9> */
[----:B------:R-:W-:Y:S02]  /*ec70*/  FSEL R222, R27, -INF , P0 ;  /* 0xff8000001bde7808 */ /* 0x000fe40000000000 */
[----:B------:R-:W-:Y:S01]  /*ec80*/  FMNMX.FTZ R0, R182, R0, !PT ;  /* 0x00000000b6007209 */ /* 0x000fe20007810000 */
[----:B------:R-:W3:Y:S03]  /*ec90*/  SHFL.BFLY PT, R2, R9, 0x1, 0x1f ;  /* 0x0c201f0009027f89 */ /* 0x000ee600000e0000 */
[----:B------:R-:W-:Y:S01]  /*eca0*/  FMNMX.FTZ R0, R181, R0, !PT ;  /* 0x00000000b5007209 */ /* 0x000fe20007810000 */
[----:B------:R-:W-:Y:S01]  /*ecb0*/  LDSM.16.MT88.4 R24, [R216+0x100] ;  /* 0x00010000d818783b */ /* 0x000fe20000004200 */
[----:B-1----:R-:W-:-:S02]  /*ecc0*/  FMNMX.FTZ R135, R6, R135, !PT ;  /* 0x0000008706877209 */ /* 0x002fc40007810000 */
[----:B------:R-:W-:Y:S02]  /*ecd0*/  FMNMX.FTZ R0, R183, R0, !PT ;  /* 0x00000000b7007209 */ /* 0x000fe40007810000 */
[C---:B------:R-:W-:Y:S01]  /*ece0*/  FSETP.NEU.FTZ.AND P0, PT, R135.reuse, -INF , PT ;  /* 0xff8000008700780b */ /* 0x040fe20003f1d000 */
[----:B------:R-:W-:Y:S01]  /*ecf0*/  FMUL.FTZ R3, R135, c[0x0][0x2d0] ;  /* 0x0000b40087037a20 */ /* 0x000fe20000410000 */
[----:B------:R-:W-:-:S04]  /*ed00*/  FMNMX.FTZ R6, R245, R0, !PT ;  /* 0x00000000f5067209 */ /* 0x000fc80007810000 */
[----:B------:R-:W-:Y:S02]  /*ed10*/  FMNMX.FTZ R6, R244, R6, !PT ;  /* 0x00000006f4067209 */ /* 0x000fe40007810000 */
[----:B------:R-:W-:Y:S02]  /*ed20*/  FSEL R3, R3, RZ, P0 ;  /* 0x000000ff03037208 */ /* 0x000fe40000000000 */
[----:B------:R-:W-:Y:S02]  /*ed30*/  FMNMX.FTZ R6, R222, R6, !PT ;  /* 0x00000006de067209 */ /* 0x000fe40007810000 */
[----:B--2---:R-:W-:Y:S01]  /*ed40*/  FMNMX.FTZ R8, R7, R8, !PT ;  /* 0x0000000807087209 */ /* 0x004fe20007810000 */
[--C-:B------:R-:W-:Y:S01]  /*ed50*/  FFMA.FTZ R0, R10, c[0x0][0x2d0], -R3.reuse ;  /* 0x0000b4000a007a23 */ /* 0x100fe20000010803 */
[----:B---3--:R-:W-:Y:S01]  /*ed60*/  FMNMX.FTZ R2, R2, R9, !PT ;  /* 0x0000000902027209 */ /* 0x008fe20007810000 */
[----:B------:R-:W-:Y:S01]  /*ed70*/  FFMA.FTZ R7, R12, c[0x0][0x2d0], -R3 ;  /* 0x0000b4000c077a23 */ /* 0x000fe20000010803 */
[----:B------:R-:W1:Y:S01]  /*ed80*/  SHFL.BFLY PT, R9, R6, 0x2, 0x1f ;  /* 0x0c401f0006097f89 */ /* 0x000e6200000e0000 */
[----:B------:R2:W-:Y:S01]  /*ed90*/  MUFU.EX2 R17, R0 ;  /* 0x0000000000117308 */ /* 0x0005e20000000800 */
[----:B------:R-:W-:-:S02]  /*eda0*/  FSETP.NEU.FTZ.AND P0, PT, R2, -INF , PT ;  /* 0xff8000000200780b */ /* 0x000fc40003f1d000 */
[----:B------:R-:W3:Y:S05]  /*edb0*/  SHFL.BFLY PT, R10, R8, 0x1, 0x1f ;  /* 0x0c201f00080a7f89 */ /* 0x000eea00000e0000 */
[----:B------:R4:W-:Y:S01]  /*edc0*/  MUFU.EX2 R150, R7 ;  /* 0x0000000700967308 */ /* 0x0009e20000000800 */
[----:B--2---:R-:W-:-:S07]  /*edd0*/  FFMA.FTZ R0, R11, c[0x0][0x2d0], -R3 ;  /* 0x0000b4000b007a23 */ /* 0x004fce0000010803 */
[----:B------:R2:W5:Y:S01]  /*ede0*/  MUFU.EX2 R18, R0 ;  /* 0x0000000000127308 */ /* 0x0005620000000800 */
[----:B-1----:R-:W-:Y:S01]  /*edf0*/  FMNMX.FTZ R6, R6, R9, !PT ;  /* 0x0000000906067209 */ /* 0x002fe20007810000 */
[----:B----4-:R-:W-:Y:S01]  /*ee00*/  FFMA.FTZ R7, R13, c[0x0][0x2d0], -R3 ;  /* 0x0000b4000d077a23 */ /* 0x010fe20000010803 */
[----:B---3--:R-:W-:-:S05]  /*ee10*/  FMNMX.FTZ R137, R8, R10, !PT ;  /* 0x0000000a08897209 */ /* 0x008fca0007810000 */
[----:B------:R1:W3:Y:S01]  /*ee20*/  MUFU.EX2 R148, R7 ;  /* 0x0000000700947308 */ /* 0x0002e20000000800 */
[----:B--2---:R-:W-:-:S05]  /*ee30*/  FMUL.FTZ R0, R2, c[0x0][0x2d0] ;  /* 0x0000b40002007a20 */ /* 0x004fca0000410000 */
[----:B------:R-:W-:Y:S02]  /*ee40*/  FSEL R0, R0, RZ, P0 ;  /* 0x000000ff00007208 */ /* 0x000fe40000000000 */
[----:B------:R-:W-:-:S03]  /*ee50*/  FSETP.NEU.FTZ.AND P0, PT, R137, -INF , PT ;  /* 0xff8000008900780b */ /* 0x000fc60003f1d000 */
[--C-:B-1----:R-:W-:Y:S02]  /*ee60*/  FFMA.FTZ R7, R14, c[0x0][0x2d0], -R0.reuse ;  /* 0x0000b4000e077a23 */ /* 0x102fe40000010800 */
[--C-:B------:R-:W-:Y:S02]  /*ee70*/  FFMA.FTZ R4, R16, c[0x0][0x2d0], -R0.reuse ;  /* 0x0000b40010047a23 */ /* 0x100fe40000010800 */
[----:B------:R1:W-:Y:S01]  /*ee80*/  MUFU.EX2 R151, R7 ;  /* 0x0000000700977308 */ /* 0x0003e20000000800 */
[----:B------:R-:W-:Y:S02]  /*ee90*/  FFMA.FTZ R5, R15, c[0x0][0x2d0], -R0 ;  /* 0x0000b4000f057a23 */ /* 0x000fe40000010800 */
[----:B-----5:R-:W-:Y:S02]  /*eea0*/  IMAD.MOV.U32 R14, RZ, RZ, R18 ;  /* 0x000000ffff0e7224 */ /* 0x020fe400078e0012 */
[----:B------:R-:W-:Y:S02]  /*eeb0*/  IMAD.MOV.U32 R15, RZ, RZ, R17 ;  /* 0x000000ffff0f7224 */ /* 0x000fe400078e0011 */
[----:B------:R-:W-:Y:S01]  /*eec0*/  LDSM.16.MT88.4 R16, [R217+0x100] ;  /* 0x00010000d910783b */ /* 0x000fe20000004200 */
[----:B------:R2:W-:Y:S03]  /*eed0*/  MUFU.EX2 R184, R4 ;  /* 0x0000000400b87308 */ /* 0x0005e60000000800 */
[----:B-1----:R-:W1:Y:S05]  /*eee0*/  SHFL.BFLY PT, R7, R6, 0x1, 0x1f ;  /* 0x0c201f0006077f89 */ /* 0x002e6a00000e0000 */
[----:B------:R4:W5:Y:S01]  /*eef0*/  MUFU.EX2 R168, R5 ;  /* 0x0000000500a87308 */ /* 0x0009620000000800 */
[----:B--2---:R-:W-:-:S05]  /*ef00*/  FMUL.FTZ R4, R137, c[0x0][0x2d0] ;  /* 0x0000b40089047a20 */ /* 0x004fca0000410000 */
[----:B------:R-:W-:Y:S01]  /*ef10*/  FSEL R12, R4, RZ, P0 ;  /* 0x000000ff040c7208 */ /* 0x000fe20000000000 */
[----:B----4-:R-:W-:-:S04]  /*ef20*/  FFMA.FTZ R5, R28, c[0x0][0x2d0], -R0 ;  /* 0x0000b4001c057a23 */ /* 0x010fc80000010800 */
[--C-:B------:R-:W-:Y:S01]  /*ef30*/  FFMA.FTZ R4, R32, c[0x0][0x2d0], -R12.reuse ;  /* 0x0000b40020047a23 */ /* 0x100fe2000001080c */
[----:B------:R-:W2:Y:S01]  /*ef40*/  LDSM.16.MT88.4 R28, [R217+0x1100] ;  /* 0x00110000d91c783b */ /* 0x000ea20000004200 */
[----:B------:R5:W4:Y:S01]  /*ef50*/  MUFU.EX2 R149, R5 ;  /* 0x0000000500957308 */ /* 0x000b220000000800 */
[--C-:B------:R-:W-:Y:S01]  /*ef60*/  FFMA.FTZ R9, R40, c[0x0][0x2d0], -R12.reuse ;  /* 0x0000b40028097a23 */ /* 0x100fe2000001080c */
[----:B-1----:R-:W-:Y:S01]  /*ef70*/  FMNMX.FTZ R136, R6, R7, !PT ;  /* 0x0000000706887209 */ /* 0x002fe20007810000 */
[----:B------:R-:W1:Y:S01]  /*ef80*/  LDSM.16.MT88.4 R32, [R216+0x2100] ;  /* 0x00210000d820783b */ /* 0x000e620000004200 */
[----:B---3--:R-:W-:Y:S02]  /*ef90*/  F2FP.PACK_AB R6, R148, R150 ;  /* 0x000000969406723e */ /* 0x008fe400000000ff */
[C---:B------:R-:W-:Y:S01]  /*efa0*/  FSETP.NEU.FTZ.AND P0, PT, R136.reuse, -INF , PT ;  /* 0xff8000008800780b */ /* 0x040fe20003f1d000 */
[----:B------:R-:W-:Y:S01]  /*efb0*/  FMUL.FTZ R8, R136, c[0x0][0x2d0] ;  /* 0x0000b40088087a20 */ /* 0x000fe20000410000 */
[----:B------:R3:W-:Y:S04]  /*efc0*/  MUFU.EX2 R241, R4 ;  /* 0x0000000400f17308 */ /* 0x0007e80000000800 */
[----:B------:R-:W-:Y:S01]  /*efd0*/  FSEL R13, R8, RZ, P0 ;  /* 0x000000ff080d7208 */ /* 0x000fe20000000000 */
[----:B------:R-:W-:Y:S01]  /*efe0*/  FFMA.FTZ R8, R41, c[0x0][0x2d0], -R12 ;  /* 0x0000b40029087a23 */ /* 0x000fe2000001080c */
[----:B-----5:R-:W-:-:S02]  /*eff0*/  F2FP.PACK_AB R5, R168, R151 ;  /* 0x00000097a805723e */ /* 0x020fc400000000ff */
[----:B------:R-:W-:Y:S01]  /*f000*/  MUFU.EX2 R242, R9 ;  /* 0x0000000900f27308 */ /* 0x000fe20000000800 */
[----:B----4-:R-:W-:Y:S01]  /*f010*/  F2FP.PACK_AB R7, R149, R184 ;  /* 0x000000b89507723e */ /* 0x010fe200000000ff */
[----:B---3--:R-:W-:-:S06]  /*f020*/  FFMA.FTZ R4, R36, c[0x0][0x2d0], -R12 ;  /* 0x0000b40024047a23 */ /* 0x008fcc000001080c */
[----:B------:R3:W4:Y:S01]  /*f030*/  MUFU.EX2 R243, R8 ;  /* 0x0000000800f37308 */ /* 0x0007220000000800 */
[----:B------:R-:W5:Y:S07]  /*f040*/  LDSM.16.MT88.4 R36, [R217+0x2100] ;  /* 0x00210000d924783b */ /* 0x000f6e0000004200 */
[----:B------:R1:W-:Y:S01]  /*f050*/  MUFU.EX2 R237, R4 ;  /* 0x0000000400ed7308 */ /* 0x0003e20000000800 */
[----:B---3--:R-:W-:Y:S01]  /*f060*/  FFMA.FTZ R8, R42, c[0x0][0x2d0], -R13 ;  /* 0x0000b4002a087a23 */ /* 0x008fe2000001080d */
[----:B----4-:R-:W-:-:S06]  /*f070*/  F2FP.PACK_AB R10, R243, R242 ;  /* 0x000000f2f30a723e */ /* 0x010fcc00000000ff */
[----:B------:R3:W-:Y:S01]  /*f080*/  MUFU.EX2 R234, R8 ;  /* 0x0000000800ea7308 */ /* 0x0007e20000000800 */
[----:B-1----:R-:W-:-:S07]  /*f090*/  F2FP.PACK_AB R4, R14, R15 ;  /* 0x0000000f0e04723e */ /* 0x002fce00000000ff */
[C---:B------:R-:W-:Y:S01]  /*f0a0*/  HMMA.16816.F32 R120, R4.reuse, R24, RZ ;  /* 0x000000180478723c */ /* 0x040fe200000018ff */
[--C-:B---3--:R-:W-:Y:S02]  /*f0b0*/  FFMA.FTZ R8, R43, c[0x0][0x2d0], -R13.reuse ;  /* 0x0000b4002b087a23 */ /* 0x108fe4000001080d */
[----:B------:R-:W-:Y:S05]  /*f0c0*/  LDSM.16.MT88.4 R40, [R217+0x2500] ;  /* 0x00250000d928783b */ /* 0x000fea0000004200 */
[C---:B------:R-:W-:Y:S01]  /*f0d0*/  HMMA.16816.F32 R112, R4.reuse, R16, RZ ;  /* 0x000000100470723c */ /* 0x040fe200000018ff */
[----:B------:R1:W3:Y:S07]  /*f0e0*/  MUFU.EX2 R233, R8 ;  /* 0x0000000800e97308 */ /* 0x0002ee0000000800 */
[C---:B------:R-:W-:Y:S08]  /*f0f0*/  HMMA.16816.F32 R108, R4.reuse, R20, RZ ;  /* 0x00000014046c723c */ /* 0x040ff000000018ff */
[----:B--2---:R-:W-:Y:S01]  /*f100*/  HMMA.16816.F32 R104, R4, R28, RZ ;  /* 0x0000001c0468723c */ /* 0x004fe200000018ff */
[----:B-1----:R-:W-:Y:S01]  /*f110*/  FFMA.FTZ R8, R44, c[0x0][0x2d0], -R13 ;  /* 0x0000b4002c087a23 */ /* 0x002fe2000001080d */
[----:B---3--:R-:W-:-:S03]  /*f120*/  F2FP.PACK_AB R9, R233, R234 ;  /* 0x000000eae909723e */ /* 0x008fc600000000ff */
[----:B------:R1:W-:Y:S03]  /*f130*/  MUFU.EX2 R236, R8 ;  /* 0x0000000800ec7308 */ /* 0x0003e60000000800 */
[C---:B------:R-:W-:Y:S08]  /*f140*/  HMMA.16816.F32 R100, R4.reuse, R32, RZ ;  /* 0x000000200464723c */ /* 0x040ff000000018ff */
[----:B-----5:R-:W-:Y:S01]  /*f150*/  HMMA.16816.F32 R96, R4, R36, RZ ;  /* 0x000000240460723c */ /* 0x020fe200000018ff */
        /* <DEDUP_REMOVED lines=27> */
[----:B------:R-:W4:Y:S01]  /*f310*/  LDSM.16.MT88.4 R28, [R217+0x1500] ;  /* 0x00150000d91c783b */ /* 0x000f220000004200 */
[----:B---3--:R-:W-:-:S04]  /*f320*/  FFMA.FTZ R4, R85, c[0x0][0x2d0], -R3 ;  /* 0x0000b40055047a23 */ /* 0x008fc80000010803 */
[----:B------:R3:W5:Y:S02]  /*f330*/  MUFU.EX2 R238, R4 ;  /* 0x0000000400ee7308 */ /* 0x0007640000000800 */
[C---:B------:R-:W-:Y:S08]  /*f340*/  HMMA.16816.F32 R48, R8.reuse, R32, RZ ;  /* 0x000000200830723c */ /* 0x040ff000000018ff */
[----:B------:R-:W-:Y:S01]  /*f350*/  HMMA.16816.F32 R160, R8, R34, RZ ;  /* 0x0000002208a0723c */ /* 0x000fe200000018ff */
[----:B------:R-:W1:Y:S01]  /*f360*/  LDSM.16.MT88.4 R32, [R216+0x2500] ;  /* 0x00250000d820783b */ /* 0x000e620000004200 */
[----:B---3--:R-:W-:-:S06]  /*f370*/  FFMA.FTZ R4, R86, c[0x0][0x2d0], -R0 ;  /* 0x0000b40056047a23 */ /* 0x008fcc0000010800 */
[C---:B------:R-:W-:Y:S01]  /*f380*/  HMMA.16816.F32 R44, R8.reuse, R36, RZ ;  /* 0x00000024082c723c */ /* 0x040fe200000018ff */
[----:B-----5:R-:W-:Y:S01]  /*f390*/  F2FP.PACK_AB R6, R238, R239 ;  /* 0x000000efee06723e */ /* 0x020fe200000000ff */
[----:B------:R3:W-:Y:S06]  /*f3a0*/  MUFU.EX2 R227, R4 ;  /* 0x0000000400e37308 */ /* 0x0007ec0000000800 */
[----:B------:R-:W-:Y:S01]  /*f3b0*/  HMMA.16816.F32 R164, R8, R38, RZ ;  /* 0x0000002608a4723c */ /* 0x000fe200000018ff */
[----:B------:R-:W-:Y:S06]  /*f3c0*/  LDSM.16.MT88.4 R36, [R217+0x2900] ;  /* 0x00290000d924783b */ /* 0x000fec0000004200 */
[----:B------:R-:W-:-:S02]  /*f3d0*/  FFMA.FTZ R8, R125, c[0x0][0x2d0], -R12 ;  /* 0x0000b4007d087a23 */ /* 0x000fc4000001080c */
[----:B------:R-:W-:Y:S02]  /*f3e0*/  IMAD.MOV.U32 R9, RZ, RZ, R168 ;  /* 0x000000ffff097224 */ /* 0x000fe400078e00a8 */
[----:B------:R5:W-:Y:S01]  /*f3f0*/  MUFU.EX2 R214, R8 ;  /* 0x0000000800d67308 */ /* 0x000be20000000800 */
[----:B---3--:R-:W-:Y:S02]  /*f400*/  FFMA.FTZ R4, R87, c[0x0][0x2d0], -R0 ;  /* 0x0000b40057047a23 */ /* 0x008fe40000010800 */
[----:B------:R-:W-:Y:S02]  /*f410*/  IMAD.MOV.U32 R11, RZ, RZ, R151 ;  /* 0x000000ffff0b7224 */ /* 0x000fe400078e0097 */
[----:B------:R-:W-:-:S03]  /*f420*/  IMAD.MOV.U32 R10, RZ, RZ, R150 ;  /* 0x000000ffff0a7224 */ /* 0x000fc600078e0096 */
[----:B------:R3:W1:Y:S01]  /*f430*/  MUFU.EX2 R249, R4 ;  /* 0x0000000400f97308 */ /* 0x0006620000000800 */
[----:B-----5:R-:W-:-:S07]  /*f440*/  FFMA.FTZ R8, R124, c[0x0][0x2d0], -R12 ;  /* 0x0000b4007c087a23 */ /* 0x020fce000001080c */
[----:B------:R5:W-:Y:S01]  /*f450*/  MUFU.EX2 R213, R8 ;  /* 0x0000000800d57308 */ /* 0x000be20000000800 */
[----:B---3--:R-:W-:Y:S01]  /*f460*/  FFMA.FTZ R4, R116, c[0x0][0x2d0], -R0 ;  /* 0x0000b40074047a23 */ /* 0x008fe20000010800 */
[----:B-1----:R-:W-:-:S06]  /*f470*/  F2FP.PACK_AB R5, R249, R227 ;  /* 0x000000e3f905723e */ /* 0x002fcc00000000ff */
[----:B------:R1:W-:Y:S01]  /*f480*/  MUFU.EX2 R231, R4 ;  /* 0x0000000400e77308 */ /* 0x0003e20000000800 */
[----:B-----5:R-:W-:Y:S02]  /*f490*/  FFMA.FTZ R8, R129, c[0x0][0x2d0], -R13 ;  /* 0x0000b40081087a23 */ /* 0x020fe4000001080d */
[----:B------:R-:W-:-:S05]  /*f4a0*/  IMAD.MOV.U32 R129, RZ, RZ, R149 ;  /* 0x000000ffff817224 */ /* 0x000fca00078e0095 */
[----:B------:R3:W-:Y:S01]  /*f4b0*/  MUFU.EX2 R208, R8 ;  /* 0x0000000800d07308 */ /* 0x0007e20000000800 */
[----:B-1----:R-:W-:-:S07]  /*f4c0*/  FFMA.FTZ R4, R117, c[0x0][0x2d0], -R0 ;  /* 0x0000b40075047a23 */ /* 0x002fce0000010800 */
[----:B------:R1:W5:Y:S01]  /*f4d0*/  MUFU.EX2 R228, R4 ;  /* 0x0000000400e47308 */ /* 0x0003620000000800 */
[----:B---3--:R-:W-:Y:S02]  /*f4e0*/  FFMA.FTZ R8, R128, c[0x0][0x2d0], -R13 ;  /* 0x0000b40080087a23 */ /* 0x008fe4000001080d */
[----:B------:R-:W-:-:S05]  /*f4f0*/  IMAD.MOV.U32 R128, RZ, RZ, R148 ;  /* 0x000000ffff807224 */ /* 0x000fca00078e0094 */
        /* <DEDUP_REMOVED lines=21> */
[----:B-1----:R-:W-:-:S02]  /*f650*/  FFMA.FTZ R8, R131, c[0x0][0x2d0], -R3 ;  /* 0x0000b40083087a23 */ /* 0x002fc40000010803 */
[----:B------:R-:W-:-:S05]  /*f660*/  IMAD.MOV.U32 R131, RZ, RZ, R184 ;  /* 0x000000ffff837224 */ /* 0x000fca00078e00b8 */
        /* <DEDUP_REMOVED lines=16> */
[C---:B------:R-:W-:Y:S01]  /*f770*/  HMMA.16816.F32 R80, R4.reuse, R24, R68 ;  /* 0x000000180450723c */ /* 0x040fe20000001844 */
[----:B------:R1:W3:Y:S07]  /*f780*/  MUFU.EX2 R187, R8 ;  /* 0x0000000800bb7308 */ /* 0x0002ee0000000800 */
[C---:B------:R-:W-:Y:S08]  /*f790*/  HMMA.16816.F32 R76, R4.reuse, R20, R60 ;  /* 0x00000014044c723c */ /* 0x040ff0000000183c */
[----:B------:R-:W-:Y:S01]  /*f7a0*/  HMMA.16816.F32 R72, R4, R16, R56 ;  /* 0x000000100448723c */ /* 0x000fe20000001838 */
[----:B-1----:R-:W-:-:S04]  /*f7b0*/  FFMA.FTZ R8, R173, c[0x0][0x2d0], -R0 ;  /* 0x0000b400ad087a23 */ /* 0x002fc80000010800 */
[----:B------:R1:W-:Y:S03]  /*f7c0*/  MUFU.EX2 R185, R8 ;  /* 0x0000000800b97308 */ /* 0x0003e60000000800 */
[C---:B------:R-:W-:Y:S08]  /*f7d0*/  HMMA.16816.F32 R68, R4.reuse, R28, R52 ;  /* 0x0000001c0444723c */ /* 0x040ff00000001834 */
[----:B------:R-:W-:Y:S01]  /*f7e0*/  HMMA.16816.F32 R64, R4, R32, R48 ;  /* 0x000000200440723c */ /* 0x000fe20000001830 */
[----:B-1----:R-:W-:-:S07]  /*f7f0*/  FFMA.FTZ R8, R174, c[0x0][0x2d0], -R0 ;  /* 0x0000b400ae087a23 */ /* 0x002fce0000010800 */
[C---:B------:R-:W-:Y:S01]  /*f800*/  HMMA.16816.F32 R196, R4.reuse, R40, R44 ;  /* 0x0000002804c4723c */ /* 0x040fe2000000182c */
[----:B------:R1:W4:Y:S07]  /*f810*/  MUFU.EX2 R186, R8 ;  /* 0x0000000800ba7308 */ /* 0x00032e0000000800 */
[C---:B------:R-:W-:Y:S01]  /*f820*/  HMMA.16816.F32 R60, R4.reuse, R26, R152 ;  /* 0x0000001a043c723c */ /* 0x040fe20000001898 */
[----:B------:R-:W5:Y:S04]  /*f830*/  LDSM.16.MT88.4 R24, [R216+0x900] ;  /* 0x00090000d818783b */ /* 0x000f680000004200 */
[----:B------:R-:W-:Y:S03]  /*f840*/  LDSM.16.MT88.4 R152, [R216+0xd00] ;  /* 0x000d0000d898783b */ /* 0x000fe60000004200 */
[C---:B------:R-:W-:Y:S01]  /*f850*/  HMMA.16816.F32 R52, R4.reuse, R22, R144 ;  /* 0x000000160434723c */ /* 0x040fe20000001890 */
[--C-:B-1----:R-:W-:Y:S01]  /*f860*/  FFMA.FTZ R8, R175, c[0x0][0x2d0], -R12.reuse ;  /* 0x0000b400af087a23 */ /* 0x102fe2000001080c */
[----:B------:R-:W-:Y:S03]  /*f870*/  LDSM.16.MT88.4 R20, [R216+0x1900] ;  /* 0x00190000d814783b */ /* 0x000fe60000004200 */
[----:B------:R1:W-:Y:S03]  /*f880*/  MUFU.EX2 R184, R8 ;  /* 0x0000000800b87308 */ /* 0x0003e60000000800 */
[C---:B------:R-:W-:Y:S01]  /*f890*/  HMMA.16816.F32 R48, R4.reuse, R18, R140 ;  /* 0x000000120430723c */ /* 0x040fe2000000188c */
[----:B------:R-:W5:Y:S07]  /*f8a0*/  LDSM.16.MT88.4 R16, [R217+0x900] ;  /* 0x00090000d910783b */ /* 0x000f6e0000004200 */
[----:B------:R-:W-:Y:S01]  /*f8b0*/  HMMA.16816.F32 R44, R4, R30, R156 ;  /* 0x0000001e042c723c */ /* 0x000fe2000000189c */
[----:B------:R-:W5:Y:S01]  /*f8c0*/  LDSM.16.MT88.4 R28, [R217+0x1900] ;  /* 0x00190000d91c783b */ /* 0x000f620000004200 */
[----:B-1----:R-:W-:-:S06]  /*f8d0*/  FFMA.FTZ R8, R176, c[0x0][0x2d0], -R12 ;  /* 0x0000b400b0087a23 */ /* 0x002fcc000001080c */
[C---:B------:R-:W-:Y:S01]  /*f8e0*/  HMMA.16816.F32 R56, R4.reuse, R34, R160 ;  /* 0x000000220438723c */ /* 0x040fe200000018a0 */
[----:B------:R1:W1:Y:S01]  /*f8f0*/  MUFU.EX2 R173, R8 ;  /* 0x0000000800ad7308 */ /* 0x0002620000000800 */
[----:B------:R-:W5:Y:S06]  /*f900*/  LDSM.16.MT88.4 R32, [R216+0x2900] ;  /* 0x00290000d820783b */ /* 0x000f6c0000004200 */
[----:B------:R-:W-:Y:S07]  /*f910*/  HMMA.16816.F32 R40, R4, R42, R164 ;  /* 0x0000002a0428723c */ /* 0x000fee00000018a4 */
[----:B--2---:R-:W-:Y:S01]  /*f920*/  F2FP.PACK_AB R4, R191, R200 ;  /* 0x000000c8bf04723e */ /* 0x004fe200000000ff */
[----:B-1----:R-:W-:Y:S01]  /*f930*/  FFMA.FTZ R8, R178, c[0x0][0x2d0], -R12 ;  /* 0x0000b400b2087a23 */ /* 0x002fe2000001080c */
[----:B---3--:R-:W-:-:S02]  /*f940*/  F2FP.PACK_AB R5, R187, R188 ;  /* 0x000000bcbb05723e */ /* 0x008fc400000000ff */
[----:B------:R-:W-:Y:S01]  /*f950*/  F2FP.PACK_AB R6, R189, R190 ;  /* 0x000000bebd06723e */ /* 0x000fe200000000ff */
[----:B------:R1:W-:Y:S01]  /*f960*/  MUFU.EX2 R174, R8 ;  /* 0x0000000800ae7308 */ /* 0x0003e20000000800 */
[----:B----4-:R-:W-:-:S07]  /*f970*/  F2FP.PACK_AB R7, R186, R185 ;  /* 0x000000b9ba07723e */ /* 0x010fce00000000ff */
        /* <DEDUP_REMOVED lines=11> */
[----:B------:R-:W-:Y:S01]  /*fa30*/  LDSM.16.MT88.4 R104, [R217+0x1d00] ;  /* 0x001d0000d968783b */ /* 0x000fe20000004200 */
[----:B-1----:R-:W-:-:S06]  /*fa40*/  FFMA.FTZ R8, R180, c[0x0][0x2d0], -R13 ;  /* 0x0000b400b4087a23 */ /* 0x002fcc000001080d */
[C---:B------:R-:W-:Y:S01]  /*fa50*/  HMMA.16816.F32 R148, R4.reuse, R26, R148 ;  /* 0x0000001a0494723c */ /* 0x040fe20000001894 */
[----:B------:R1:W2:Y:S07]  /*fa60*/  MUFU.EX2 R138, R8 ;  /* 0x00000008008a7308 */ /* 0x0002ae0000000800 */
[C---:B------:R-:W-:Y:S08]  /*fa70*/  HMMA.16816.F32 R84, R4.reuse, R18, R84 ;  /* 0x000000120454723c */ /* 0x040ff00000001854 */
[----:B------:R-:W-:Y:S01]  /*fa80*/  HMMA.16816.F32 R100, R4, R22, R100 ;  /* 0x000000160464723c */ /* 0x000fe20000001864 */
[----:B-1----:R-:W-:-:S04]  /*fa90*/  FFMA.FTZ R8, R182, c[0x0][0x2d0], -R13 ;  /* 0x0000b400b6087a23 */ /* 0x002fc8000001080d */
[----:B------:R1:W-:Y:S03]  /*faa0*/  MUFU.EX2 R134, R8 ;  /* 0x0000000800867308 */ /* 0x0003e60000000800 */
[C---:B------:R-:W-:Y:S08]  /*fab0*/  HMMA.16816.F32 R160, R4.reuse, R30, R96 ;  /* 0x0000001e04a0723c */ /* 0x040ff00000001860 */
[----:B------:R-:W-:Y:S01]  /*fac0*/  HMMA.16816.F32 R164, R4, R34, R92 ;  /* 0x0000002204a4723c */ /* 0x000fe2000000185c */
[----:B------:R-:W-:Y:S01]  /*fad0*/  LDSM.16.MT88.4 R92, [R216+0x1d00] ;  /* 0x001d0000d85c783b */ /* 0x000fe20000004200 */
[----:B-1----:R-:W-:-:S06]  /*fae0*/  FFMA.FTZ R8, R181, c[0x0][0x2d0], -R13 ;  /* 0x0000b400b5087a23 */ /* 0x002fcc000001080d */
[----:B------:R-:W-:Y:S01]  /*faf0*/  HMMA.16816.F32 R144, R4, R38, R88 ;  /* 0x000000260490723c */ /* 0x000fe20000001858 */
[----:B------:R-:W1:Y:S06]  /*fb00*/  MUFU.EX2 R133, R8 ;  /* 0x0000000800857308 */ /* 0x000e6c0000000800 */
[----:B------:R-:W-:Y:S01]  /*fb10*/  F2FP.PACK_AB R4, R173, R184 ;  /* 0x000000b8ad04723e */ /* 0x000fe200000000ff */
[----:B------:R-:W-:Y:S01]  /*fb20*/  IMAD.MOV.U32 R88, RZ, RZ, R183 ;  /* 0x000000ffff587224 */ /* 0x000fe200078e00b7 */
[----:B--2---:R-:W-:Y:S01]  /*fb30*/  F2FP.PACK_AB R5, R138, R172 ;  /* 0x000000ac8a05723e */ /* 0x004fe200000000ff */
[----:B------:R-:W-:Y:S01]  /*fb40*/  IMAD.MOV.U32 R91, RZ, RZ, R131 ;  /* 0x000000ffff5b7224 */ /* 0x000fe200078e0083 */
[----:B------:R-:W-:Y:S01]  /*fb50*/  F2FP.PACK_AB R6, R175, R174 ;  /* 0x000000aeaf06723e */ /* 0x000fe200000000ff */
[----:B------:R-:W-:-:S02]  /*fb60*/  IMAD.MOV.U32 R90, RZ, RZ, R128 ;  /* 0x000000ffff5a7224 */ /* 0x000fc400078e0080 */
[----:B------:R-:W-:Y:S01]  /*fb70*/  IMAD.MOV.U32 R89, RZ, RZ, R129 ;  /* 0x000000ffff597224 */ /* 0x000fe200078e0081 */
[----:B-1----:R-:W-:Y:S01]  /*fb80*/  F2FP.PACK_AB R7, R133, R134 ;  /* 0x000000868507723e */ /* 0x002fe200000000ff */
[----:B------:R-:W-:Y:S02]  /*fb90*/  FFMA.FTZ R8, R204, c[0x0][0x2d0], -R3 ;  /* 0x0000b400cc087a23 */ /* 0x000fe40000010803 */
[----:B------:R-:W-:-:S04]  /*fba0*/  IMAD.MOV.U32 R204, RZ, RZ, R89 ;  /* 0x000000ffffcc7224 */ /* 0x000fc800078e0059 */
[C---:B------:R-:W-:Y:S01]  /*fbb0*/  HMMA.16816.F32 R176, R4.reuse, R26, R60 ;  /* 0x0000001a04b0723c */ /* 0x040fe2000000183c */
[----:B------:R1:W-:Y:S07]  /*fbc0*/  MUFU.EX2 R27, R8 ;  /* 0x00000008001b7308 */ /* 0x0003ee0000000800 */
[C---:B------:R-:W-:Y:S01]  /*fbd0*/  HMMA.16816.F32 R180, R4.reuse, R24, R80 ;  /* 0x0000001804b4723c */ /* 0x040fe20000001850 */
[----:B------:R-:W2:Y:S07]  /*fbe0*/  LDSM.16.MT88.4 R80, [R217+0xd00] ;  /* 0x000d0000d950783b */ /* 0x000eae0000004200 */
[----:B------:R-:W-:Y:S01]  /*fbf0*/  HMMA.16816.F32 R48, R4, R22, R48 ;  /* 0x000000160430723c */ /* 0x000fe20000001830 */
[----:B-1----:R-:W-:-:S02]  /*fc00*/  FFMA.FTZ R8, R203, c[0x0][0x2d0], -R3 ;  /* 0x0000b400cb087a23 */ /* 0x002fc40000010803 */
[----:B------:R-:W-:Y:S02]  /*fc10*/  IMAD.MOV.U32 R203, RZ, RZ, R90 ;  /* 0x000000ffffcb7224 */ /* 0x000fe400078e005a */
[----:B------:R1:W3:Y:S03]  /*fc20*/  MUFU.EX2 R26, R8 ;  /* 0x00000008001a7308 */ /* 0x0002e60000000800 */
[C---:B------:R-:W-:Y:S08]  /*fc30*/  HMMA.16816.F32 R60, R4.reuse, R18, R52 ;  /* 0x00000012043c723c */ /* 0x040ff00000001834 */
[----:B------:R-:W-:Y:S01]  /*fc40*/  HMMA.16816.F32 R52, R4, R20, R72 ;  /* 0x000000140434723c */ /* 0x000fe20000001848 */
[--C-:B-1----:R-:W-:Y:S01]  /*fc50*/  FFMA.FTZ R8, R202, c[0x0][0x2d0], -R3.reuse ;  /* 0x0000b400ca087a23 */ /* 0x102fe20000010803 */
[----:B---3--:R-:W-:Y:S01]  /*fc60*/  F2FP.PACK_AB R128, R26, R27 ;  /* 0x0000001b1a80723e */ /* 0x008fe200000000ff */
[----:B------:R-:W-:-:S05]  /*fc70*/  FFMA.FTZ R3, R201, c[0x0][0x2d0], -R3 ;  /* 0x0000b400c9037a23 */ /* 0x000fca0000010803 */
[----:B------:R-:W-:Y:S01]  /*fc80*/  HMMA.16816.F32 R108, R4, R16, R76 ;  /* 0x00000010046c723c */ /* 0x000fe2000000184c */
[----:B------:R1:W-:Y:S01]  /*fc90*/  MUFU.EX2 R25, R8 ;  /* 0x0000000800197308 */ /* 0x0003e20000000800 */
[----:B------:R-:W-:-:S06]  /*fca0*/  IMAD.MOV.U32 R202, RZ, RZ, R91 ;  /* 0x000000ffffca7224 */ /* 0x000fcc00078e005b */
[C---:B------:R-:W-:Y:S01]  /*fcb0*/  HMMA.16816.F32 R96, R4.reuse, R28, R68 ;  /* 0x0000001c0460723c */ /* 0x040fe20000001844 */
[----:B------:R3:W4:Y:S06]  /*fcc0*/  MUFU.EX2 R24, R3 ;  /* 0x0000000300187308 */ /* 0x00072c0000000800 */
[----:B------:R-:W-:Y:S01]  /*fcd0*/  IMAD.MOV.U32 R28, RZ, RZ, R14 ;  /* 0x000000ffff1c7224 */ /* 0x000fe200078e000e */
[----:B------:R-:W-:Y:S01]  /*fce0*/  HMMA.16816.F32 R44, R4, R30, R44 ;  /* 0x0000001e042c723c */ /* 0x000fe2000000182c */
[----:B-1----:R-:W-:Y:S02]  /*fcf0*/  IMAD.MOV.U32 R8, RZ, RZ, R15 ;  /* 0x000000ffff087224 */ /* 0x002fe400078e000f */
[----:B------:R-:W-:-:S02]  /*fd00*/  IMAD.MOV.U32 R29, RZ, RZ, R9 ;  /* 0x000000ffff1d7224 */ /* 0x000fc400078e0009 */
[----:B------:R-:W-:Y:S02]  /*fd10*/  FADD.FTZ R9, R234, R233 ;  /* 0x000000e9ea097221 */ /* 0x000fe40000010000 */
[----:B------:R-:W-:Y:S01]  /*fd20*/  FADD.FTZ R8, R8, R28 ;  /* 0x0000001c08087221 */ /* 0x000fe20000010000 */
[C---:B------:R-:W-:Y:S01]  /*fd30*/  HMMA.16816.F32 R64, R4.reuse, R32, R64 ;  /* 0x000000200440723c */ /* 0x040fe20000001840 */
[----:B---3--:R-:W-:Y:S01]  /*fd40*/  FFMA.FTZ R3, R210, c[0x0][0x2d0], -R0 ;  /* 0x0000b400d2037a23 */ /* 0x008fe20000010800 */
[----:B----4-:R-:W-:Y:S01]  /*fd50*/  F2FP.PACK_AB R130, R24, R25 ;  /* 0x000000191882723e */ /* 0x010fe200000000ff */
[----:B------:R-:W-:Y:S02]  /*fd60*/  FADD.FTZ R10, R10, R8 ;  /* 0x000000080a0a7221 */ /* 0x000fe40000010000 */
[----:B------:R1:W-:Y:S03]  /*fd70*/  MUFU.EX2 R23, R3 ;  /* 0x0000000300177308 */ /* 0x0003e60000000800 */
[C---:B------:R-:W-:Y:S08]  /*fd80*/  HMMA.16816.F32 R56, R4.reuse, R34, R56 ;  /* 0x000000220438723c */ /* 0x040ff00000001838 */
[----:B------:R-:W-:Y:S01]  /*fd90*/  HMMA.16816.F32 R120, R4, R36, R196 ;  /* 0x000000240478723c */ /* 0x000fe200000018c4 */
[----:B-1----:R-:W-:-:S07]  /*fda0*/  FFMA.FTZ R3, R212, c[0x0][0x2d0], -R0 ;  /* 0x0000b400d4037a23 */ /* 0x002fce0000010800 */
[----:B------:R-:W-:Y:S01]  /*fdb0*/  HMMA.16816.F32 R40, R4, R38, R40 ;  /* 0x000000260428723c */ /* 0x000fe20000001828 */
[----:B------:R1:W3:Y:S01]  /*fdc0*/  MUFU.EX2 R22, R3 ;  /* 0x0000000300167308 */ /* 0x0002e20000000800 */
[----:B------:R-:W4:Y:S01]  /*fdd0*/  LDSM.16.MT88.4 R4, [R217+0x2d00] ;  /* 0x002d0000d904783b */ /* 0x000f220000004200 */
[--C-:B-1----:R-:W-:Y:S01]  /*fde0*/  FFMA.FTZ R3, R209, c[0x0][0x2d0], -R0.reuse ;  /* 0x0000b400d1037a23 */ /* 0x102fe20000010800 */
[----:B---3--:R-:W-:Y:S01]  /*fdf0*/  F2FP.PACK_AB R129, R22, R23 ;  /* 0x000000171681723e */ /* 0x008fe200000000ff */
[----:B------:R-:W-:-:S04]  /*fe00*/  FFMA.FTZ R0, R205, c[0x0][0x2d0], -R0 ;  /* 0x0000b400cd007a23 */ /* 0x000fc80000010800 */
[----:B------:R1:W-:Y:S08]  /*fe10*/  MUFU.EX2 R20, R3 ;  /* 0x0000000300147308 */ /* 0x0003f00000000800 */
[----:B------:R3:W5:Y:S01]  /*fe20*/  MUFU.EX2 R21, R0 ;  /* 0x0000000000157308 */ /* 0x0007620000000800 */
[----:B-1----:R-:W-:Y:S02]  /*fe30*/  FADD.FTZ R3, R11, R29 ;  /* 0x0000001d0b037221 */ /* 0x002fe40000010000 */
[----:B------:R-:W-:-:S02]  /*fe40*/  FADD.FTZ R11, R236, R9 ;  /* 0x00000009ec0b7221 */ /* 0x000fc40000010000 */
[----:B------:R-:W-:Y:S02]  /*fe50*/  FADD.FTZ R9, R202, R3 ;  /* 0x00000003ca097221 */ /* 0x000fe40000010000 */
[----:B------:R-:W-:Y:S02]  /*fe60*/  FADD.FTZ R3, R203, R10 ;  /* 0x0000000acb037221 */ /* 0x000fe40000010000 */
[----:B---3--:R-:W-:Y:S01]  /*fe70*/  FFMA.FTZ R0, R226, c[0x0][0x2d0], -R12 ;  /* 0x0000b400e2007a23 */ /* 0x008fe2000001080c */
[----:B-----5:R-:W-:Y:S01]  /*fe80*/  F2FP.PACK_AB R131, R21, R20 ;  /* 0x000000141583723e */ /* 0x020fe200000000ff */
[----:B------:R-:W-:Y:S02]  /*fe90*/  FADD.FTZ R3, R235, R3 ;  /* 0x00000003eb037221 */ /* 0x000fe40000010000 */
[----:B------:R1:W-:Y:S02]  /*fea0*/  MUFU.EX2 R19, R0 ;  /* 0x0000000000137308 */ /* 0x0003e40000000800 */
[----:B------:R-:W-:-:S02]  /*feb0*/  FADD.FTZ R248, R248, R3 ;  /* 0x00000003f8f87221 */ /* 0x000fc40000010000 */
[----:B--2---:R-:W-:Y:S02]  /*fec0*/  HMMA.16816.F32 R72, R128, R80, R124 ;  /* 0x000000508048723c */ /* 0x004fe4000000187c */
[----:B------:R-:W-:-:S04]  /*fed0*/  FADD.FTZ R248, R239, R248 ;  /* 0x000000f8eff87221 */ /* 0x000fc80000010000 */
[----:B------:R-:W-:Y:S02]  /*fee0*/  FADD.FTZ R248, R238, R248 ;  /* 0x000000f8eef87221 */ /* 0x000fe40000010000 */
[C---:B----4-:R-:W-:Y:S02]  /*fef0*/  HMMA.16816.F32 R124, R128.reuse, R4, R192 ;  /* 0x00000004807c723c */ /* 0x050fe400000018c0 */
[----:B------:R-:W-:Y:S02]  /*ff00*/  FADD.FTZ R248, R200, R248 ;  /* 0x000000f8c8f87221 */ /* 0x000fe40000010000 */
[----:B-1----:R-:W-:Y:S02]  /*ff10*/  FFMA.FTZ R0, R224, c[0x0][0x2d0], -R12 ;  /* 0x0000b400e0007a23 */ /* 0x002fe4000001080c */
[----:B------:R-:W-:Y:S02]  /*ff20*/  FADD.FTZ R248, R191, R248 ;  /* 0x000000f8bff87221 */ /* 0x000fe40000010000 */
[----:B------:R1:W2:Y:S01]  /*ff30*/  MUFU.EX2 R18, R0 ;  /* 0x0000000000127308 */ /* 0x0002a20000000800 */
[----:B------:R-:W-:Y:S01]  /*ff40*/  HMMA.16816.F32 R140, R128, R152, R140 ;  /* 0x00000098808c723c */ /* 0x000fe2000000188c */
[----:B------:R-:W-:-:S04]  /*ff50*/  FADD.FTZ R248, R190, R248 ;  /* 0x000000f8bef87221 */ /* 0x000fc80000010000 */
[----:B------:R-:W-:-:S03]  /*ff60*/  FADD.FTZ R248, R189, R248 ;  /* 0x000000f8bdf87221 */ /* 0x000fc60000010000 */
[----:B------:R-:W-:Y:S01]  /*ff70*/  HMMA.16816.F32 R148, R128, R154, R148 ;  /* 0x0000009a8094723c */ /* 0x000fe20000001894 */
[----:B------:R-:W-:-:S04]  /*ff80*/  FADD.FTZ R248, R27, R248 ;  /* 0x000000f81bf87221 */ /* 0x000fc80000010000 */
[----:B------:R-:W-:Y:S02]  /*ff90*/  FADD.FTZ R248, R26, R248 ;  /* 0x000000f81af87221 */ /* 0x000fe40000010000 */
[----:B-1----:R-:W-:Y:S01]  /*ffa0*/  FFMA.FTZ R0, R232, c[0x0][0x2d0], -R12 ;  /* 0x0000b400e8007a23 */ /* 0x002fe2000001080c */
[----:B------:R-:W-:Y:S01]  /*ffb0*/  HMMA.16816.F32 R76, R128, R82, R84 ;  /* 0x00000052804c723c */ /* 0x000fe20000001854 */
[----:B------:R-:W-:Y:S02]  /*ffc0*/  FADD.FTZ R248, R25, R248 ;  /* 0x000000f819f87221 */ /* 0x000fe40000010000 */
[----:B------:R1:W-:Y:S02]  /*ffd0*/  MUFU.EX2 R17, R0 ;  /* 0x0000000000117308 */ /* 0x0003e40000000800 */
[----:B------:R-:W-:-:S03]  /*ffe0*/  FADD.FTZ R248, R24, R248 ;  /* 0x000000f818f87221 */ /* 0x000fc60000010000 */
[C---:B------:R-:W-:Y:S08]  /*fff0*/  HMMA.16816.F32 R160, R128.reuse, R106, R160 ;  /* 0x0000006a80a0723c */ /* 0x040ff000000018a0 */
[----:B------:R-:W-:Y:S01]  /*10000*/  HMMA.16816.F32 R164, R128, R118, R164 ;  /* 0x0000007680a4723c */ /* 0x000fe200000018a4 */
[----:B-1----:R-:W-:-:S04]  /*10010*/  FFMA.FTZ R0, R211, c[0x0][0x2d0], -R12 ;  /* 0x0000b400d3007a23 */ /* 0x002fc8000001080c */
[----:B------:R1:W3:Y:S02]  /*10020*/  MUFU.EX2 R16, R0 ;  /* 0x0000000000107308 */ /* 0x0002e40000000800 */
[--C-:B-1----:R-:W-:Y:S02]  /*10030*/  FFMA.FTZ R0, R88, c[0x0][0x2d0], -R13.reuse ;  /* 0x0000b40058007a23 */ /* 0x102fe4000001080d */
[C---:B------:R-:W-:Y:S04]  /*10040*/  HMMA.16816.F32 R88, R128.reuse, R92, R156 ;  /* 0x0000005c8058723c */ /* 0x040fe8000000189c */
[----:B------:R1:W-:Y:S04]  /*10050*/  MUFU.EX2 R12, R0 ;  /* 0x00000000000c7308 */ /* 0x0003e80000000800 */
[C---:B------:R-:W-:Y:S08]  /*10060*/  HMMA.16816.F32 R156, R128.reuse, R94, R100 ;  /* 0x0000005e809c723c */ /* 0x040ff00000001864 */
[----:B------:R-:W-:Y:S01]  /*10070*/  HMMA.16816.F32 R100, R128, R104, R112 ;  /* 0x000000688064723c */ /* 0x000fe20000001870 */
[----:B-1----:R-:W-:-:S04]  /*10080*/  FFMA.FTZ R0, R245, c[0x0][0x2d0], -R13 ;  /* 0x0000b400f5007a23 */ /* 0x002fc8000001080d */
[----:B------:R1:W4:Y:S03]  /*10090*/  MUFU.EX2 R14, R0 ;  /* 0x00000000000e7308 */ /* 0x0003260000000800 */
[C---:B------:R-:W-:Y:S07]  /*100a0*/  HMMA.16816.F32 R112, R128.reuse, R116, R168 ;  /* 0x000000748070723c */ /* 0x040fee00000018a8 */
[----:B--2---:R-:W-:Y:S01]  /*100b0*/  F2FP.PACK_AB R168, R18, R19 ;  /* 0x0000001312a8723e */ /* 0x004fe200000000ff */
[----:B------:R-:W-:Y:S01]  /*100c0*/  HMMA.16816.F32 R128, R128, R6, R144 ;  /* 0x000000068080723c */ /* 0x000fe20000001890 */
[----:B---3--:R-:W-:Y:S01]  /*100d0*/  F2FP.PACK_AB R170, R16, R17 ;  /* 0x0000001110aa723e */ /* 0x008fe200000000ff */
[----:B-1----:R-:W-:Y:S01]  /*100e0*/  FFMA.FTZ R0, R244, c[0x0][0x2d0], -R13 ;  /* 0x0000b400f4007a23 */ /* 0x002fe2000001080d */
[----:B----4-:R-:W-:-:S03]  /*100f0*/  F2FP.PACK_AB R169, R14, R12 ;  /* 0x0000000c0ea9723e */ /* 0x010fc600000000ff */
[----:B------:R1:W-:Y:S02]  /*10100*/  MUFU.EX2 R15, R0 ;  /* 0x00000000000f7308 */ /* 0x0003e40000000800 */
[----:B-1----:R-:W-:-:S06]  /*10110*/  FFMA.FTZ R0, R222, c[0x0][0x2d0], -R13 ;  /* 0x0000b400de007a23 */ /* 0x002fcc000001080d */
[----:B------:R1:W2:Y:S02]  /*10120*/  MUFU.EX2 R13, R0 ;  /* 0x00000000000d7308 */ /* 0x0002a40000000800 */
[----:B-1----:R-:W-:Y:S01]  /*10130*/  FADD.FTZ R0, R241, R237 ;  /* 0x000000edf1007221 */ /* 0x002fe20000010000 */
[----:B--2---:R-:W-:-:S03]  /*10140*/  F2FP.PACK_AB R171, R13, R15 ;  /* 0x0000000f0dab723e */ /* 0x004fc600000000ff */
[----:B------:R-:W-:-:S04]  /*10150*/  FADD.FTZ R0, R242, R0 ;  /* 0x00000000f2007221 */ /* 0x000fc80000010000 */
[----:B------:R-:W-:Y:S01]  /*10160*/  FADD.FTZ R8, R243, R0 ;  /* 0x00000000f3087221 */ /* 0x000fe20000010000 */
[----:B------:R-:W-:Y:S01]  /*10170*/  HMMA.16816.F32 R120, R168, R4, R120 ;  /* 0x00000004a878723c */ /* 0x000fe20000001878 */
[----:B------:R-:W-:-:S04]  /*10180*/  FADD.FTZ R0, R204, R9 ;  /* 0x00000009cc007221 */ /* 0x000fc80000010000 */
[----:B------:R-:W-:Y:S02]  /*10190*/  FADD.FTZ R0, R227, R0 ;  /* 0x00000000e3007221 */ /* 0x000fe40000010000 */
        /* <DEDUP_REMOVED lines=44> */
[----:B------:R-:W-:-:S03]  /*10460*/  FADD.FTZ R249, R21, R249 ;  /* 0x000000f915f97221 */ /* 0x000fc60000010000 */
[C---:B------:R-:W-:Y:S08]  /*10470*/  HMMA.16816.F32 R116, R168.reuse, R118, R56 ;  /* 0x00000076a874723c */ /* 0x040ff00000001838 */
[----:B------:R-:W-:Y:S01]  /*10480*/  HMMA.16816.F32 R168, R168, R6, R40 ;  /* 0x00000006a8a8723c */ /* 0x000fe20000001828 */
[----:B------:R-:W-:Y:S07]  /*10490*/  @!P2 BRA `(.L_x_139) ;  /* 0x000032100000a947 */ /* 0x000fee0003800000 */
[----:B------:R-:W2:Y:S01]  /*104a0*/  LDL.LU R10, [R1+0x10] ;  /* 0x00001000010a7983 */ /* 0x000ea20000300800 */
[----:B------:R-:W-:Y:S01]  /*104b0*/  SHF.R.S32.HI R204, RZ, 0x1f, R132 ;  /* 0x0000001fffcc7819 */ /* 0x000fe20000011484 */
[C---:B------:R-:W-:Y:S01]  /*104c0*/  IMAD.SHL.U32 R227, R132.reuse, 0x2, RZ ;  /* 0x0000000284e37824 */ /* 0x040fe200078e00ff */
[----:B------:R-:W-:Y:S01]  /*104d0*/  SHF.R.S32.HI R203, RZ, 0x1f, R225 ;  /* 0x0000001fffcb7819 */ /* 0x000fe200000114e1 */
[----:B------:R-:W-:Y:S01]  /*104e0*/  IMAD.MOV.U32 R3, RZ, RZ, R136 ;  /* 0x000000ffff037224 */ /* 0x000fe200078e0088 */
[----:B------:R-:W-:Y:S01]  /*104f0*/  SHF.L.U64.HI R228, R132, 0x1, R204 ;  /* 0x0000000184e47819 */ /* 0x000fe200000102cc */
[----:B------:R-:W-:Y:S01]  /*10500*/  IMAD.MOV.U32 R0, RZ, RZ, R137 ;  /* 0x000000ffff007224 */ /* 0x000fe200078e0089 */
[----:B------:R-:W-:Y:S01]  /*10510*/  SHF.R.S32.HI R204, RZ, 0x1f, R223 ;  /* 0x0000001fffcc7819 */ /* 0x000fe200000114df */
[----:B------:R-:W-:Y:S01]  /*10520*/  IMAD.MOV.U32 R138, RZ, RZ, R2 ;  /* 0x000000ffff8a7224 */ /* 0x000fe200078e0002 */
[C---:B------:R-:W-:Y:S01]  /*10530*/  SHF.L.U64.HI R226, R225.reuse, 0x1, R203 ;  /* 0x00000001e1e27819 */ /* 0x040fe200000102cb */
[----:B------:R-:W-:Y:S01]  /*10540*/  IMAD.SHL.U32 R225, R225, 0x2, RZ ;  /* 0x00000002e1e17824 */ /* 0x000fe200078e00ff */
[C---:B------:R-:W-:Y:S01]  /*10550*/  SHF.L.U64.HI R224, R223.reuse, 0x1, R204 ;  /* 0x00000001dfe07819 */ /* 0x040fe200000102cc */
[----:B------:R-:W-:-:S02]  /*10560*/  IMAD.SHL.U32 R223, R223, 0x2, RZ ;  /* 0x00000002dfdf7824 */ /* 0x000fc400078e00ff */
[----:B------:R-:W-:Y:S01]  /*10570*/  IMAD.MOV.U32 R132, RZ, RZ, R135 ;  /* 0x000000ffff847224 */ /* 0x000fe200078e0087 */
[----:B--2---:R-:W-:Y:S01]  /*10580*/  LEA.HI.SX32 R222, R10, 0xfffffffe, 0x1a ;  /* 0xfffffffe0ade7811 */ /* 0x004fe200078fd2ff */
[----:B------:R-:W-:Y:S05]  /*10590*/  BRA `(.L_x_140) ;  /* 0x0000038000007947 */ /* 0x000fea0003800000 */
.L_x_142:
[----:B------:R-:W2:Y:S01]  /*105a0*/  LDL R234, [R1+0xc] ;  /* 0x00000c0001ea7983 */ /* 0x000ea20000100800 */
[----:B------:R-:W-:Y:S02]  /*105b0*/  IMAD.MOV.U32 R229, RZ, RZ, RZ ;  /* 0x000000ffffe57224 */ /* 0x000fe400078e00ff */
[----:B------:R-:W-:Y:S01]  /*105c0*/  IMAD.MOV.U32 R235, RZ, RZ, c[0x0][0x2b8] ;  /* 0x0000ae00ffeb7624 */ /* 0x000fe200078e00ff */
[----:B------:R-:W3:Y:S04]  /*105d0*/  LDL.64 R232, [R1] ;  /* 0x0000000001e87983 */ /* 0x000ee80000100a00 */
[----:B------:R-:W4:Y:S01]  /*105e0*/  LDL R231, [R1+0x8] ;  /* 0x0000080001e77983 */ /* 0x000f220000100800 */
[----:B------:R-:W-:Y:S01]  /*105f0*/  ISETP.NE.AND P2, PT, R235, 0x1, PT ;  /* 0x00000001eb00780c */ /* 0x000fe20003f45270 */
[----:B--2---:R-:W-:Y:S05]  /*10600*/  IMAD R133, R222, 0x40, R234 ;  /* 0x00000040de857824 */ /* 0x004fea00078e02ea */
[----:B------:R-:W-:Y:S07]  /*10610*/  IADD3 R133, R133, -0x40, R250 ;  /* 0xffffffc085857810 */ /* 0x000fee0007ffe0fa */
[----:B------:R-:W-:Y:S04]  /*10620*/  @P2 IMAD.HI.U32 R134, R133, c[0x0][0x2bc], RZ ;  /* 0x0000af0085862a27 */ /* 0x000fe800078e00ff */
[--C-:B------:R-:W-:Y:S01]  /*10630*/  IMAD.MOV.U32 R2, RZ, RZ, R133.reuse ;  /* 0x000000ffff027224 */ /* 0x100fe200078e0085 */
[----:B------:R-:W-:Y:S04]  /*10640*/  @P2 SHF.R.U32.HI R2, RZ, c[0x0][0x2c0], R134 ;  /* 0x0000b000ff022a19 */ /* 0x000fe80000011686 */
[C---:B---3--:R-:W-:Y:S04]  /*10650*/  @!P3 IADD3 R135, P0, R2.reuse, R232, RZ ;  /* 0x000000e80287b210 */ /* 0x048fe80007f1e0ff */
[----:B----4-:R-:W-:Y:S01]  /*10660*/  @!P3 LEA.HI.X.SX32 R136, R2, R231, 0x1, P0 ;  /* 0x000000e70288b211 */ /* 0x010fe200000f0eff */
        /* <DEDUP_REMOVED lines=43> */
.L_x_140:
[----:B------:R-:W-:Y:S04]  /*10920*/  DEPBAR.LE SB0, 0x0 ;  /* 0x000080000000791a */ /* 0x000fe80000000000 */
[----:B------:R-:W-:Y:S01]  /*10930*/  BAR.SYNC.DEFER_BLOCKING 0x0 ;  /* 0x0000000000007b1d */ /* 0x000fe20000010000 */
[----:B------:R-:W-:Y:S01]  /*10940*/  IMAD.WIDE.U32 R28, R230, c[0x0][0x208], RZ ;  /* 0x00008200e61c7a25 */ /* 0x000fe200078e00ff */
        /* <DEDUP_REMOVED lines=181> */
.L_x_141:
        /* <DEDUP_REMOVED lines=139> */
[----:B------:R-:W-:Y:S02]  /*11d50*/  FMUL.FTZ R85, R134, R85 ;  /* 0x0000005586557220 */ /* 0x000fe40000410000 */
[C---:B------:R-:W-:Y:S01]  /*11d60*/  FMUL.FTZ R86, R133.reuse, R86 ;  /* 0x0000005685567220 */ /* 0x040fe20000410000 */
        /* <DEDUP_REMOVED lines=14> */
[----:B----4-:R-:W-:Y:S01]  /*11e50*/  FMUL.FTZ R6, R133, R146 ;  /* 0x0000009285067220 */ /* 0x010fe20000410000 */
[----:B------:R-:W-:Y:S01]  /*11e60*/  F2FP.PACK_AB R146, R245, R243 ;  /* 0x000000f3f592723e */ /* 0x000fe200000000ff */
[C---:B------:R-:W-:Y:S02]  /*11e70*/  FMUL.FTZ R98, R133.reuse, R98 ;  /* 0x0000006285627220 */ /* 0x040fe40000410000 */
[----:B------:R-:W-:Y:S01]  /*11e80*/  FMUL.FTZ R99, R133, R99 ;  /* 0x0000006385637220 */ /* 0x000fe20000410000 */
[----:B------:R-:W-:Y:S01]  /*11e90*/  MUFU.EX2 R237, R13 ;  /* 0x0000000d00ed7308 */ /* 0x000fe20000000800 */
[C---:B------:R-:W-:Y:S02]  /*11ea0*/  FMUL.FTZ R100, R132.reuse, R100 ;  /* 0x0000006484647220 */ /* 0x040fe40000410000 */
[----:B------:R-:W-:Y:S01]  /*11eb0*/  FMUL.FTZ R101, R132, R101 ;  /* 0x0000006584657220 */ /* 0x000fe20000410000 */
[----:B--2---:R-:W-:Y:S01]  /*11ec0*/  F2FP.PACK_AB R145, R239, R238 ;  /* 0x000000eeef91723e */ /* 0x004fe200000000ff */
[C---:B------:R-:W-:Y:S01]  /*11ed0*/  FMUL.FTZ R7, R133.reuse, R147 ;  /* 0x0000009385077220 */ /* 0x040fe20000410000 */
        /* <DEDUP_REMOVED lines=40> */
[----:B------:R-:W-:Y:S02]  /*12160*/  FMUL.FTZ R111, R133, R111 ;  /* 0x0000006f856f7220 */ /* 0x000fe40000410000 */
        /* <DEDUP_REMOVED lines=13> */
[----:B------:R-:W-:Y:S01]  /*12240*/  FMUL.FTZ R119, R133, R119 ;  /* 0x0000007785777220 */ /* 0x000fe20000410000 */
        /* <DEDUP_REMOVED lines=89> */
[--C-:B------:R-:W-:Y:S02]  /*127e0*/  FFMA.FTZ R62, R62, c[0x0][0x2d0], -R3.reuse ;  /* 0x0000b4003e3e7a23 */ /* 0x100fe40000010803 */
        /* <DEDUP_REMOVED lines=26> */
[C---:B-1----:R-:W-:Y:S02]  /*12990*/  FMUL.FTZ R28, R134.reuse, R168 ;  /* 0x000000a8861c7220 */ /* 0x042fe40000410000 */
        /* <DEDUP_REMOVED lines=209> */
.L_x_139:
        /* <DEDUP_REMOVED lines=149> */
.L_x_91:
[----:B------:R-:W-:Y:S05]  /*14000*/  @P4 BRA `(.L_x_143) ;  /* 0x0000175000004947 */ /* 0x000fea0003800000 */
[----:B------:R-:W1:Y:S01]  /*14010*/  S2R R55, SR_TID.X ;  /* 0x0000000000377919 */ /* 0x000e620000002100 */
[----:B------:R-:W-:Y:S02]  /*14020*/  F2FP.PACK_AB R45, R45, R144 ;  /* 0x000000902d2d723e */ /* 0x000fe400000000ff */
[----:B------:R-:W-:Y:S01]  /*14030*/  F2FP.PACK_AB R44, R44, R146 ;  /* 0x000000922c2c723e */ /* 0x000fe200000000ff */
[----:B------:R-:W-:Y:S01]  /*14040*/  BAR.SYNC.DEFER_BLOCKING 0x1, 0x80 ;  /* 0x0042000000007b1d */ /* 0x000fe20000010000 */
        /* <DEDUP_REMOVED lines=10> */
[----:B-1----:R-:W-:Y:S02]  /*140f0*/  SHF.R.S32.HI R56, RZ, 0x1f, R55 ;  /* 0x0000001fff387819 */ /* 0x002fe40000011437 */
[----:B------:R-:W-:Y:S02]  /*14100*/  F2FP.PACK_AB R39, R39, R72 ;  /* 0x000000482727723e */ /* 0x000fe400000000ff */
[----:B------:R-:W-:-:S02]  /*14110*/  LEA.HI R3, R56, R55, RZ, 0x2 ;  /* 0x0000003738037211 */ /* 0x000fc400078f10ff */
[----:B------:R-:W-:Y:S02]  /*14120*/  LEA.HI R48, R56, R55, RZ, 0x5 ;  /* 0x0000003738307211 */ /* 0x000fe400078f28ff */
[--C-:B------:R-:W-:Y:S02]  /*14130*/  SHF.R.S32.HI R52, RZ, 0x2, R3.reuse ;  /* 0x00000002ff347819 */ /* 0x100fe40000011403 */
[----:B------:R-:W-:Y:S02]  /*14140*/  SHF.R.S32.HI R0, RZ, 0x1f, R3 ;  /* 0x0000001fff007819 */ /* 0x000fe40000011403 */
[----:B------:R-:W-:Y:S02]  /*14150*/  LOP3.LUT R3, R3, 0xfffffffc, RZ, 0xc0, !PT ;  /* 0xfffffffc03037812 */ /* 0x000fe400078ec0ff */
[----:B------:R-:W-:Y:S02]  /*14160*/  LEA.HI R0, R0, R52, RZ, 0x3 ;  /* 0x0000003400007211 */ /* 0x000fe400078f18ff */
[----:B------:R-:W-:Y:S01]  /*14170*/  SHF.R.S32.HI R49, RZ, 0x5, R48 ;  /* 0x00000005ff317819 */ /* 0x000fe20000011430 */
[----:B------:R-:W-:Y:S01]  /*14180*/  IMAD.IADD R29, R55, 0x1, -R3 ;  /* 0x00000001371d7824 */ /* 0x000fe200078e0a03 */
[----:B------:R-:W-:-:S02]  /*14190*/  LOP3.LUT R0, R0, 0xfffffff8, RZ, 0xc0, !PT ;  /* 0xfffffff800007812 */ /* 0x000fc400078ec0ff */
[----:B------:R-:W-:Y:S02]  /*141a0*/  F2FP.PACK_AB R74, R75, R74 ;  /* 0x0000004a4b4a723e */ /* 0x000fe400000000ff */
[----:B------:R-:W-:Y:S01]  /*141b0*/  F2FP.PACK_AB R36, R36, R76 ;  /* 0x0000004c2424723e */ /* 0x000fe200000000ff */
[----:B------:R-:W-:Y:S01]  /*141c0*/  IMAD.IADD R2, R52, 0x1, -R0 ;  /* 0x0000000134027824 */ /* 0x000fe200078e0a00 */
[----:B------:R-:W-:Y:S02]  /*141d0*/  F2FP.PACK_AB R78, R79, R78 ;  /* 0x0000004e4f4e723e */ /* 0x000fe400000000ff */
[----:B------:R-:W-:Y:S02]  /*141e0*/  F2FP.PACK_AB R35, R35, R84 ;  /* 0x000000542323723e */ /* 0x000fe400000000ff */
[----:B------:R-:W-:Y:S02]  /*141f0*/  LEA.HI R0, R2, R2, RZ, 0x1 ;  /* 0x0000000202007211 */ /* 0x000fe400078f08ff */
[----:B------:R-:W-:-:S02]  /*14200*/  F2FP.PACK_AB R34, R34, R86 ;  /* 0x000000562222723e */ /* 0x000fc400000000ff */
        /* <DEDUP_REMOVED lines=19> */
[----:B------:R-:W-:-:S02]  /*14340*/  F2FP.PACK_AB R30, R30, R156 ;  /* 0x0000009c1e1e723e */ /* 0x000fc400000000ff */
[----:B------:R-:W-:Y:S02]  /*14350*/  F2FP.PACK_AB R158, R159, R158 ;  /* 0x0000009e9f9e723e */ /* 0x000fe400000000ff */
[C---:B------:R-:W-:Y:S01]  /*14360*/  IADD3 R3, R0.reuse, 0x80, RZ ;  /* 0x0000008000037810 */ /* 0x040fe20007ffe0ff */
[----:B------:R-:W-:Y:S01]  /*14370*/  STS [R0+0x80], R45 ;  /* 0x0000802d00007388 */ /* 0x000fe20000000800 */
[C---:B------:R-:W-:Y:S02]  /*14380*/  IADD3 R2, R0.reuse, 0x70, RZ ;  /* 0x0000007000027810 */ /* 0x040fe40007ffe0ff */
[----:B------:R-:W-:Y:S01]  /*14390*/  @P1 IADD3 R2, R3, 0x10, RZ ;  /* 0x0000001003021810 */ /* 0x000fe20007ffe0ff */
[----:B------:R-:W-:Y:S01]  /*143a0*/  IMAD.IADD R3, R0, 0x1, R4 ;  /* 0x0000000100037824 */ /* 0x000fe200078e0204 */
[----:B------:R-:W-:Y:S01]  /*143b0*/  STS [R0+0x280], R44 ;  /* 0x0002802c00007388 */ /* 0x000fe20000000800 */
[----:B------:R-:W-:Y:S02]  /*143c0*/  F2FP.PACK_AB R28, R28, R96 ;  /* 0x000000601c1c723e */ /* 0x000fe400000000ff */
[----:B------:R-:W-:Y:S01]  /*143d0*/  IMAD.IADD R4, R4, 0x1, R2 ;  /* 0x0000000104047824 */ /* 0x000fe200078e0202 */
[----:B------:R-:W-:Y:S01]  /*143e0*/  STS [R2], R43 ;  /* 0x0000002b02007388 */ /* 0x000fe20000000800 */
        /* <DEDUP_REMOVED lines=23> */
[----:B------:R-:W-:Y:S01]  /*14560*/  STS [R4], R38 ;  /* 0x0000002604007388 */ /* 0x000fe20000000800 */
        /* <DEDUP_REMOVED lines=10> */
[----:B------:R-:W-:Y:S01]  /*14610*/  ISETP.NE.U32.AND P0, PT, RZ, c[0x0][0x500], PT ;  /* 0x00014000ff007a0c */ /* 0x000fe20003f05070 */
[----:B------:R-:W-:Y:S03]  /*14620*/  STS [R4+0x1000], R36 ;  /* 0x0010002404007388 */ /* 0x000fe60000000800 */
[----:B------:R-:W-:Y:S01]  /*14630*/  ISETP.NE.AND.EX P1, PT, RZ, c[0x0][0x504], PT, P0 ;  /* 0x00014100ff007a0c */ /* 0x000fe20003f25300 */
[----:B------:R-:W-:Y:S01]  /*14640*/  STS [R4+0x1200], R78 ;  /* 0x0012004e04007388 */ /* 0x000fe20000000800 */
[----:B------:R-:W-:-:S03]  /*14650*/  ISETP.NE.U32.AND P0, PT, RZ, c[0x0][0x508], PT ;  /* 0x00014200ff007a0c */ /* 0x000fc60003f05070 */
[----:B------:R-:W-:Y:S01]  /*14660*/  STS [R0+0x2080], R35 ;  /* 0x0020802300007388 */ /* 0x000fe20000000800 */
        /* <DEDUP_REMOVED lines=47> */
.L_x_144:
        /* <DEDUP_REMOVED lines=151> */
.L_x_146:
[----:B---3--:R-:W-:Y:S05]  /*152d0*/  BSYNC B0 ;  /* 0x0000000000007941 */ /* 0x008fea0003800000 */
.L_x_145:
        /* <DEDUP_REMOVED lines=23> */
.L_x_148:
[----:B------:R-:W-:Y:S05]  /*15450*/  BSYNC B0 ;  /* 0x0000000000007941 */ /* 0x000fea0003800000 */
.L_x_147:
        /* <DEDUP_REMOVED lines=23> */
.L_x_150:
[----:B------:R-:W-:Y:S05]  /*155d0*/  BSYNC B0 ;  /* 0x0000000000007941 */ /* 0x000fea0003800000 */
.L_x_149:
        /* <DEDUP_REMOVED lines=24> */
.L_x_143:
[----:B------:R-:W-:Y:S01]  /*15760*/  ISETP.NE.U32.AND P1, PT, RZ, c[0x0][0x508], PT ;  /* 0x00014200ff007a0c */ /* 0x000fe20003f25070 */
[----:B------:R-:W-:Y:S01]  /*15770*/  IMAD.MOV.U32 R2, RZ, RZ, 0x4 ;  /* 0x00000004ff027424 */ /* 0x000fe200078e00ff */
[----:B------:R-:W-:Y:S02]  /*15780*/  ISETP.NE.U32.AND P0, PT, RZ, c[0x0][0x500], PT ;  /* 0x00014000ff007a0c */ /* 0x000fe40003f05070 */
[----:B------:R-:W-:Y:S01]  /*15790*/  ISETP.NE.AND.EX P1, PT, RZ, c[0x0][0x50c], PT, P1 ;  /* 0x00014300ff007a0c */ /* 0x000fe20003f25310 */
[----:B------:R-:W-:Y:S01]  /*157a0*/  IMAD.WIDE R6, R251, R2, c[0x0][0x500] ;  /* 0x00014000fb067625 */ /* 0x000fe200078e0202 */
[----:B------:R-:W-:-:S03]  /*157b0*/  ISETP.NE.AND.EX P0, PT, RZ, c[0x0][0x504], PT, P0 ;  /* 0x00014100ff007a0c */ /* 0x000fc60003f05300 */
[----:B------:R-:W-:-:S08]  /*157c0*/  IMAD.MOV.U32 R13, RZ, RZ, c[0x0][0x388] ;  /* 0x0000e200ff0d7624 */ /* 0x000fd000078e00ff */
        /* <DEDUP_REMOVED lines=11> */
.L_x_151:
        /* <DEDUP_REMOVED lines=43> */
.L_x_153:
[----:B---3--:R-:W-:Y:S05]  /*15b30*/  BSYNC B0 ;  /* 0x0000000000007941 */ /* 0x008fea0003800000 */
.L_x_152:
        /* <DEDUP_REMOVED lines=64> */
.L_x_155:
[----:B------:R-:W-:Y:S05]  /*15f40*/  BSYNC B0 ;  /* 0x0000000000007941 */ /* 0x000fea0003800000 */
.L_x_154:
        /* <DEDUP_REMOVED lines=21> */
.L_x_157:
[----:B------:R-:W-:Y:S05]  /*160a0*/  BSYNC B0 ;  /* 0x0000000000007941 */ /* 0x000fea0003800000 */
.L_x_156:
        /* <DEDUP_REMOVED lines=21> */
.L_x_159:
[----:B------:R-:W-:Y:S05]  /*16200*/  BSYNC B0 ;  /* 0x0000000000007941 */ /* 0x000fea0003800000 */
.L_x_158:
        /* <DEDUP_REMOVED lines=22> */
.L_x_160:
        /* <DEDUP_REMOVED lines=9> */
.L_x_857:


//--------------------- .text._ZN7cutlass13device_kernelIN5flash19enable_sm80_to_sm89INS1_16FlashAttnFwdSm80INS1_25CollectiveMainloopFwdSm80ILi4ELi1ELb0EN4cute5tupleIJNS5_1CILi128EEENS7_ILi48EEENS7_ILi96EEEEEELi96ENS_6half_tEfNS_4arch4Sm80ELb0ELb1ELb0ELb0ELb1ELb0ELb1ELb0EEENS1_21CollectiveEpilogueFwdINS6_IJS8_SA_S9_EEENS6_IJNS7_ILi1EEESI_SI_EEESC_SE_Li128ELb0ELb1ELb0ELb0EEENS1_19SingleTileSchedulerILb0ELb0ELb1ELi128EEEEEEEEEvNT_6ParamsE --------------------------
	.section	.text._ZN7cutlass13device_kernelIN5flash19enable_sm80_to_sm89INS1_16FlashAttnFwdSm80INS1_25CollectiveMainloopFwdSm80ILi4ELi1ELb0EN4cute5tupleIJNS5_1CILi128EEENS7_ILi48EEENS7_ILi96EEEEEELi96ENS_6half_tEfNS_4arch4Sm80ELb0ELb1ELb0ELb0ELb1ELb0ELb1ELb0EEENS1_21CollectiveEpilogueFwdINS6_IJS8_SA_S9_EEENS6_IJNS7_ILi1EEESI_SI_EEESC_SE_Li128ELb0ELb1ELb0ELb0EEENS1_19SingleTileSchedulerILb0ELb0ELb1ELi128EEEEEEEEEvNT_6ParamsE,"ax",@progbits
	.sectioninfo	@"SHI_REGISTERS=255"
	.align	128
.text._ZN7cutlass13device_kernelIN5flash19enable_sm80_to_sm89INS1_16FlashAttnFwdSm80INS1_25CollectiveMainloopFwdSm80ILi4ELi1ELb0EN4cute5tupleIJNS5_1CILi128EEENS7_ILi48EEENS7_ILi96EEEEEELi96ENS_6half_tEfNS_4arch4Sm80ELb0ELb1ELb0ELb0ELb1ELb0ELb1ELb0EEENS1_21CollectiveEpilogueFwdINS6_IJS8_SA_S9_EEENS6_IJNS7_ILi1EEESI_SI_EEESC_SE_Li128ELb0ELb1ELb0ELb0EEENS1_19SingleTileSchedulerILb0ELb0ELb1ELi128EEEEEEEEEvNT_6ParamsE:
        .type           _ZN7cutlass13device_kernelIN5flash19enable_sm80_to_sm89INS1_16FlashAttnFwdSm80INS1_25CollectiveMainloopFwdSm80ILi4ELi1ELb0EN4cute5tupleIJNS5_1CILi128EEENS7_ILi48EEENS7_ILi96EEEEEELi96ENS_6half_tEfNS_4arch4Sm80ELb0ELb1ELb0ELb0ELb1ELb0ELb1ELb0EEENS1_21CollectiveEpilogueFwdINS6_IJS8_SA_S9_EEENS6_IJNS7_ILi1EEESI_SI_EEESC_SE_Li128ELb0ELb1ELb0ELb0EEENS1_19SingleTileSchedulerILb0ELb0ELb1ELi128EEEEEEEEEvNT_6ParamsE,@function
        .size           _ZN7cutlass13device_kernelIN5flash19enable_sm80_to_sm89INS1_16FlashAttnFwdSm80INS1_25CollectiveMainloopFwdSm80ILi4ELi1ELb0EN4cute5tupleIJNS5_1CILi128EEENS7_ILi48EEENS7_ILi96EEEEEELi96ENS_6half_tEfNS_4arch4Sm80ELb0ELb1ELb0ELb0ELb1ELb0ELb1ELb0EEENS1_21CollectiveEpilogueFwdINS6_IJS8_SA_S9_EEENS6_IJNS7_ILi1EEESI_SI_EEESC_SE_Li128ELb0ELb1ELb0ELb0EEENS1_19SingleTileSchedulerILb0ELb0ELb1ELi128EEEEEEEEEvNT_6ParamsE,(.L_x_858 - _ZN7cutlass13device_kernelIN5flash19enable_sm80_to_sm89INS1_16FlashAttnFwdSm80INS1_25CollectiveMainloopFwdSm80ILi4ELi1ELb0EN4cute5tupleIJNS5_1CILi128EEENS7_ILi48EEENS7_ILi96EEEEEELi96ENS_6half_tEfNS_4arch4Sm80ELb0ELb1ELb0ELb0ELb1ELb0ELb1ELb0EEENS1_21CollectiveEpilogueFwdINS6_IJS8_SA_S9_EEENS6_IJNS7_ILi1EEESI_SI_EEESC_SE_Li128ELb0ELb1ELb0ELb0EEENS1_19SingleTileSchedulerILb0ELb0ELb1ELi128EEEEEEEEEvNT_6ParamsE)
        .other          _ZN7cutlass13device_kernelIN5flash19enable_sm80_to_sm89INS1_16FlashAttnFwdSm80INS1_25CollectiveMainloopFwdSm80ILi4ELi1ELb0EN4cute5tupleIJNS5_1CILi128EEENS7_ILi48EEENS7_ILi96EEEEEELi96ENS_6half_tEfNS_4arch4Sm80ELb0ELb1ELb0ELb0ELb1ELb0ELb1ELb0EEENS1_21CollectiveEpilogueFwdINS6_IJS8_SA_S9_EEENS6_IJNS7_ILi1EEESI_SI_EEESC_SE_Li128ELb0ELb1ELb0ELb0EEENS1_19SingleTileSchedulerILb0ELb0ELb1ELi128EEEEEEEEEvNT_6ParamsE,@"STO_CUDA_ENTRY STV_DEFAULT"
_ZN7cutlass13device_kernelIN5flash19enable_sm80_to_sm89INS1_16FlashAttnFwdSm80INS1_25CollectiveMainloopFwdSm80ILi4ELi1ELb0EN4cute5tupleIJNS5_1CILi128EEENS7_ILi48EEENS7_ILi96EEEEEELi96ENS_6half_tEfNS_4arch4Sm80ELb0ELb1ELb0ELb0ELb1ELb0ELb1ELb0EEENS1_21CollectiveEpilogueFwdINS6_IJS8_SA_S9_EEENS6_IJNS7_ILi1EEESI_SI_EEESC_SE_Li128ELb0ELb1ELb0ELb0EEENS1_19SingleTileSchedulerILb0ELb0ELb1ELi128EEEEEEEEEvNT_6ParamsE:
[----:B------:R-:W-:-:S03]  /*0000*/  MOV R1, c[0x0][0x28] ;  /* 0x00000a0000017a02 */ /* 0x000fc60000000f00 */
[----:B------:R-:W1:Y:S01]  /*0010*/  S2UR UR10, SR_CTAID.Z ;  /* 0x00000000000a79c3 */ /* 0x000e620000002700 */
[----:B------:R-:W-:Y:S02]  /*0020*/  IADD3 R1, R1, -0x30, RZ ;  /* 0xffffffd001017810 */ /* 0x000fe40007ffe0ff */
[----:B-1----:R-:W-:-:S13]  /*0030*/  ISETP.LE.AND P0, PT, RZ, UR10, PT ;  /* 0x0000000aff007c0c */ /* 0x002fda000bf03270 */
[----:B------:R-:W-:Y:S05]  /*0040*/  @!P0 EXIT ;  /* 0x000000000000894d */ /* 0x000fea0003800000 */
[----:B------:R-:W-:Y:S01]  /*0050*/  ULDC.64 UR4, c[0x0][0x370] ;  /* 0x0000dc0000047ab9 */ /* 0x000fe20000000a00 */
[----:B------:R-:W-:Y:S01]  /*0060*/  IMAD.MOV.U32 R21, RZ, RZ, RZ ;  /* 0x000000ffff157224 */ /* 0x000fe200078e00ff */
[----:B------:R-:W-:Y:S02]  /*0070*/  UISETP.NE.U32.AND UP0, UPT, URZ, UR4, UPT ;  /* 0x000000043f00728c */ /* 0x000fe4000bf05070 */
[----:B------:R-:W-:Y:S02]  /*0080*/  ULDC.64 UR6, c[0x0][0x370] ;  /* 0x0000dc0000067ab9 */ /* 0x000fe40000000a00 */
[----:B------:R-:W-:Y:S02]  /*0090*/  UISETP.NE.AND.EX UP0, UPT, URZ, UR5, UPT, UP0 ;  /* 0x000000053f00728c */ /* 0x000fe4000bf05300 */
[----:B------:R-:W-:-:S04]  /*00a0*/  ULDC.64 UR8, c[0x0][0x118] ;  /* 0x0000460000087ab9 */ /* 0x000fc80000000a00 */
[----:B------:R-:W-:-:S05]  /*00b0*/  PLOP3.LUT P0, PT, PT, PT, UP0, 0x80, 0x0 ;  /* 0x000000000000781c */ /* 0x000fca0003f0f008 */
[----:B------:R-:W-:Y:S02]  /*00c0*/  @UP0 UMOV UR4, 0x4 ;  /* 0x0000000400040882 */ /* 0x000fe40000000000 */
[----:B------:R-:W-:-:S06]  /*00d0*/  @UP0 UIMAD.WIDE UR4, UR10, UR4, UR6 ;  /* 0x000000040a0402a5 */ /* 0x000fcc000f8e0206 */
[----:B------:R-:W-:Y:S02]  /*00e0*/  IMAD.U32 R2, RZ, RZ, UR4 ;  /* 0x00000004ff027e24 */ /* 0x000fe4000f8e00ff */
[----:B------:R-:W-:-:S05]  /*00f0*/  IMAD.U32 R3, RZ, RZ, UR5 ;  /* 0x00000005ff037e24 */ /* 0x000fca000f8e00ff */
[----:B------:R1:W2:Y:S01]  /*0100*/  @P0 LDG.E R21, [R2.64] ;  /* 0x0000000802150981 */ /* 0x0002a2000c1e1900 */
[----:B------:R-:W-:Y:S01]  /*0110*/  IMAD.MOV.U32 R7, RZ, RZ, c[0x0][0x2c4] ;  /* 0x0000b100ff077624 */ /* 0x000fe200078e00ff */
[----:B------:R-:W3:Y:S01]  /*0120*/  S2UR UR7, SR_CTAID.Y ;  /* 0x00000000000779c3 */ /* 0x000ee20000002600 */
[----:B------:R-:W-:Y:S01]  /*0130*/  IMAD.MOV.U32 R4, RZ, RZ, 0x1 ;  /* 0x00000001ff047424 */ /* 0x000fe200078e00ff */
[----:B------:R-:W4:Y:S01]  /*0140*/  S2R R0, SR_CTAID.X ;  /* 0x0000000000007919 */ /* 0x000f220000002500 */
[----:B------:R-:W-:Y:S02]  /*0150*/  LOP3.LUT R24, R24, 0xffffefff, RZ, 0xc0, !PT ;  /* 0xffffefff18187812 */ /* 0x000fe400078ec0ff */
[----:B------:R-:W-:Y:S01]  /*0160*/  ISETP.NE.AND P1, PT, R7, 0x1, PT ;  /* 0x000000010700780c */ /* 0x000fe20003f25270 */
[----:B------:R-:W2:Y:S01]  /*0170*/  S2R R44, SR_TID.X ;  /* 0x00000000002c7919 */ /* 0x000ea20000002100 */
[----:B------:R-:W-:-:S11]  /*0180*/  ISETP.LE.AND P2, PT, R4, c[0x0][0x32c], PT ;  /* 0x0000cb0004007a0c */ /* 0x000fd60003f43270 */
[----:B------:R-:W-:-:S04]  /*0190*/  @P1 LOP3.LUT R24, R24, 0x1000, RZ, 0xfc, !PT ;  /* 0x0000100018181812 */ /* 0x000fc800078efcff */
[----:B------:R-:W-:Y:S01]  /*01a0*/  LOP3.LUT R24, R24, 0xfffffbff, RZ, 0xc0, !PT ;  /* 0xfffffbff18187812 */ /* 0x000fe200078ec0ff */
[----:B-1----:R-:W-:Y:S01]  /*01b0*/  IMAD.MOV.U32 R2, RZ, RZ, c[0x0][0x2ac] ;  /* 0x0000ab00ff027624 */ /* 0x002fe200078e00ff */
[----:B---3--:R-:W-:Y:S01]  /*01c0*/  USHF.R.S32.HI UR6, URZ, 0x1f, UR7 ;  /* 0x0000001f3f067899 */ /* 0x008fe20008011407 */
[----:B----4-:R-:W-:Y:S01]  /*01d0*/  IMAD.SHL.U32 R129, R0, 0x80, RZ ;  /* 0x0000008000817824 */ /* 0x010fe200078e00ff */
[----:B------:R-:W-:Y:S01]  /*01e0*/  @P2 LOP3.LUT R24, R24, 0x400, RZ, 0xfc, !PT ;  /* 0x0000040018182812 */ /* 0x000fe200078efcff */
[----:B------:R-:W-:-:S03]  /*01f0*/  IMAD R20, R2, c[0x0][0x1d0], RZ ;  /* 0x0000740002147a24 */ /* 0x000fc600078e02ff */
[C---:B------:R-:W-:Y:S02]  /*0200*/  @P1 IADD3 R0, R129.reuse, 0x7f, RZ ;  /* 0x0000007f81001810 */ /* 0x040fe40007ffe0ff */
[----:B------:R-:W-:-:S03]  /*0210*/  IADD3 R2, R129, 0x7f, RZ ;  /* 0x0000007f81027810 */ /* 0x000fc60007ffe0ff */
[----:B------:R-:W-:-:S05]  /*0220*/  @P1 IMAD.HI.U32 R0, R0, c[0x0][0x2c8], RZ ;  /* 0x0000b20000001a27 */ /* 0x000fca00078e00ff */
[----:B------:R-:W-:Y:S02]  /*0230*/  @P1 SHF.R.U32.HI R2, RZ, c[0x0][0x2cc], R0 ;  /* 0x0000b300ff021a19 */ /* 0x000fe40000011600 */
[----:B------:R-:W-:-:S05]  /*0240*/  IADD3 R0, R20, -c[0x0][0x168], R4 ;  /* 0x80005a0014007a10 */ /* 0x000fca0007ffe004 */
[----:B------:R-:W-:-:S05]  /*0250*/  IMAD.IADD R0, R0, 0x1, R2 ;  /* 0x0000000100007824 */ /* 0x000fca00078e0202 */
[----:B------:R-:W-:Y:S01]  /*0260*/  IADD3 R3, R0, c[0x0][0x328], RZ ;  /* 0x0000ca0000037a10 */ /* 0x000fe20007ffe0ff */
[----:B--2---:R1:W-:Y:S01]  /*0270*/  STL [R1+0x20], R21 ;  /* 0x0000201501007387 */ /* 0x0043e20000100800 */
[----:B------:R-:W-:Y:S05]  /*0280*/  @!P2 BRA `(.L_x_161) ;  /* 0x000000f00000a947 */ /* 0x000fea0003800000 */
[C---:B------:R-:W-:Y:S02]  /*0290*/  ISETP.GT.AND P0, PT, R0.reuse, RZ, PT ;  /* 0x000000ff0000720c */ /* 0x040fe40003f04270 */
[----:B------:R-:W-:-:S11]  /*02a0*/  IADD3 R2, R0, -0x1, RZ ;  /* 0xffffffff00027810 */ /* 0x000fd60007ffe0ff */
[----:B------:R-:W-:Y:S05]  /*02b0*/  @P0 BRA `(.L_x_162) ;  /* 0x0000006000000947 */ /* 0x000fea0003800000 */
[----:B------:R-:W-:Y:S01]  /*02c0*/  ISETP.NE.AND P0, PT, R4, c[0x0][0x32c], PT ;  /* 0x0000cb0004007a0c */ /* 0x000fe20003f05270 */
[----:B------:R-:W-:-:S12]  /*02d0*/  IMAD.MOV R0, RZ, RZ, -R0 ;  /* 0x000000ffff007224 */ /* 0x000fd800078e0a00 */
[----:B------:R-:W-:-:S05]  /*02e0*/  @P0 IMAD.HI.U32 R2, R0, c[0x0][0x330], RZ ;  /* 0x0000cc0000020a27 */ /* 0x000fca00078e00ff */
[----:B------:R-:W-:-:S04]  /*02f0*/  @P0 SHF.R.U32.HI R0, RZ, c[0x0][0x334], R2 ;  /* 0x0000cd00ff000a19 */ /* 0x000fc80000011602 */
[----:B------:R-:W-:Y:S01]  /*0300*/  LOP3.LUT R2, RZ, R0, RZ, 0x33, !PT ;  /* 0x00000000ff027212 */ /* 0x000fe200078e33ff */
[----:B------:R-:W-:Y:S05]  /*0310*/  BRA `(.L_x_163) ;  /* 0x0000003000007947 */ /* 0x000fea0003800000 */
.L_x_162:
[----:B------:R-:W-:-:S13]  /*0320*/  ISETP.NE.AND P0, PT, R4, c[0x0][0x32c], PT ;  /* 0x0000cb0004007a0c */ /* 0x000fda0003f05270 */
[----:B------:R-:W-:-:S05]  /*0330*/  @P0 IMAD.HI.U32 R0, R2, c[0x0][0x330], RZ ;  /* 0x0000cc0002000a27 */ /* 0x000fca00078e00ff */
[----:B------:R-:W-:Y:S02]  /*0340*/  @P0 SHF.R.U32.HI R2, RZ, c[0x0][0x334], R0 ;  /* 0x0000cd00ff020a19 */ /* 0x000fe40000011600 */
.L_x_163:
[----:B------:R-:W-:-:S05]  /*0350*/  MOV R0, c[0x0][0x32c] ;  /* 0x0000cb0000007a02 */ /* 0x000fca0000000f00 */
[----:B------:R-:W-:-:S05]  /*0360*/  IMAD R2, R2, R0, c[0x0][0x32c] ;  /* 0x0000cb0002027624 */ /* 0x000fca00078e0200 */
[----:B------:R-:W-:-:S04]  /*0370*/  IMNMX R3, R3, R2, PT ;  /* 0x0000000203037217 */ /* 0x000fc80003800200 */
.L_x_161:
[----:B------:R-:W-:Y:S01]  /*0380*/  IADD3 R2, R3, 0x2f, RZ ;  /* 0x0000002f03027810 */ /* 0x000fe20007ffe0ff */
[----:B------:R-:W-:Y:S01]  /*0390*/  @P1 IMAD.HI.U32 R3, R129, c[0x0][0x2c8], RZ ;  /* 0x0000b20081031a27 */ /* 0x000fe200078e00ff */
[C---:B------:R-:W-:Y:S02]  /*03a0*/  IADD3 R4, R20.reuse, 0x2f, RZ ;  /* 0x0000002f14047810 */ /* 0x040fe40007ffe0ff */
[----:B------:R-:W-:Y:S01]  /*03b0*/  IADD3 R244, R20, -c[0x0][0x168], RZ ;  /* 0x80005a0014f47a10 */ /* 0x000fe20007ffe0ff */
[----:B------:R-:W-:-:S04]  /*03c0*/  IMAD.HI R5, R2, 0x2aaaaaab, RZ ;  /* 0x2aaaaaab02057827 */ /* 0x000fc800078e02ff */
[----:B------:R-:W-:Y:S01]  /*03d0*/  IMAD.HI R2, R4, 0x2aaaaaab, RZ ;  /* 0x2aaaaaab04027827 */ /* 0x000fe200078e02ff */
[----:B------:R-:W-:-:S03]  /*03e0*/  SHF.R.U32.HI R4, RZ, 0x1f, R5 ;  /* 0x0000001fff047819 */ /* 0x000fc60000011605 */
[----:B------:R-:W-:Y:S01]  /*03f0*/  IMAD.MOV.U32 R0, RZ, RZ, R129 ;  /* 0x000000ffff007224 */ /* 0x000fe200078e0081 */
[----:B------:R-:W-:Y:S02]  /*0400*/  @P1 SHF.R.U32.HI R0, RZ, c[0x0][0x2cc], R3 ;  /* 0x0000b300ff001a19 */ /* 0x000fe40000011603 */
[----:B------:R-:W-:Y:S02]  /*0410*/  SHF.R.U32.HI R3, RZ, 0x1f, R2 ;  /* 0x0000001fff037819 */ /* 0x000fe40000011602 */
[----:B------:R-:W-:Y:S01]  /*0420*/  LEA.HI.SX32 R4, R5, R4, 0x1d ;  /* 0x0000000405047211 */ /* 0x000fe200078feaff */
[----:B------:R-:W-:Y:S01]  /*0430*/  IMAD.IADD R0, R244, 0x1, R0 ;  /* 0x00000001f4007824 */ /* 0x000fe200078e0200 */
[----:B------:R-:W-:-:S04]  /*0440*/  LEA.HI.SX32 R2, R2, R3, 0x1d ;  /* 0x0000000302027211 */ /* 0x000fc800078feaff */
[----:B------:R-:W-:Y:S02]  /*0450*/  IADD3 R3, R0, -c[0x0][0x324], RZ ;  /* 0x8000c90000037a10 */ /* 0x000fe40007ffe0ff */
[----:B------:R-:W-:Y:S01]  /*0460*/  IMNMX R207, R2, R4, PT ;  /* 0x0000000402cf7217 */ /* 0x000fe20003800200 */
[----:B------:R-:W-:Y:S05]  /*0470*/  @!P2 BRA `(.L_x_164) ;  /* 0x000000f00000a947 */ /* 0x000fea0003800000 */
[----:B------:R-:W-:-:S13]  /*0480*/  ISETP.GT.AND P0, PT, R0, -0x1, PT ;  /* 0xffffffff0000780c */ /* 0x000fda0003f04270 */
[----:B------:R-:W-:Y:S05]  /*0490*/  @P0 BRA `(.L_x_165) ;  /* 0x0000007000000947 */ /* 0x000fea0003800000 */
[----:B------:R-:W-:Y:S01]  /*04a0*/  IMAD.MOV.U32 R2, RZ, RZ, c[0x0][0x32c] ;  /* 0x0000cb00ff027624 */ /* 0x000fe200078e00ff */
[----:B------:R-:W-:-:S04]  /*04b0*/  LOP3.LUT R0, RZ, R0, RZ, 0x33, !PT ;  /* 0x00000000ff007212 */ /* 0x000fc800078e33ff */
[----:B------:R-:W-:-:S13]  /*04c0*/  ISETP.NE.AND P0, PT, R2, 0x1, PT ;  /* 0x000000010200780c */ /* 0x000fda0003f05270 */
[----:B------:R-:W-:-:S05]  /*04d0*/  @P0 IMAD.HI.U32 R2, R0, c[0x0][0x330], RZ ;  /* 0x0000cc0000020a27 */ /* 0x000fca00078e00ff */
[----:B------:R-:W-:-:S04]  /*04e0*/  @P0 SHF.R.U32.HI R0, RZ, c[0x0][0x334], R2 ;  /* 0x0000cd00ff000a19 */ /* 0x000fc80000011602 */
[----:B------:R-:W-:Y:S01]  /*04f0*/  LOP3.LUT R0, RZ, R0, RZ, 0x33, !PT ;  /* 0x00000000ff007212 */ /* 0x000fe200078e33ff */
[----:B------:R-:W-:Y:S05]  /*0500*/  BRA `(.L_x_166) ;  /* 0x0000004000007947 */ /* 0x000fea0003800000 */
.L_x_165:
[----:B------:R-:W-:-:S04]  /*0510*/  MOV R2, c[0x0][0x32c] ;  /* 0x0000cb0000027a02 */ /* 0x000fc80000000f00 */
[----:B------:R-:W-:-:S13]  /*0520*/  ISETP.NE.AND P0, PT, R2, 0x1, PT ;  /* 0x000000010200780c */ /* 0x000fda0003f05270 */
[----:B------:R-:W-:-:S05]  /*0530*/  @P0 IMAD.HI.U32 R2, R0, c[0x0][0x330], RZ ;  /* 0x0000cc0000020a27 */ /* 0x000fca00078e00ff */
[----:B------:R-:W-:-:S05]  /*0540*/  @P0 SHF.R.U32.HI R0, RZ, c[0x0][0x334], R2 ;  /* 0x0000cd00ff000a19 */ /* 0x000fca0000011602 */
.L_x_166:
[----:B------:R-:W-:-:S05]  /*0550*/  IMAD R0, R0, c[0x0][0x32c], RZ ;  /* 0x0000cb0000007a24 */ /* 0x000fca00078e02ff */
[----:B------:R-:W-:-:S05]  /*0560*/  IMNMX R3, R3, R0, !PT ;  /* 0x0000000003037217 */ /* 0x000fca0007800200 */
.L_x_164:
[----:B------:R-:W-:Y:S01]  /*0570*/  IMAD.HI R0, R3, 0x2aaaaaab, RZ ;  /* 0x2aaaaaab03007827 */ /* 0x000fe200078e02ff */
[----:B------:R-:W-:Y:S01]  /*0580*/  PLOP3.LUT P4, PT, PT, PT, PT, 0x80, 0x0 ;  /* 0x000000000000781c */ /* 0x000fe20003f8f070 */
[----:B------:R-:W-:Y:S01]  /*0590*/  CS2R R94, SRZ ;  /* 0x00000000005e7805 */ /* 0x000fe2000001ff00 */
[----:B------:R-:W-:Y:S01]  /*05a0*/  CS2R R92, SRZ ;  /* 0x00000000005c7805 */ /* 0x000fe2000001ff00 */
[----:B------:R-:W-:Y:S01]  /*05b0*/  CS2R R22, SRZ ;  /* 0x0000000000167805 */ /* 0x000fe2000001ff00 */
[----:B------:R-:W-:Y:S01]  /*05c0*/  SHF.R.U32.HI R2, RZ, 0x1f, R0 ;  /* 0x0000001fff027819 */ /* 0x000fe20000011600 */
[----:B------:R-:W-:Y:S01]  /*05d0*/  IMAD.MOV.U32 R98, RZ, RZ, RZ ;  /* 0x000000ffff627224 */ /* 0x000fe200078e00ff */
[----:B------:R-:W-:Y:S01]  /*05e0*/  CS2R R90, SRZ ;  /* 0x00000000005a7805 */ /* 0x000fe2000001ff00 */
[----:B------:R-:W-:Y:S01]  /*05f0*/  IMAD.MOV.U32 R96, RZ, RZ, RZ ;  /* 0x000000ffff607224 */ /* 0x000fe200078e00ff */
[----:B------:R-:W-:Y:S01]  /*0600*/  LEA.HI.SX32 R0, R0, R2, 0x1d ;  /* 0x0000000200007211 */ /* 0x000fe200078feaff */
[----:B------:R-:W-:Y:S01]  /*0610*/  CS2R R88, SRZ ;  /* 0x0000000000587805 */ /* 0x000fe2000001ff00 */
[----:B------:R-:W-:Y:S01]  /*0620*/  CS2R R86, SRZ ;  /* 0x0000000000567805 */ /* 0x000fe2000001ff00 */
[----:B------:R-:W-:Y:S01]  /*0630*/  MOV R25, RZ ;  /* 0x000000ff00197202 */ /* 0x000fe20000000f00 */
[----:B------:R-:W-:Y:S01]  /*0640*/  IMAD.MOV.U32 R84, RZ, RZ, RZ ;  /* 0x000000ffff547224 */ /* 0x000fe200078e00ff */
[----:B------:R-:W-:Y:S01]  /*0650*/  IMNMX R4, RZ, R0, !PT ;  /* 0x00000000ff047217 */ /* 0x000fe20007800200 */
[----:B------:R-:W-:Y:S01]  /*0660*/  CS2R R78, SRZ ;  /* 0x00000000004e7805 */ /* 0x000fe2000001ff00 */
[----:B------:R-:W-:Y:S01]  /*0670*/  CS2R R76, SRZ ;  /* 0x00000000004c7805 */ /* 0x000fe2000001ff00 */
[----:B------:R-:W-:Y:S01]  /*0680*/  CS2R R82, SRZ ;  /* 0x0000000000527805 */ /* 0x000fe2000001ff00 */
[----:B------:R-:W-:Y:S01]  /*0690*/  ISETP.GT.AND P0, PT, R207, R4, PT ;  /* 0x00000004cf00720c */ /* 0x000fe20003f04270 */
[----:B------:R2:W-:Y:S01]  /*06a0*/  STL [R1+0x10], R4 ;  /* 0x0000100401007387 */ /* 0x0005e20000100800 */
[----:B------:R-:W-:Y:S01]  /*06b0*/  CS2R R26, SRZ ;  /* 0x00000000001a7805 */ /* 0x000fe2000001ff00 */
[----:B------:R-:W-:Y:S01]  /*06c0*/  IMAD.MOV.U32 R80, RZ, RZ, RZ ;  /* 0x000000ffff507224 */ /* 0x000fe200078e00ff */
[----:B------:R-:W-:Y:S01]  /*06d0*/  CS2R R74, SRZ ;  /* 0x00000000004a7805 */ /* 0x000fe2000001ff00 */
[----:B------:R-:W-:Y:S01]  /*06e0*/  CS2R R72, SRZ ;  /* 0x0000000000487805 */ /* 0x000fe2000001ff00 */
[----:B------:R-:W-:Y:S01]  /*06f0*/  CS2R R70, SRZ ;  /* 0x0000000000467805 */ /* 0x000fe2000001ff00 */
[----:B------:R-:W-:Y:S01]  /*0700*/  MOV R68, RZ ;  /* 0x000000ff00447202 */ /* 0x000fe20000000f00 */
[----:B------:R-:W-:Y:S01]  /*0710*/  CS2R R62, SRZ ;  /* 0x00000000003e7805 */ /* 0x000fe2000001ff00 */
[----:B------:R-:W-:Y:S01]  /*0720*/  CS2R R60, SRZ ;  /* 0x00000000003c7805 */ /* 0x000fe2000001ff00 */
[----:B------:R-:W-:Y:S01]  /*0730*/  CS2R R66, SRZ ;  /* 0x0000000000427805 */ /* 0x000fe2000001ff00 */
        /* <DEDUP_REMOVED lines=33> */
[----:B------:R-:W-:Y:S05]  /*0950*/  @!P0 BRA `(.L_x_167) ;  /* 0x0001061000008947 */ /* 0x000fea0003800000 */
[----:B--2---:R-:W-:Y:S02]  /*0960*/  ULDC.64 UR4, c[0x0][0x340] ;  /* 0x0000d00000047ab9 */ /* 0x004fe40000000a00 */
[----:B------:R-:W-:-:S02]  /*0970*/  UISETP.NE.U32.AND UP0, UPT, URZ, UR4, UPT ;  /* 0x000000043f00728c */ /* 0x000fc4000bf05070 */
[----:B------:R-:W-:Y:S02]  /*0980*/  ULDC.64 UR12, c[0x0][0x340] ;  /* 0x0000d000000c7ab9 */ /* 0x000fe40000000a00 */
[----:B------:R-:W-:-:S06]  /*0990*/  UISETP.NE.AND.EX UP0, UPT, URZ, UR5, UPT, UP0 ;  /* 0x000000053f00728c */ /* 0x000fcc000bf05300 */
[----:B------:R-:W-:-:S05]  /*09a0*/  PLOP3.LUT P2, PT, PT, PT, UP0, 0x80, 0x0 ;  /* 0x000000000000781c */ /* 0x000fca0003f4f008 */
[----:B------:R-:W-:Y:S02]  /*09b0*/  @UP0 UMOV UR4, 0x4 ;  /* 0x0000000400040882 */ /* 0x000fe40000000000 */
[----:B------:R-:W-:-:S06]  /*09c0*/  @UP0 UIMAD.WIDE UR4, UR10, UR4, UR12 ;  /* 0x000000040a0402a5 */ /* 0x000fcc000f8e020c */
[----:B------:R-:W-:Y:S02]  /*09d0*/  IMAD.U32 R2, RZ, RZ, UR4 ;  /* 0x00000004ff027e24 */ /* 0x000fe4000f8e00ff */
[----:B------:R-:W-:Y:S01]  /*09e0*/  IMAD.U32 R3, RZ, RZ, UR5 ;  /* 0x00000005ff037e24 */ /* 0x000fe2000f8e00ff */
[----:B------:R-:W-:Y:S01]  /*09f0*/  SHF.R.S32.HI R18, RZ, 0x1f, R44 ;  /* 0x0000001fff127819 */ /* 0x000fe2000001142c */
[----:B------:R-:W-:Y:S02]  /*0a00*/  ULDC.64 UR4, c[0x0][0x1b8] ;  /* 0x00006e0000047ab9 */ /* 0x000fe40000000a00 */
[----:B------:R-:W-:Y:S01]  /*0a10*/  UIMAD UR11, UR6, UR4, URZ ;  /* 0x00000004060b72a4 */ /* 0x000fe2000f8e023f */
[----:B------:R2:W3:Y:S01]  /*0a20*/  @P2 LDG.E R8, [R2.64] ;  /* 0x0000000802082981 */ /* 0x0004e2000c1e1900 */
[----:B------:R-:W-:Y:S01]  /*0a30*/  UIMAD.WIDE.U32 UR14, UR7, UR4, URZ ;  /* 0x00000004070e72a5 */ /* 0x000fe2000f8e003f */
[CC--:B------:R-:W-:Y:S01]  /*0a40*/  LEA.HI R16, R18.reuse, R44.reuse, RZ, 0x3 ;  /* 0x0000002c12107211 */ /* 0x0c0fe200078f18ff */
[----:B------:R-:W-:Y:S01]  /*0a50*/  UIMAD UR11, UR7, UR5, UR11 ;  /* 0x00000005070b72a4 */ /* 0x000fe2000f8e020b */
[----:B------:R-:W-:Y:S01]  /*0a60*/  IMAD R15, R7, c[0x0][0x168], RZ ;  /* 0x00005a00070f7a24 */ /* 0x000fe200078e02ff */
[----:B------:R-:W-:Y:S01]  /*0a70*/  USHF.R.S32.HI UR12, URZ, 0x1f, UR10 ;  /* 0x0000001f3f0c7899 */ /* 0x000fe2000801140a */
[----:B------:R-:W-:Y:S01]  /*0a80*/  SHF.R.S32.HI R17, RZ, 0x3, R16 ;  /* 0x00000003ff117819 */ /* 0x000fe20000011410 */
[----:B------:R-:W-:Y:S01]  /*0a90*/  ULDC.64 UR4, c[0x0][0x1c0] ;  /* 0x0000700000047ab9 */ /* 0x000fe20000000a00 */
[----:B------:R-:W-:Y:S01]  /*0aa0*/  LEA.HI R130, R18, R44, RZ, 0x5 ;  /* 0x0000002c12827211 */ /* 0x000fe200078f28ff */
[----:B------:R-:W-:Y:S01]  /*0ab0*/  UIADD3 UR15, UR15, UR11, URZ ;  /* 0x0000000b0f0f7290 */ /* 0x000fe2000fffe03f */
[----:B------:R-:W-:Y:S01]  /*0ac0*/  IMAD.MOV.U32 R48, RZ, RZ, 0x30 ;  /* 0x00000030ff307424 */ /* 0x000fe200078e00ff */
[----:B------:R-:W-:Y:S01]  /*0ad0*/  UIMAD UR12, UR12, UR4, URZ ;  /* 0x000000040c0c72a4 */ /* 0x000fe2000f8e023f */
[----:B------:R-:W-:Y:S01]  /*0ae0*/  SHF.R.S32.HI R127, RZ, 0x5, R130 ;  /* 0x00000005ff7f7819 */ /* 0x000fe20000011482 */
[----:B------:R-:W-:Y:S01]  /*0af0*/  UIMAD.WIDE.U32 UR14, UR10, UR4, UR14 ;  /* 0x000000040a0e72a5 */ /* 0x000fe2000f8e000e */
[----:B------:R-:W-:Y:S01]  /*0b00*/  IMAD.MOV.U32 R22, RZ, RZ, c[0x0][0x2b8] ;  /* 0x0000ae00ff167624 */ /* 0x000fe200078e00ff */
[----:B------:R-:W-:Y:S01]  /*0b10*/  UIMAD UR5, UR10, UR5, UR12 ;  /* 0x000000050a0572a4 */ /* 0x000fe2000f8e020c */
[----:B------:R-:W-:-:S02]  /*0b20*/  IMAD R126, R207, R48, -0x30 ;  /* 0xffffffd0cf7e7424 */ /* 0x000fc400078e0230 */
[----:B------:R-:W-:Y:S01]  /*0b30*/  IMAD.MOV.U32 R222, RZ, RZ, RZ ;  /* 0x000000ffffde7224 */ /* 0x000fe200078e00ff */
[----:B------:R-:W-:Y:S01]  /*0b40*/  UIADD3 UR5, UR15, UR5, URZ ;  /* 0x000000050f057290 */ /* 0x000fe2000fffe03f */
[----:B------:R-:W-:Y:S02]  /*0b50*/  ISETP.NE.AND P5, PT, R22, 0x1, PT ;  /* 0x000000011600780c */ /* 0x000fe40003fa5270 */
[----:B--2---:R-:W-:Y:S01]  /*0b60*/  LEA.HI R2, R18, R44, RZ, 0x2 ;  /* 0x0000002c12027211 */ /* 0x004fe200078f10ff */
[----:B------:R-:W-:Y:S02]  /*0b70*/  IMAD.U32 R3, RZ, RZ, UR15 ;  /* 0x0000000fff037e24 */ /* 0x000fe4000f8e00ff */
[----:B------:R-:W-:Y:S01]  /*0b80*/  IMAD.U32 R3, RZ, RZ, UR5 ;  /* 0x00000005ff037e24 */ /* 0x000fe2000f8e00ff */
[----:B------:R-:W-:Y:S01]  /*0b90*/  LOP3.LUT R0, R2, 0xfffffffc, RZ, 0xc0, !PT ;  /* 0xfffffffc02007812 */ /* 0x000fe200078ec0ff */
[----:B------:R-:W-:Y:S01]  /*0ba0*/  ULDC.64 UR4, c[0x0][0x2b0] ;  /* 0x0000ac0000047ab9 */ /* 0x000fe20000000a00 */
[----:B------:R-:W-:Y:S01]  /*0bb0*/  SHF.R.S32.HI R19, RZ, 0x2, R2 ;  /* 0x00000002ff137819 */ /* 0x000fe20000011402 */
[----:B------:R-:W-:-:S02]  /*0bc0*/  IMAD.U32 R2, RZ, RZ, UR14 ;  /* 0x0000000eff027e24 */ /* 0x000fc4000f8e00ff */
[----:B------:R-:W-:Y:S02]  /*0bd0*/  IMAD.IADD R49, R44, 0x1, -R0 ;  /* 0x000000012c317824 */ /* 0x000fe400078e0a00 */
[--C-:B------:R-:W-:Y:S02]  /*0be0*/  IMAD.IADD R14, R129, 0x1, R19.reuse ;  /* 0x00000001810e7824 */ /* 0x100fe400078e0213 */
[C---:B------:R-:W-:Y:S02]  /*0bf0*/  IMAD R27, R49.reuse, 0x20, R19 ;  /* 0x00000020311b7824 */ /* 0x040fe400078e0213 */
[----:B------:R-:W-:Y:S02]  /*0c00*/  IMAD.SHL.U32 R226, R49, 0x8, RZ ;  /* 0x0000000831e27824 */ /* 0x000fe400078e00ff */
[----:B------:R-:W-:Y:S01]  /*0c10*/  IMAD.IADD R5, R129, 0x1, R27 ;  /* 0x0000000181057824 */ /* 0x000fe200078e021b */
[----:B------:R-:W-:Y:S02]  /*0c20*/  STL [R1+0x14], R27 ;  /* 0x0000141b01007387 */ /* 0x000fe40000100800 */
[C---:B------:R-:W-:Y:S01]  /*0c30*/  IADD3 R31, R226.reuse, 0x20, RZ ;  /* 0x00000020e21f7810 */ /* 0x040fe20007ffe0ff */
[----:B------:R-:W-:Y:S01]  /*0c40*/  @P1 IMAD.HI.U32 R0, R5, c[0x0][0x2c8], RZ ;  /* 0x0000b20005001a27 */ /* 0x000fe200078e00ff */
[----:B------:R-:W-:-:S02]  /*0c50*/  IADD3 R30, R226, 0x40, RZ ;  /* 0x00000040e21e7810 */ /* 0x000fc40007ffe0ff */
[----:B------:R-:W-:Y:S01]  /*0c60*/  ISETP.GE.AND P3, PT, R31, c[0x0][0x198], PT ;  /* 0x000066001f007a0c */ /* 0x000fe20003f66270 */
[----:B------:R-:W-:Y:S01]  /*0c70*/  IMAD.MOV.U32 R4, RZ, RZ, R5 ;  /* 0x000000ffff047224 */ /* 0x000fe200078e0005 */
[----:B------:R-:W-:Y:S02]  /*0c80*/  @P1 SHF.R.U32.HI R4, RZ, c[0x0][0x2cc], R0 ;  /* 0x0000b300ff041a19 */ /* 0x000fe40000011600 */
[----:B------:R-:W-:Y:S02]  /*0c90*/  ISETP.GE.AND P4, PT, R30, c[0x0][0x198], PT ;  /* 0x000066001e007a0c */ /* 0x000fe40003f86270 */
[--C-:B------:R-:W-:Y:S01]  /*0ca0*/  SHF.R.S32.HI R6, RZ, 0x1f, R4.reuse ;  /* 0x0000001fff067819 */ /* 0x100fe20000011404 */
[----:B------:R-:W-:Y:S02]  /*0cb0*/  IMAD.MOV R0, RZ, RZ, -R4 ;  /* 0x000000ffff007224 */ /* 0x000fe400078e0a04 */
[----:B------:R-:W-:-:S04]  /*0cc0*/  IMAD.WIDE.U32 R2, R4, c[0x0][0x1b0], R2 ;  /* 0x00006c0004027a25 */ /* 0x000fc800078e0002 */
[----:B------:R-:W-:Y:S02]  /*0cd0*/  IMAD R0, R0, c[0x0][0x2c4], R5 ;  /* 0x0000b10000007a24 */ /* 0x000fe400078e0205 */
[----:B------:R-:W-:-:S03]  /*0ce0*/  IMAD R6, R6, c[0x0][0x1b0], RZ ;  /* 0x00006c0006067a24 */ /* 0x000fc600078e02ff */
[----:B------:R-:W-:Y:S01]  /*0cf0*/  SHF.R.S32.HI R5, RZ, 0x1f, R0 ;  /* 0x0000001fff057819 */ /* 0x000fe20000011400 */
[----:B------:R-:W-:-:S04]  /*0d00*/  IMAD R4, R4, c[0x0][0x1b4], R6 ;  /* 0x00006d0004047a24 */ /* 0x000fc800078e0206 */
[----:B------:R-:W-:Y:S02]  /*0d10*/  IMAD.IADD R3, R3, 0x1, R4 ;  /* 0x0000000103037824 */ /* 0x000fe400078e0204 */
[----:B------:R-:W-:Y:S02]  /*0d20*/  IMAD R4, R5, c[0x0][0x1a8], RZ ;  /* 0x00006a0005047a24 */ /* 0x000fe400078e02ff */
[----:B------:R-:W-:Y:S02]  /*0d30*/  IMAD.SHL.U32 R5, R17, 0x40, RZ ;  /* 0x0000004011057824 */ /* 0x000fe400078e00ff */
[C---:B------:R-:W-:Y:S02]  /*0d40*/  IMAD R6, R0.reuse, c[0x0][0x1ac], R4 ;  /* 0x00006b0000067a24 */ /* 0x040fe400078e0204 */
[----:B------:R-:W-:Y:S01]  /*0d50*/  IMAD.WIDE.U32 R2, R0, c[0x0][0x1a8], R2 ;  /* 0x00006a0000027a25 */ /* 0x000fe200078e0002 */
[----:B------:R-:W-:-:S04]  /*0d60*/  LOP3.LUT R0, R5, 0xc0, RZ, 0xc0, !PT ;  /* 0x000000c005007812 */ /* 0x000fc800078ec0ff */
[----:B------:R-:W-:Y:S02]  /*0d70*/  SHF.R.U32.HI R5, RZ, 0x3, R0 ;  /* 0x00000003ff057819 */ /* 0x000fe40000011600 */
[----:B------:R-:W-:Y:S01]  /*0d80*/  LOP3.LUT R4, R0, 0x18, R226, 0xf8, !PT ;  /* 0x0000001800047812 */ /* 0x000fe200078ef8e2 */
[----:B------:R-:W-:Y:S01]  /*0d90*/  IMAD.IADD R0, R3, 0x1, R6 ;  /* 0x0000000103007824 */ /* 0x000fe200078e0206 */
[C---:B------:R-:W-:Y:S02]  /*0da0*/  LEA R13, P0, R2.reuse, c[0x0][0x160], 0x1 ;  /* 0x00005800020d7a11 */ /* 0x040fe400078008ff */
[----:B------:R-:W-:Y:S02]  /*0db0*/  LEA.HI R6, R19, R19, RZ, 0x1 ;  /* 0x0000001313067211 */ /* 0x000fe400078f08ff */
[----:B------:R-:W-:Y:S02]  /*0dc0*/  LEA.HI.X R12, R2, c[0x0][0x164], R0, 0x1, P0 ;  /* 0x00005900020c7a11 */ /* 0x000fe400000f0c00 */
[----:B------:R-:W-:-:S02]  /*0dd0*/  LOP3.LUT R0, R6, 0x7fffffe, RZ, 0xc0, !PT ;  /* 0x07fffffe06007812 */ /* 0x000fc400078ec0ff */
[----:B------:R-:W-:Y:S01]  /*0de0*/  SHFL.IDX PT, R6, R13, RZ, 0x1c1f ;  /* 0x001c1fff0d067589 */ /* 0x000fe200000e0000 */
[----:B------:R-:W-:Y:S02]  /*0df0*/  IADD3 R2, R14, 0x20, RZ ;  /* 0x000000200e027810 */ /* 0x000fe40007ffe0ff */
[----:B------:R-:W-:Y:S01]  /*0e00*/  IMAD.IADD R0, R19, 0x1, -R0 ;  /* 0x0000000113007824 */ /* 0x000fe200078e0a00 */
[----:B------:R-:W2:Y:S01]  /*0e10*/  SHFL.IDX PT, R7, R12, RZ, 0x1c1f ;  /* 0x001c1fff0c077589 */ /* 0x000ea200000e0000 */
[----:B------:R-:W-:Y:S02]  /*0e20*/  LOP3.LUT R3, R4, R5, RZ, 0x3c, !PT ;  /* 0x0000000504037212 */ /* 0x000fe400078e3cff */
[----:B------:R-:W-:Y:S01]  /*0e30*/  IMAD R0, R127, 0x8, R0 ;  /* 0x000000087f007824 */ /* 0x000fe200078e0200 */
[----:B------:R-:W-:Y:S01]  /*0e40*/  SHFL.IDX PT, R4, R13, 0x1, 0x1c1f ;  /* 0x003c1f000d047f89 */ /* 0x000fe200000e0000 */
[-C--:B------:R-:W-:Y:S02]  /*0e50*/  ISETP.GE.AND P1, PT, R2, R15.reuse, PT ;  /* 0x0000000f0200720c */ /* 0x080fe40003f26270 */
[----:B------:R-:W-:Y:S01]  /*0e60*/  ISETP.GE.AND P0, PT, R14, R15, PT ;  /* 0x0000000f0e00720c */ /* 0x000fe20003f06270 */
[----:B------:R-:W4:Y:S01]  /*0e70*/  SHFL.IDX PT, R5, R12, 0x1, 0x1c1f ;  /* 0x003c1f000c057f89 */ /* 0x000f2200000e0000 */
[----:B------:R-:W-:Y:S01]  /*0e80*/  SHF.R.S32.HI R2, RZ, 0x1f, R31 ;  /* 0x0000001fff027819 */ /* 0x000fe2000001141f */
[----:B------:R-:W-:Y:S01]  /*0e90*/  IMAD.U32 R3, R0, 0x20, R3 ;  /* 0x0000002000037824 */ /* 0x000fe200078e0003 */
[----:B------:R-:W-:-:S02]  /*0ea0*/  SHF.R.S32.HI R0, RZ, 0x1f, R30 ;  /* 0x0000001fff007819 */ /* 0x000fc4000001141e */
[----:B------:R-:W-:Y:S01]  /*0eb0*/  LEA.HI R2, R2, R31, RZ, 0x3 ;  /* 0x0000001f02027211 */ /* 0x000fe200078f18ff */
[----:B------:R-:W-:Y:S01]  /*0ec0*/  IMAD.SHL.U32 R223, R3, 0x2, RZ ;  /* 0x0000000203df7824 */ /* 0x000fe200078e00ff */
[----:B------:R-:W-:Y:S01]  /*0ed0*/  LEA.HI R0, R0, R30, RZ, 0x3 ;  /* 0x0000001e00007211 */ /* 0x000fe200078f18ff */
[----:B------:R-:W-:Y:S01]  /*0ee0*/  SHFL.IDX PT, R3, R12, 0x2, 0x1c1f ;  /* 0x005c1f000c037f89 */ /* 0x000fe200000e0000 */
[----:B------:R-:W-:Y:S02]  /*0ef0*/  LOP3.LUT R29, R2, 0xfffffff8, RZ, 0xc0, !PT ;  /* 0xfffffff8021d7812 */ /* 0x000fe400078ec0ff */
[----:B------:R-:W-:Y:S01]  /*0f00*/  LOP3.LUT R28, R0, 0xfffffff8, RZ, 0xc0, !PT ;  /* 0xfffffff8001c7812 */ /* 0x000fe200078ec0ff */
[----:B------:R-:W5:Y:S01]  /*0f10*/  SHFL.IDX PT, R2, R13, 0x2, 0x1c1f ;  /* 0x005c1f000d027f89 */ /* 0x000f6200000e0000 */
[----:B------:R-:W-:Y:S01]  /*0f20*/  IADD3 R0, R14, 0x40, RZ ;  /* 0x000000400e007810 */ /* 0x000fe20007ffe0ff */
[C---:B--2---:R-:W-:Y:S01]  /*0f30*/  @!P0 IMAD.WIDE R10, R226.reuse, 0x2, R6 ;  /* 0x00000002e20a8825 */ /* 0x044fe200078e0206 */
[----:B---3--:R2:W3:Y:S01]  /*0f40*/  @P2 R2UR UR11, R8 ;  /* 0x00000000080b23c2 */ /* 0x0084e200000e0000 */
[----:B------:R-:W-:Y:S01]  /*0f50*/  ISETP.GE.AND P2, PT, R226, c[0x0][0x198], PT ;  /* 0x00006600e2007a0c */ /* 0x000fe20003f46270 */
[----:B---3--:R-:W-:-:S02]  /*0f60*/  @!UP0 UMOV UR11, UR10 ;  /* 0x0000000a000b8c82 */ /* 0x008fc40008000000 */
[----:B------:R-:W-:Y:S02]  /*0f70*/  USHF.R.S32.HI UR10, URZ, 0x1f, UR11 ;  /* 0x0000001f3f0a7899 */ /* 0x000fe4000801140b */
[----:B------:R-:W-:Y:S02]  /*0f80*/  UIMAD.WIDE.U32 UR12, UR11, UR4, URZ ;  /* 0x000000040b0c72a5 */ /* 0x000fe4000f8e003f */
[----:B------:R-:W-:-:S04]  /*0f90*/  UIMAD UR10, UR10, UR4, URZ ;  /* 0x000000040a0a72a4 */ /* 0x000fc8000f8e023f */
[----:B------:R-:W-:Y:S02]  /*0fa0*/  UIMAD UR10, UR11, UR5, UR10 ;  /* 0x000000050b0a72a4 */ /* 0x000fe4000f8e020a */
[----:B------:R3:W-:Y:S01]  /*0fb0*/  @!P0 LDGSTS.E.BYPASS.LTC128B.128 [R223+0x6080], [R10.64], !P2 ;  /* 0x060800000adf8fae */ /* 0x0007e2000d101d48 */
[----:B------:R-:W-:Y:S02]  /*0fc0*/  ULDC.64 UR4, c[0x0][0x1e8] ;  /* 0x00007a0000047ab9 */ /* 0x000fe40000000a00 */
[----:B------:R-:W-:Y:S01]  /*0fd0*/  UIADD3 UR10, UR13, UR10, URZ ;  /* 0x0000000a0d0a7290 */ /* 0x000fe2000fffe03f */
[----:B--2---:R-:W-:-:S04]  /*0fe0*/  @!P0 IMAD.WIDE R8, R29, 0x2, R6 ;  /* 0x000000021d088825 */ /* 0x004fc800078e0206 */
[----:B------:R-:W-:Y:S01]  /*0ff0*/  @!P0 IMAD.WIDE R6, R28, 0x2, R6 ;  /* 0x000000021c068825 */ /* 0x000fe200078e0206 */
[----:B------:R4:W-:Y:S04]  /*1000*/  @!P0 LDGSTS.E.BYPASS.LTC128B.128 [R223+0x8080], [R8.64], !P3 ;  /* 0x0808000008df8fae */ /* 0x0009e8000d901d48 */
[----:B------:R2:W-:Y:S01]  /*1010*/  @!P0 LDGSTS.E.BYPASS.LTC128B.128 [R223+0xa080], [R6.64], !P4 ;  /* 0x0a08000006df8fae */ /* 0x0005e2000e101d48 */
[----:B------:R-:W-:Y:S02]  /*1020*/  ISETP.GE.AND P0, PT, R0, R15, PT ;  /* 0x0000000f0000720c */ /* 0x000fe40003f06270 */
[----:B------:R-:W-:Y:S01]  /*1030*/  IADD3 R0, R14, 0x60, RZ ;  /* 0x000000600e007810 */ /* 0x000fe20007ffe0ff */
[----:B---3--:R-:W-:Y:S04]  /*1040*/  SHFL.IDX PT, R10, R13, 0x3, 0x1c1f ;  /* 0x007c1f000d0a7f89 */ /* 0x008fe800000e0000 */
[----:B------:R-:W3:Y:S01]  /*1050*/  SHFL.IDX PT, R11, R12, 0x3, 0x1c1f ;  /* 0x007c1f000c0b7f89 */ /* 0x000ee200000e0000 */
[----:B----4-:R-:W-:-:S04]  /*1060*/  @!P1 IMAD.WIDE R8, R226, 0x2, R4 ;  /* 0x00000002e2089825 */ /* 0x010fc800078e0204 */
[--C-:B--2---:R-:W-:Y:S01]  /*1070*/  @!P1 IMAD.WIDE R6, R29, 0x2, R4.reuse ;  /* 0x000000021d069825 */ /* 0x104fe200078e0204 */
[----:B------:R2:W-:Y:S03]  /*1080*/  @!P1 LDGSTS.E.BYPASS.LTC128B.128 [R223+0x6880], [R8.64], !P2 ;  /* 0x0688000008df9fae */ /* 0x0005e6000d101d48 */
[----:B------:R-:W-:Y:S01]  /*1090*/  @!P1 IMAD.WIDE R4, R28, 0x2, R4 ;  /* 0x000000021c049825 */ /* 0x000fe200078e0204 */
[----:B------:R5:W-:Y:S04]  /*10a0*/  @!P1 LDGSTS.E.BYPASS.LTC128B.128 [R223+0x8880], [R6.64], !P3 ;  /* 0x0888000006df9fae */ /* 0x000be8000d901d48 */
[----:B------:R4:W-:Y:S01]  /*10b0*/  @!P1 LDGSTS.E.BYPASS.LTC128B.128 [R223+0xa880], [R4.64], !P4 ;  /* 0x0a88000004df9fae */ /* 0x0009e2000e101d48 */
[----:B------:R-:W-:Y:S01]  /*10c0*/  ISETP.GE.AND P1, PT, R0, R15, PT ;  /* 0x0000000f0000720c */ /* 0x000fe20003f26270 */
[----:B------:R-:W-:-:S02]  /*10d0*/  IMAD.IADD R0, R27, 0x1, R126 ;  /* 0x000000011b007824 */ /* 0x000fc400078e027e */
[----:B-----5:R-:W-:-:S04]  /*10e0*/  @!P0 IMAD.WIDE R6, R226, 0x2, R2 ;  /* 0x00000002e2068825 */ /* 0x020fc800078e0202 */
[--C-:B----4-:R-:W-:Y:S01]  /*10f0*/  @!P0 IMAD.WIDE R4, R29, 0x2, R2.reuse ;  /* 0x000000021d048825 */ /* 0x110fe200078e0202 */
[----:B------:R4:W-:Y:S03]  /*1100*/  @!P0 LDGSTS.E.BYPASS.LTC128B.128 [R223+0x7080], [R6.64], !P2 ;  /* 0x0708000006df8fae */ /* 0x0009e6000d101d48 */
[----:B------:R-:W-:Y:S01]  /*1110*/  @!P0 IMAD.WIDE R2, R28, 0x2, R2 ;  /* 0x000000021c028825 */ /* 0x000fe200078e0202 */
[----:B------:R3:W-:Y:S04]  /*1120*/  @!P0 LDGSTS.E.BYPASS.LTC128B.128 [R223+0x9080], [R4.64], !P3 ;  /* 0x0908000004df8fae */ /* 0x0007e8000d901d48 */
[----:B------:R5:W-:Y:S01]  /*1130*/  @!P0 LDGSTS.E.BYPASS.LTC128B.128 [R223+0xb080], [R2.64], !P4 ;  /* 0x0b08000002df8fae */ /* 0x000be2000e101d48 */
[----:B------:R-:W-:-:S04]  /*1140*/  ISETP.GE.AND P0, PT, R0, R20, PT ;  /* 0x000000140000720c */ /* 0x000fc80003f06270 */
[----:B------:R-:W-:Y:S01]  /*1150*/  ISETP.GT.OR P0, PT, R27, 0x2f, P0 ;  /* 0x0000002f1b00780c */ /* 0x000fe20000704670 */
[----:B----4-:R-:W-:Y:S02]  /*1160*/  IMAD.IADD R7, R0, 0x1, R21 ;  /* 0x0000000100077824 */ /* 0x010fe400078e0215 */
[----:B---3--:R-:W-:-:S04]  /*1170*/  @!P1 IMAD.WIDE R4, R28, 0x2, R10 ;  /* 0x000000021c049825 */ /* 0x008fc800078e020a */
[----:B-----5:R-:W-:-:S04]  /*1180*/  @!P1 IMAD.WIDE R2, R226, 0x2, R10 ;  /* 0x00000002e2029825 */ /* 0x020fc800078e020a */
[----:B------:R-:W-:Y:S01]  /*1190*/  @P5 IMAD.HI.U32 R0, R7, c[0x0][0x2bc], RZ ;  /* 0x0000af0007005a27 */ /* 0x000fe200078e00ff */
[----:B------:R3:W-:Y:S03]  /*11a0*/  @!P1 LDGSTS.E.BYPASS.LTC128B.128 [R223+0x7880], [R2.64], !P2 ;  /* 0x0788000002df9fae */ /* 0x0007e6000d101d48 */
[----:B------:R-:W-:Y:S01]  /*11b0*/  IMAD.MOV.U32 R6, RZ, RZ, R7 ;  /* 0x000000ffff067224 */ /* 0x000fe200078e0007 */
[----:B------:R-:W-:-:S04]  /*11c0*/  @P5 SHF.R.U32.HI R6, RZ, c[0x0][0x2c0], R0 ;  /* 0x0000b000ff065a19 */ /* 0x000fc80000011600 */
[----:B------:R-:W-:Y:S01]  /*11d0*/  @!P0 IADD3 R0, P2, R6, UR12, RZ ;  /* 0x0000000c06008c10 */ /* 0x000fe2000ff5e0ff */
[----:B---3--:R-:W-:-:S05]  /*11e0*/  @!P1 IMAD.WIDE R2, R29, 0x2, R10 ;  /* 0x000000021d029825 */ /* 0x008fca00078e020a */
[----:B------:R3:W-:Y:S04]  /*11f0*/  @!P1 LDGSTS.E.BYPASS.LTC128B.128 [R223+0x9880], [R2.64], !P3 ;  /* 0x0988000002df9fae */ /* 0x0007e8000d901d48 */
[----:B------:R4:W-:Y:S04]  /*1200*/  @!P1 LDGSTS.E.BYPASS.LTC128B.128 [R223+0xb880], [R4.64], !P4 ;  /* 0x0b88000004df9fae */ /* 0x0009e8000e101d48 */
[----:B------:R-:W0:Y:S01]  /*1210*/  LDGDEPBAR ;  /* 0x00000000000079af */ /* 0x000e220000000000 */
[----:B---3--:R-:W-:Y:S02]  /*1220*/  @!P0 LEA.HI.X.SX32 R3, R6, UR10, 0x1, P2 ;  /* 0x0000000a06038c11 */ /* 0x008fe400090f0eff */
[----:B------:R-:W-:-:S04]  /*1230*/  @!P0 LEA R2, P2, R0, c[0x0][0x2a0], 0x2 ;  /* 0x0000a80000028a11 */ /* 0x000fc800078410ff */
[----:B------:R-:W-:Y:S01]  /*1240*/  @!P0 LEA.HI.X R3, R0, c[0x0][0x2a4], R3, 0x2, P2 ;  /* 0x0000a90000038a11 */ /* 0x000fe200010f1403 */
[----:B------:R-:W-:Y:S06]  /*1250*/  BAR.SYNC.DEFER_BLOCKING 0x0 ;  /* 0x0000000000007b1d */ /* 0x000fec0000010000 */
[----:B------:R3:W5:Y:S01]  /*1260*/  @!P0 LDG.E R222, [R2.64] ;  /* 0x0000000802de8981 */ /* 0x000762000c1e1900 */
[----:B------:R-:W-:Y:S01]  /*1270*/  IMAD.MOV R0, RZ, RZ, -R6 ;  /* 0x000000ffff007224 */ /* 0x000fe200078e0a06 */
[----:B------:R-:W-:Y:S01]  /*1280*/  UIMAD UR11, UR6, UR4, URZ ;  /* 0x00000004060b72a4 */ /* 0x000fe2000f8e023f */
[----:B------:R-:W-:Y:S01]  /*1290*/  IMAD R48, R207, -0x30, R48 ;  /* 0xffffffd0cf307824 */ /* 0x000fe200078e0230 */
[----:B------:R-:W-:Y:S01]  /*12a0*/  UIMAD.WIDE.U32 UR16, UR7, UR4, URZ ;  /* 0x00000004071072a5 */ /* 0x000fe2000f8e003f */
[----:B------:R-:W-:Y:S01]  /*12b0*/  IMAD R224, R0, c[0x0][0x2b8], R7 ;  /* 0x0000ae0000e07a24 */ /* 0x000fe200078e0207 */
[----:B------:R-:W-:Y:S01]  /*12c0*/  UIMAD UR5, UR7, UR5, UR11 ;  /* 0x00000005070572a4 */ /* 0x000fe2000f8e020b */
[----:B------:R-:W-:Y:S01]  /*12d0*/  IMAD.IADD R50, R48, 0x1, R20 ;  /* 0x0000000130327824 */ /* 0x000fe200078e0214 */
[----:B------:R-:W-:Y:S01]  /*12e0*/  ISETP.GE.AND P3, PT, R226, c[0x0][0x1d4], PT ;  /* 0x00007500e2007a0c */ /* 0x000fe20003f66270 */
[----:B------:R-:W-:Y:S01]  /*12f0*/  BSSY B0, `(.L_x_168) ;  /* 0x00000b3000007945 */ /* 0x000fe20003800000 */
[----:B------:R-:W-:Y:S01]  /*1300*/  SHF.R.S32.HI R11, RZ, 0x1f, R224 ;  /* 0x0000001fff0b7819 */ /* 0x000fe200000114e0 */
[----:B------:R-:W-:Y:S01]  /*1310*/  UIADD3 UR14, UR17, UR5, URZ ;  /* 0x00000005110e7290 */ /* 0x000fe2000fffe03f */
[----:B------:R-:W-:-:S02]  /*1320*/  ISETP.GE.AND P6, PT, R31, c[0x0][0x1d4], PT ;  /* 0x000075001f007a0c */ /* 0x000fc40003fc6270 */
[----:B------:R-:W-:Y:S01]  /*1330*/  ISETP.GE.AND P5, PT, R30, c[0x0][0x1d4], PT ;  /* 0x000075001e007a0c */ /* 0x000fe20003fa6270 */
[----:B------:R-:W-:Y:S01]  /*1340*/  IMAD R0, R11, c[0x0][0x1e0], RZ ;  /* 0x000078000b007a24 */ /* 0x000fe200078e02ff */
[----:B------:R-:W-:Y:S01]  /*1350*/  LEA.HI R14, R18, R44, RZ, 0x4 ;  /* 0x0000002c120e7211 */ /* 0x000fe200078f20ff */
[----:B------:R-:W-:Y:S01]  /*1360*/  ULDC.64 UR4, c[0x0][0x210] ;  /* 0x0000840000047ab9 */ /* 0x000fe20000000a00 */
[----:B------:R-:W-:Y:S01]  /*1370*/  ISETP.GE.AND P2, PT, R31, c[0x0][0x1d4], PT ;  /* 0x000075001f007a0c */ /* 0x000fe20003f46270 */
[----:B------:R-:W-:Y:S01]  /*1380*/  IMAD R0, R224, c[0x0][0x1e4], R0 ;  /* 0x00007900e0007a24 */ /* 0x000fe200078e0200 */
[----:B------:R-:W-:Y:S01]  /*1390*/  UIMAD UR11, UR6, UR4, URZ ;  /* 0x00000004060b72a4 */ /* 0x000fe2000f8e023f */
[----:B------:R-:W-:Y:S01]  /*13a0*/  ISETP.GT.AND P4, PT, R44, 0x3f, PT ;  /* 0x0000003f2c00780c */ /* 0x000fe20003f84270 */
[----:B------:R-:W-:Y:S01]  /*13b0*/  UIMAD.WIDE.U32 UR18, UR7, UR4, URZ ;  /* 0x00000004071272a5 */ /* 0x000fe2000f8e003f */
[----:B------:R-:W-:Y:S01]  /*13c0*/  IADD3 R128, R207, -0x1, RZ ;  /* 0xffffffffcf807810 */ /* 0x000fe20007ffe0ff */
[----:B------:R-:W-:Y:S01]  /*13d0*/  UIMAD UR5, UR7, UR5, UR11 ;  /* 0x00000005070572a4 */ /* 0x000fe2000f8e020b */
[----:B---3--:R-:W-:-:S03]  /*13e0*/  IMAD.WIDE.U32 R2, R224, c[0x0][0x1e0], RZ ;  /* 0x00007800e0027a25 */ /* 0x008fc600078e00ff */
[----:B------:R-:W-:Y:S01]  /*13f0*/  UIADD3 UR5, UR19, UR5, URZ ;  /* 0x0000000513057290 */ /* 0x000fe2000fffe03f */
[----:B------:R-:W-:Y:S01]  /*1400*/  IMAD.IADD R3, R3, 0x1, R0 ;  /* 0x0000000103037824 */ /* 0x000fe200078e0200 */
[----:B-----5:R-:W-:-:S03]  /*1410*/  SHF.R.S32.HI R15, RZ, 0x1f, R222 ;  /* 0x0000001fff0f7819 */ /* 0x020fc600000114de */
[----:B------:R-:W-:-:S04]  /*1420*/  IMAD.WIDE.U32 R2, R222, c[0x0][0x1f0], R2 ;  /* 0x00007c00de027a25 */ /* 0x000fc800078e0002 */
[----:B------:R-:W-:Y:S01]  /*1430*/  IMAD R0, R15, c[0x0][0x1f0], RZ ;  /* 0x00007c000f007a24 */ /* 0x000fe200078e02ff */
[----:B----4-:R-:W-:-:S03]  /*1440*/  IADD3 R4, P1, R2, UR16, RZ ;  /* 0x0000001002047c10 */ /* 0x010fc6000ff3e0ff */
[----:B------:R-:W-:Y:S01]  /*1450*/  IMAD R2, R222, c[0x0][0x1f4], R0 ;  /* 0x00007d00de027a24 */ /* 0x000fe200078e0200 */
[----:B--2---:R-:W-:-:S04]  /*1460*/  LEA R8, P0, R4, c[0x0][0x1c8], 0x1 ;  /* 0x0000720004087a11 */ /* 0x004fc800078008ff */
[----:B------:R-:W-:Y:S02]  /*1470*/  IADD3.X R2, R3, UR14, R2, P1, !PT ;  /* 0x0000000e03027c10 */ /* 0x000fe40008ffe402 */
[----:B------:R-:W-:Y:S02]  /*1480*/  ISETP.GE.AND P1, PT, R30, c[0x0][0x1d4], PT ;  /* 0x000075001e007a0c */ /* 0x000fe40003f26270 */
[----:B------:R-:W-:Y:S02]  /*1490*/  LEA.HI.X R0, R4, c[0x0][0x1cc], R2, 0x1, P0 ;  /* 0x0000730004007a11 */ /* 0x000fe400000f0c02 */
[----:B------:R-:W-:Y:S01]  /*14a0*/  SHFL.IDX PT, R2, R8, RZ, 0x1c1f ;  /* 0x001c1fff08027589 */ /* 0x000fe200000e0000 */
[----:B------:R-:W-:-:S03]  /*14b0*/  IMNMX R4, R50, 0x30, PT ;  /* 0x0000003032047817 */ /* 0x000fc60003800200 */
[----:B------:R-:W2:Y:S02]  /*14c0*/  SHFL.IDX PT, R3, R0, RZ, 0x1c1f ;  /* 0x001c1fff00037589 */ /* 0x000ea400000e0000 */
[----:B------:R-:W-:Y:S02]  /*14d0*/  IMAD.IADD R10, R4, 0x1, -R19 ;  /* 0x00000001040a7824 */ /* 0x000fe400078e0a13 */
[----:B------:R-:W-:Y:S03]  /*14e0*/  SHFL.IDX PT, R8, R8, 0x1, 0x1c1f ;  /* 0x003c1f0008087f89 */ /* 0x000fe600000e0000 */
[----:B------:R-:W-:Y:S01]  /*14f0*/  ISETP.GE.AND P0, PT, R10, 0x1, PT ;  /* 0x000000010a00780c */ /* 0x000fe20003f06270 */
[----:B------:R3:W4:-:S12]  /*1500*/  SHFL.IDX PT, R9, R0, 0x1, 0x1c1f ;  /* 0x003c1f0000097f89 */ /* 0x00071800000e0000 */
[----:B--2---:R-:W-:-:S04]  /*1510*/  @P0 IMAD.WIDE R6, R226, 0x2, R2 ;  /* 0x00000002e2060825 */ /* 0x004fc800078e0202 */
[--C-:B------:R-:W-:Y:S01]  /*1520*/  @P0 IMAD.WIDE R4, R29, 0x2, R2.reuse ;  /* 0x000000021d040825 */ /* 0x100fe200078e0202 */
[----:B------:R2:W-:Y:S01]  /*1530*/  @P0 LDGSTS.E.BYPASS.LTC128B.128 [R223+0x3c80], [R6.64], !P3 ;  /* 0x03c8000006df0fae */ /* 0x0005e2000d901d48 */
[----:B---3--:R-:W-:Y:S02]  /*1540*/  LOP3.LUT R0, R16, 0xfffffff8, RZ, 0xc0, !PT ;  /* 0xfffffff810007812 */ /* 0x008fe400078ec0ff */
[----:B------:R-:W-:Y:S01]  /*1550*/  @P0 IMAD.WIDE R2, R28, 0x2, R2 ;  /* 0x000000021c020825 */ /* 0x000fe200078e0202 */
[----:B------:R3:W-:Y:S04]  /*1560*/  @P0 LDGSTS.E.BYPASS.LTC128B.128 [R223+0x4880], [R4.64], !P6 ;  /* 0x0488000004df0fae */ /* 0x0007e8000f101d48 */
[----:B------:R5:W-:Y:S01]  /*1570*/  @P0 LDGSTS.E.BYPASS.LTC128B.128 [R223+0x5480], [R2.64], !P5 ;  /* 0x0548000002df0fae */ /* 0x000be2000e901d48 */
[----:B------:R-:W-:-:S02]  /*1580*/  ISETP.GT.AND P0, PT, R10, 0x20, PT ;  /* 0x000000200a00780c */ /* 0x000fc40003f04270 */
[----:B--2---:R-:W-:-:S04]  /*1590*/  SHF.R.S32.HI R6, RZ, 0x4, R14 ;  /* 0x00000004ff067819 */ /* 0x004fc8000001140e */
[----:B---3--:R-:W-:Y:S01]  /*15a0*/  LEA.HI R5, R14, R6, RZ, 0x1 ;  /* 0x000000060e057211 */ /* 0x008fe200078f08ff */
[----:B------:R-:W-:Y:S02]  /*15b0*/  IMAD.IADD R4, R44, 0x1, -R0 ;  /* 0x000000012c047824 */ /* 0x000fe400078e0a00 */
[----:B------:R-:W-:Y:S01]  /*15c0*/  IMAD R0, R11, c[0x0][0x208], RZ ;  /* 0x000082000b007a24 */ /* 0x000fe200078e02ff */
[----:B------:R-:W-:Y:S01]  /*15d0*/  LOP3.LUT R5, R5, 0xfffffffe, RZ, 0xc0, !PT ;  /* 0xfffffffe05057812 */ /* 0x000fe200078ec0ff */
[----:B-----5:R-:W-:Y:S01]  /*15e0*/  IMAD.WIDE.U32 R2, R224, c[0x0][0x208], RZ ;  /* 0x00008200e0027a25 */ /* 0x020fe200078e00ff */
[----:B------:R-:W-:-:S03]  /*15f0*/  LEA.HI R12, R4, R4, RZ, 0x1 ;  /* 0x00000004040c7211 */ /* 0x000fc600078f08ff */
[----:B------:R-:W-:Y:S02]  /*1600*/  IMAD R0, R224, c[0x0][0x20c], R0 ;  /* 0x00008300e0007a24 */ /* 0x000fe400078e0200 */
[----:B------:R-:W-:Y:S01]  /*1610*/  IMAD.IADD R13, R6, 0x1, -R5 ;  /* 0x00000001060d7824 */ /* 0x000fe200078e0a05 */
[----:B------:R-:W-:Y:S01]  /*1620*/  LOP3.LUT R5, R12, 0x3fffffe, RZ, 0xc0, !PT ;  /* 0x03fffffe0c057812 */ /* 0x000fe200078ec0ff */
[----:B------:R-:W-:Y:S01]  /*1630*/  IMAD.IADD R3, R3, 0x1, R0 ;  /* 0x0000000103037824 */ /* 0x000fe200078e0200 */
[----:B------:R-:W-:Y:S01]  /*1640*/  LOP3.LUT R0, R14, 0xfffffff0, RZ, 0xc0, !PT ;  /* 0xfffffff00e007812 */ /* 0x000fe200078ec0ff */
[----:B----4-:R-:W-:Y:S01]  /*1650*/  @P0 IMAD.WIDE R6, R226, 0x2, R8 ;  /* 0x00000002e2060825 */ /* 0x010fe200078e0208 */
[----:B------:R-:W-:-:S03]  /*1660*/  SHF.R.S32.HI R12, RZ, 0x1, R12 ;  /* 0x00000001ff0c7819 */ /* 0x000fc6000001140c */
[----:B------:R-:W-:Y:S01]  /*1670*/  IMAD.IADD R16, R4, 0x1, -R5 ;  /* 0x0000000104107824 */ /* 0x000fe200078e0a05 */
[----:B------:R2:W-:Y:S01]  /*1680*/  @P0 LDGSTS.E.BYPASS.LTC128B.128 [R223+0x4480], [R6.64], !P3 ;  /* 0x0448000006df0fae */ /* 0x0005e2000d901d48 */
[----:B------:R-:W-:Y:S01]  /*1690*/  IMAD.IADD R10, R44, 0x1, -R0 ;  /* 0x000000012c0a7824 */ /* 0x000fe200078e0a00 */
[----:B------:R-:W-:Y:S01]  /*16a0*/  ISETP.GE.AND P3, PT, R226, c[0x0][0x1d4], PT ;  /* 0x00007500e2007a0c */ /* 0x000fe20003f66270 */
[----:B------:R-:W-:-:S03]  /*16b0*/  @P0 IMAD.WIDE R4, R29, 0x2, R8 ;  /* 0x000000021d040825 */ /* 0x000fc600078e0208 */
[----:B------:R-:W-:Y:S01]  /*16c0*/  LEA.HI R11, R10, R10, RZ, 0x1 ;  /* 0x0000000a0a0b7211 */ /* 0x000fe200078f08ff */
[----:B------:R-:W-:Y:S01]  /*16d0*/  IMAD.WIDE.U32 R2, R222, c[0x0][0x218], R2 ;  /* 0x00008600de027a25 */ /* 0x000fe200078e0002 */
[----:B------:R3:W-:Y:S02]  /*16e0*/  @P0 LDGSTS.E.BYPASS.LTC128B.128 [R223+0x5080], [R4.64], !P6 ;  /* 0x0508000004df0fae */ /* 0x0007e4000f101d48 */
[--C-:B------:R-:W-:Y:S02]  /*16f0*/  SHF.R.S32.HI R0, RZ, 0x1f, R11.reuse ;  /* 0x0000001fff007819 */ /* 0x100fe4000001140b */
[----:B--2---:R-:W-:Y:S01]  /*1700*/  SHF.R.S32.HI R7, RZ, 0x1, R11 ;  /* 0x00000001ff077819 */ /* 0x004fe2000001140b */
[----:B---3--:R-:W-:-:S04]  /*1710*/  @P0 IMAD.WIDE R4, R28, 0x2, R8 ;  /* 0x000000021c040825 */ /* 0x008fc800078e0208 */
[----:B------:R-:W-:Y:S01]  /*1720*/  IMAD.SHL.U32 R8, R17, 0x8, RZ ;  /* 0x0000000811087824 */ /* 0x000fe200078e00ff */
[----:B------:R2:W-:Y:S04]  /*1730*/  @P0 LDGSTS.E.BYPASS.LTC128B.128 [R223+0x5c80], [R4.64], !P5 ;  /* 0x05c8000004df0fae */ /* 0x0005e8000e901d48 */
[----:B------:R-:W0:Y:S01]  /*1740*/  LDGDEPBAR ;  /* 0x00000000000079af */ /* 0x000e220000000000 */
[----:B--2---:R-:W-:Y:S01]  /*1750*/  LEA.HI R5, R0, R7, RZ, 0x2 ;  /* 0x0000000700057211 */ /* 0x004fe200078f10ff */
[----:B------:R-:W-:Y:S01]  /*1760*/  IMAD.SHL.U32 R0, R12, 0x40, RZ ;  /* 0x000000400c007824 */ /* 0x000fe200078e00ff */
[----:B------:R-:W-:-:S04]  /*1770*/  DEPBAR.LE SB0, 0x1 ;  /* 0x000080400000791a */ /* 0x000fc80000000000 */
[----:B------:R-:W-:Y:S01]  /*1780*/  IMAD R4, R15, c[0x0][0x218], RZ ;  /* 0x000086000f047a24 */ /* 0x000fe200078e02ff */
[----:B------:R-:W-:Y:S01]  /*1790*/  LOP3.LUT R6, R5, 0xfffffffc, RZ, 0xc0, !PT ;  /* 0xfffffffc05067812 */ /* 0x000fe200078ec0ff */
[----:B------:R-:W-:-:S04]  /*17a0*/  DEPBAR.LE SB0, 0x0 ;  /* 0x000080000000791a */ /* 0x000fc80000000000 */
[----:B------:R-:W-:Y:S01]  /*17b0*/  IMAD R4, R222, c[0x0][0x21c], R4 ;  /* 0x00008700de047a24 */ /* 0x000fe200078e0204 */
[----:B------:R-:W-:Y:S01]  /*17c0*/  LOP3.LUT R0, R0, 0xc0, RZ, 0xc0, !PT ;  /* 0x000000c000007812 */ /* 0x000fe200078ec0ff */
[----:B------:R-:W-:Y:S01]  /*17d0*/  IMAD.IADD R9, R7, 0x1, -R6 ;  /* 0x0000000107097824 */ /* 0x000fe200078e0a06 */
[----:B------:R-:W-:Y:S01]  /*17e0*/  BAR.SYNC.DEFER_BLOCKING 0x0 ;  /* 0x0000000000007b1d */ /* 0x000fe20000010000 */
[----:B------:R-:W-:Y:S02]  /*17f0*/  IADD3 R5, P0, R2, UR18, RZ ;  /* 0x0000001202057c10 */ /* 0x000fe4000ff1e0ff */
[----:B------:R-:W-:Y:S02]  /*1800*/  LOP3.LUT R6, R0, 0x8, R8, 0xf8, !PT ;  /* 0x0000000800067812 */ /* 0x000fe400078ef808 */
[----:B------:R-:W-:Y:S02]  /*1810*/  IADD3.X R2, R3, UR5, R4, P0, !PT ;  /* 0x0000000503027c10 */ /* 0x000fe400087fe404 */
[----:B------:R-:W-:-:S02]  /*1820*/  SHF.R.U32.HI R0, RZ, 0x3, R0 ;  /* 0x00000003ff007819 */ /* 0x000fc40000011600 */
[----:B------:R-:W-:Y:S02]  /*1830*/  SHF.R.S32.HI R4, RZ, 0x1f, R10 ;  /* 0x0000001fff047819 */ /* 0x000fe4000001140a */
[----:B------:R-:W-:Y:S02]  /*1840*/  LEA R26, P0, R5, c[0x0][0x1f8], 0x1 ;  /* 0x00007e00051a7a11 */ /* 0x000fe400078008ff */
[----:B------:R-:W-:Y:S01]  /*1850*/  LOP3.LUT R3, R6, R0, RZ, 0x3c, !PT ;  /* 0x0000000006037212 */ /* 0x000fe200078e3cff */
[----:B------:R-:W-:Y:S01]  /*1860*/  IMAD R0, R13, 0x8, R16 ;  /* 0x000000080d007824 */ /* 0x000fe200078e0210 */
[----:B------:R-:W-:Y:S01]  /*1870*/  LEA.HI R4, R4, R10, RZ, 0x3 ;  /* 0x0000000a04047211 */ /* 0x000fe200078f18ff */
[----:B------:R-:W-:Y:S01]  /*1880*/  SHFL.IDX PT, R6, R26, RZ, 0x1c1f ;  /* 0x001c1fff1a067589 */ /* 0x000fe200000e0000 */
[----:B------:R-:W-:Y:S01]  /*1890*/  LEA.HI.X R25, R5, c[0x0][0x1fc], R2, 0x1, P0 ;  /* 0x00007f0005197a11 */ /* 0x000fe200000f0c02 */
[----:B------:R-:W-:Y:S01]  /*18a0*/  IMAD.U32 R0, R0, 0x20, R3 ;  /* 0x0000002000007824 */ /* 0x000fe200078e0003 */
[----:B------:R-:W-:Y:S01]  /*18b0*/  LOP3.LUT P0, RZ, R12, 0x2, RZ, 0xc0, !PT ;  /* 0x000000020cff7812 */ /* 0x000fe2000780c0ff */
[----:B------:R-:W-:Y:S01]  /*18c0*/  IMAD.SHL.U32 R2, R4, 0x20, RZ ;  /* 0x0000002004027824 */ /* 0x000fe200078e00ff */
[----:B------:R-:W-:Y:S01]  /*18d0*/  LOP3.LUT R4, R11, 0x7fffffe, RZ, 0xc0, !PT ;  /* 0x07fffffe0b047812 */ /* 0x000fe200078ec0ff */
[----:B------:R-:W-:Y:S01]  /*18e0*/  IMAD.SHL.U32 R3, R9, 0x40, RZ ;  /* 0x0000004009037824 */ /* 0x000fe200078e00ff */
[----:B------:R-:W2:Y:S01]  /*18f0*/  SHFL.IDX PT, R7, R25, RZ, 0x1c1f ;  /* 0x001c1fff19077589 */ /* 0x000ea200000e0000 */
[----:B------:R-:W-:Y:S01]  /*1900*/  IMAD.SHL.U32 R5, R13, 0x8, RZ ;  /* 0x000000080d057824 */ /* 0x000fe200078e00ff */
[----:B------:R-:W-:Y:S01]  /*1910*/  LOP3.LUT R125, R2, 0xffffff00, RZ, 0xc0, !PT ;  /* 0xffffff00027d7812 */ /* 0x000fe200078ec0ff */
[----:B------:R-:W-:Y:S01]  /*1920*/  IMAD.SHL.U32 R208, R0, 0x2, RZ ;  /* 0x0000000200d07824 */ /* 0x000fe200078e00ff */
[----:B------:R-:W-:Y:S01]  /*1930*/  LOP3.LUT R2, R3, 0xc0, RZ, 0xc0, !PT ;  /* 0x000000c003027812 */ /* 0x000fe200078ec0ff */
[----:B------:R-:W-:-:S02]  /*1940*/  IMAD.IADD R124, R10, 0x1, -R4 ;  /* 0x000000010a7c7824 */ /* 0x000fc400078e0a04 */
[----:B------:R-:W-:Y:S01]  /*1950*/  IMAD R4, R127, 0x200, R125 ;  /* 0x000002007f047824 */ /* 0x000fe200078e027d */
[----:B------:R-:W-:Y:S01]  /*1960*/  LOP3.LUT R0, R2, 0x8, R5, 0xf8, !PT ;  /* 0x0000000802007812 */ /* 0x000fe200078ef805 */
[----:B------:R3:W4:Y:S01]  /*1970*/  LDSM.16.M88.4 R40, [R208+0x3c80] ;  /* 0x003c8000d028783b */ /* 0x0007220000000200 */
[----:B------:R-:W-:Y:S02]  /*1980*/  SHF.R.U32.HI R2, RZ, 0x3, R2 ;  /* 0x00000003ff027819 */ /* 0x000fe40000011602 */
[----:B------:R-:W-:Y:S01]  /*1990*/  IADD3 R3, R208, 0x3c80, RZ ;  /* 0x00003c80d0037810 */ /* 0x000fe20007ffe0ff */
[----:B------:R3:W1:Y:S01]  /*19a0*/  LDSM.16.M88.4 R36, [R208+0x4080] ;  /* 0x00408000d024783b */ /* 0x0006620000000200 */
[----:B------:R-:W-:Y:S01]  /*19b0*/  LOP3.LUT R51, R0, R2, RZ, 0x3c, !PT ;  /* 0x0000000200337212 */ /* 0x000fe200078e3cff */
[----:B------:R-:W-:Y:S01]  /*19c0*/  IMAD R0, R124, 0x20, R4 ;  /* 0x000000207c007824 */ /* 0x000fe200078e0204 */
[----:B------:R-:W-:Y:S01]  /*19d0*/  IADD3 R213, R208, 0x3ca0, RZ ;  /* 0x00003ca0d0d57810 */ /* 0x000fe20007ffe0ff */
[----:B------:R-:W-:Y:S01]  /*19e0*/  IMAD.MOV.U32 R4, RZ, RZ, 0x10 ;  /* 0x00000010ff047424 */ /* 0x000fe200078e00ff */
[----:B------:R-:W-:Y:S01]  /*19f0*/  @P0 IADD3 R213, R3, -0x20, RZ ;  /* 0xffffffe003d50810 */ /* 0x000fe20007ffe0ff */
[----:B------:R-:W-:Y:S01]  /*1a00*/  IMAD.IADD R0, R51, 0x1, R0 ;  /* 0x0000000133007824 */ /* 0x000fe200078e0200 */
[----:B------:R-:W-:Y:S01]  /*1a10*/  LOP3.LUT P0, RZ, R9, 0x2, RZ, 0xc0, !PT ;  /* 0x0000000209ff7812 */ /* 0x000fe2000780c0ff */
[----:B------:R3:W1:Y:S01]  /*1a20*/  LDSM.16.M88.4 R32, [R208+0x4480] ;  /* 0x00448000d020783b */ /* 0x0006620000000200 */
[----:B------:R-:W-:Y:S01]  /*1a30*/  SHF.R.S32.HI R5, RZ, 0x1f, R226 ;  /* 0x0000001fff057819 */ /* 0x000fe200000114e2 */
[----:B------:R-:W-:Y:S01]  /*1a40*/  IMAD.SHL.U32 R211, R0, 0x2, RZ ;  /* 0x0000000200d37824 */ /* 0x000fe200078e00ff */
[----:B------:R-:W-:Y:S01]  /*1a50*/  SEL R4, R4, 0xfffffff0, !P0 ;  /* 0xfffffff004047807 */ /* 0x000fe20004000000 */
[----:B------:R-:W-:Y:S01]  /*1a60*/  IMAD.IADD R0, R50, 0x1, -R19 ;  /* 0x0000000132007824 */ /* 0x000fe200078e0a13 */
[----:B------:R3:W1:Y:S01]  /*1a70*/  LDSM.16.M88.4 R64, [R213] ;  /* 0x00000000d540783b */ /* 0x0006620000000200 */
[----:B--2---:R-:W-:Y:S01]  /*1a80*/  IMAD.WIDE R2, R226, 0x2, R6 ;  /* 0x00000002e2027825 */ /* 0x004fe200078e0206 */
[----:B------:R-:W-:-:S02]  /*1a90*/  IADD3 R221, R213, 0x400, RZ ;  /* 0x00000400d5dd7810 */ /* 0x000fc40007ffe0ff */
[----:B------:R-:W-:Y:S01]  /*1aa0*/  ISETP.LT.OR P0, PT, R0, 0x1, P3 ;  /* 0x000000010000780c */ /* 0x000fe20001f01670 */
[----:B------:R-:W-:Y:S01]  /*1ab0*/  IMAD R212, R4, 0x2, R211 ;  /* 0x0000000204d47824 */ /* 0x000fe200078e02d3 */
[----:B------:R3:W2:Y:S01]  /*1ac0*/  LDSM.16.M88.4 R16, [R211+0x6080] ;  /* 0x00608000d310783b */ /* 0x0006a20000000200 */
[----:B------:R-:W-:-:S03]  /*1ad0*/  IADD3 R220, R213, 0x800, RZ ;  /* 0x00000800d5dc7810 */ /* 0x000fc60007ffe0ff */
[----:B------:R3:W1:Y:S04]  /*1ae0*/  LDSM.16.M88.4 R12, [R211+0x7080] ;  /* 0x00708000d30c783b */ /* 0x0006680000000200 */
[----:B-1----:R3:W1:Y:S04]  /*1af0*/  LDSM.16.M88.4 R20, [R212+0x6080] ;  /* 0x00608000d414783b */ /* 0x0026680000000200 */
[----:B------:R3:W1:Y:S04]  /*1b00*/  LDSM.16.M88.4 R8, [R212+0x7080] ;  /* 0x00708000d408783b */ /* 0x0006680000000200 */
[----:B------:R3:W1:Y:S04]  /*1b10*/  LDSM.16.M88.4 R72, [R213+0x400] ;  /* 0x00040000d548783b */ /* 0x0006680000000200 */
[----:B------:R3:W1:Y:S04]  /*1b20*/  LDSM.16.M88.4 R80, [R213+0x800] ;  /* 0x00080000d550783b */ /* 0x0006680000000200 */
[----:B------:R-:W-:Y:S01]  /*1b30*/  @!PT LDS RZ, [RZ] ;  /* 0x00000000fffff984 */ /* 0x000fe20000000800 */
[----:B------:R-:W-:Y:S01]  /*1b40*/  @!PT LDS RZ, [RZ] ;  /* 0x00000000fffff984 */ /* 0x000fe20000000800 */
[----:B------:R-:W-:Y:S01]  /*1b50*/  @!PT LDS RZ, [RZ] ;  /* 0x00000000fffff984 */ /* 0x000fe20000000800 */
[----:B------:R5:W-:Y:S01]  /*1b60*/  LDGSTS.E.BYPASS.LTC128B.128 [R223+0x1880], [R2.64], !P0 ;  /* 0x0188000002df7fae */ /* 0x000be2000c101d48 */
[----:B------:R-:W-:Y:S01]  /*1b70*/  ISETP.LT.OR P0, PT, R0, 0x1, P2 ;  /* 0x000000010000780c */ /* 0x000fe20001701670 */
[----:B-----5:R-:W-:-:S12]  /*1b80*/  IMAD.WIDE R2, R29, 0x2, R6 ;  /* 0x000000021d027825 */ /* 0x020fd800078e0206 */
[----:B------:R5:W-:Y:S01]  /*1b90*/  LDGSTS.E.BYPASS.LTC128B.128 [R223+0x2480], [R2.64], !P0 ;  /* 0x0248000002df7fae */ /* 0x000be2000c101d48 */
[----:B------:R-:W-:Y:S01]  /*1ba0*/  ISETP.LT.OR P0, PT, R0, 0x1, P1 ;  /* 0x000000010000780c */ /* 0x000fe20000f01670 */
[----:B-----5:R-:W-:-:S12]  /*1bb0*/  IMAD.WIDE R2, R28, 0x2, R6 ;  /* 0x000000021c027825 */ /* 0x020fd800078e0206 */
[----:B------:R5:W-:Y:S01]  /*1bc0*/  LDGSTS.E.BYPASS.LTC128B.128 [R223+0x3080], [R2.64], !P0 ;  /* 0x0308000002df7fae */ /* 0x000be2000c101d48 */
[----:B------:R-:W-:Y:S02]  /*1bd0*/  ISETP.GT.AND P0, PT, R27, 0x2f, PT ;  /* 0x0000002f1b00780c */ /* 0x000fe40003f04270 */
[----:B-----5:R-:W-:Y:S02]  /*1be0*/  SHF.R.S32.HI R3, RZ, 0x1f, R29 ;  /* 0x0000001fff037819 */ /* 0x020fe4000001141d */
[----:B------:R-:W-:-:S03]  /*1bf0*/  SHF.R.S32.HI R2, RZ, 0x1f, R28 ;  /* 0x0000001fff027819 */ /* 0x000fc6000001141c */
[----:B------:R3:W-:Y:S04]  /*1c00*/  STL [R1+0x28], R3 ;  /* 0x0000280301007387 */ /* 0x0007e80000100800 */
[----:B------:R3:W-:Y:S01]  /*1c10*/  STL [R1+0x24], R2 ;  /* 0x0000240201007387 */ /* 0x0007e20000100800 */
[----:B------:R-:W-:Y:S05]  /*1c20*/  @P4 BRA `(.L_x_169) ;  /* 0x000001f000004947 */ /* 0x000fea0003800000 */
[----:B-12-4-:R-:W-:Y:S05]  /*1c30*/  BRA.DIV ~URZ, `(.L_x_170) ;  /* 0x000114727f007947 */ /* 0x016fea000b800000 */
[----:B------:R1:W2:Y:S04]  /*1c40*/  SHFL.IDX PT, R5, R25, 0x1, 0x1c1f ;  /* 0x003c1f0019057f89 */ /* 0x0002a800000e0000 */
[----:B---3--:R1:W3:Y:S02]  /*1c50*/  SHFL.IDX PT, R2, R26, 0x1, 0x1c1f ;  /* 0x003c1f001a027f89 */ /* 0x0082e400000e0000 */
.L_x_259:
[----:B------:R-:W4:Y:S04]  /*1c60*/  LDL R30, [R1+0x28] ;  /* 0x00002800011e7983 */ /* 0x000f280000100800 */
[----:B------:R-:W5:Y:S01]  /*1c70*/  LDL R28, [R1+0x24] ;  /* 0x00002400011c7983 */ /* 0x000f620000100800 */
[----:B------:R-:W-:-:S02]  /*1c80*/  IADD3 R3, R226, 0x20, RZ ;  /* 0x00000020e2037810 */ /* 0x000fc40007ffe0ff */
[C---:B------:R-:W-:Y:S02]  /*1c90*/  IADD3 R29, R226.reuse, 0x20, RZ ;  /* 0x00000020e21d7810 */ /* 0x040fe40007ffe0ff */
[----:B------:R-:W-:Y:S02]  /*1ca0*/  SHF.R.S32.HI R3, RZ, 0x1f, R3 ;  /* 0x0000001fff037819 */ /* 0x000fe40000011403 */
[C---:B-1----:R-:W-:Y:S02]  /*1cb0*/  IADD3 R26, R226.reuse, 0x40, RZ ;  /* 0x00000040e21a7810 */ /* 0x042fe40007ffe0ff */
[----:B------:R-:W-:Y:S02]  /*1cc0*/  LEA.HI R3, R3, R29, RZ, 0x3 ;  /* 0x0000001d03037211 */ /* 0x000fe400078f18ff */
[----:B------:R-:W-:Y:S02]  /*1cd0*/  IADD3 R27, R226, 0x40, RZ ;  /* 0x00000040e21b7810 */ /* 0x000fe40007ffe0ff */
[----:B------:R-:W-:-:S02]  /*1ce0*/  SHF.R.S32.HI R26, RZ, 0x1f, R26 ;  /* 0x0000001fff1a7819 */ /* 0x000fc4000001141a */
[-C--:B---3--:R-:W-:Y:S02]  /*1cf0*/  LEA R24, P0, R226, R2.reuse, 0x1 ;  /* 0x00000002e2187211 */ /* 0x088fe400078008ff */
[----:B------:R-:W-:Y:S02]  /*1d00*/  SHF.R.S32.HI R6, RZ, 0x1f, R226 ;  /* 0x0000001fff067819 */ /* 0x000fe400000114e2 */
[----:B------:R-:W-:Y:S02]  /*1d10*/  LOP3.LUT R3, R3, 0xfffffff8, RZ, 0xc0, !PT ;  /* 0xfffffff803037812 */ /* 0x000fe400078ec0ff */
[----:B------:R-:W-:Y:S02]  /*1d20*/  LEA.HI R26, R26, R27, RZ, 0x3 ;  /* 0x0000001b1a1a7211 */ /* 0x000fe400078f18ff */
[----:B--2---:R-:W-:Y:S02]  /*1d30*/  LEA.HI.X R25, R226, R5, R6, 0x1, P0 ;  /* 0x00000005e2197211 */ /* 0x004fe400000f0c06 */
[----:B------:R-:W-:-:S02]  /*1d40*/  LEA R6, P0, R3, R2, 0x1 ;  /* 0x0000000203067211 */ /* 0x000fc400078008ff */
[----:B------:R-:W-:Y:S02]  /*1d50*/  LOP3.LUT R26, R26, 0xfffffff8, RZ, 0xc0, !PT ;  /* 0xfffffff81a1a7812 */ /* 0x000fe400078ec0ff */
[----:B----4-:R-:W-:Y:S02]  /*1d60*/  LEA.HI.X R7, R3, R5, R30, 0x1, P0 ;  /* 0x0000000503077211 */ /* 0x010fe400000f0c1e */
[----:B------:R-:W-:-:S04]  /*1d70*/  LEA R2, P0, R26, R2, 0x1 ;  /* 0x000000021a027211 */ /* 0x000fc800078008ff */
[----:B-----5:R-:W-:Y:S02]  /*1d80*/  LEA.HI.X R3, R26, R5, R28, 0x1, P0 ;  /* 0x000000051a037211 */ /* 0x020fe400000f0c1c */
[----:B------:R-:W-:-:S13]  /*1d90*/  ISETP.LT.OR P0, PT, R0, 0x21, P3 ;  /* 0x000000210000780c */ /* 0x000fda0001f01670 */
[----:B------:R-:W-:Y:S01]  /*1da0*/  @!PT LDS RZ, [RZ] ;  /* 0x00000000fffff984 */ /* 0x000fe20000000800 */
[----:B------:R-:W-:Y:S01]  /*1db0*/  @!PT LDS RZ, [RZ] ;  /* 0x00000000fffff984 */ /* 0x000fe20000000800 */
[----:B------:R-:W-:Y:S01]  /*1dc0*/  @!PT LDS RZ, [RZ] ;  /* 0x00000000fffff984 */ /* 0x000fe20000000800 */
[----:B------:R1:W-:Y:S01]  /*1dd0*/  LDGSTS.E.BYPASS.LTC128B.128 [R223+0x2080], [R24.64], !P0 ;  /* 0x0208000018df7fae */ /* 0x0003e2000c101d48 */
[----:B------:R-:W-:-:S13]  /*1de0*/  ISETP.LT.OR P0, PT, R0, 0x21, P2 ;  /* 0x000000210000780c */ /* 0x000fda0001701670 */
[----:B------:R1:W-:Y:S01]  /*1df0*/  LDGSTS.E.BYPASS.LTC128B.128 [R223+0x2c80], [R6.64], !P0 ;  /* 0x02c8000006df7fae */ /* 0x0003e2000c101d48 */
[----:B------:R-:W-:-:S13]  /*1e00*/  ISETP.LT.OR P0, PT, R0, 0x21, P1 ;  /* 0x000000210000780c */ /* 0x000fda0000f01670 */
[----:B------:R1:W-:Y:S02]  /*1e10*/  LDGSTS.E.BYPASS.LTC128B.128 [R223+0x3880], [R2.64], !P0 ;  /* 0x0388000002df7fae */ /* 0x0003e4000c101d48 */
.L_x_169:
[----:B-12-4-:R-:W-:Y:S05]  /*1e20*/  BSYNC B0 ;  /* 0x0000000000007941 */ /* 0x016fea0003800000 */
.L_x_168:
[----:B------:R-:W2:Y:S01]  /*1e30*/  LDL R245, [R1+0x10] ;  /* 0x0000100001f57983 */ /* 0x000ea20000100800 */
[----:B------:R-:W-:Y:S01]  /*1e40*/  IMAD R0, R124, 0x20, R125 ;  /* 0x000000207c007824 */ /* 0x000fe200078e027d */
[----:B------:R-:W-:Y:S02]  /*1e50*/  IADD3 R219, R213, 0xc00, RZ ;  /* 0x00000c00d5db7810 */ /* 0x000fe40007ffe0ff */
[----:B------:R-:W0:Y:S01]  /*1e60*/  LDGDEPBAR ;  /* 0x00000000000079af */ /* 0x000e220000000000 */
[----:B------:R-:W-:Y:S01]  /*1e70*/  WARPSYNC 0xffffffff ;  /* 0xffffffff00007948 */ /* 0x000fe20003800000 */
[----:B------:R-:W-:Y:S01]  /*1e80*/  HMMA.16816.F32 R56, R12, R40, RZ ;  /* 0x000000280c38723c */ /* 0x000fe200000018ff */
[----:B------:R-:W-:Y:S01]  /*1e90*/  IMAD.IADD R0, R51, 0x1, R0 ;  /* 0x0000000133007824 */ /* 0x000fe200078e0200 */
[C---:B------:R-:W-:Y:S02]  /*1ea0*/  IADD3 R218, R213.reuse, 0x1000, RZ ;  /* 0x00001000d5da7810 */ /* 0x040fe40007ffe0ff */
[----:B------:R-:W-:-:S02]  /*1eb0*/  IADD3 R217, R213, 0x1400, RZ ;  /* 0x00001400d5d97810 */ /* 0x000fc40007ffe0ff */
[C---:B------:R-:W-:Y:S02]  /*1ec0*/  IADD3 R216, R213.reuse, 0x1800, RZ ;  /* 0x00001800d5d87810 */ /* 0x040fe40007ffe0ff */
[----:B------:R-:W-:Y:S01]  /*1ed0*/  HMMA.16816.F32 R44, R12, R36, RZ ;  /* 0x000000240c2c723c */ /* 0x000fe200000018ff */
[C---:B------:R-:W-:Y:S02]  /*1ee0*/  IADD3 R215, R213.reuse, 0x1c00, RZ ;  /* 0x00001c00d5d77810 */ /* 0x040fe40007ffe0ff */
[----:B------:R-:W-:-:S05]  /*1ef0*/  IADD3 R214, R213, 0x2000, RZ ;  /* 0x00002000d5d67810 */ /* 0x000fca0007ffe0ff */
[C---:B------:R-:W-:Y:S08]  /*1f00*/  HMMA.16816.F32 R24, R12.reuse, R32, RZ ;  /* 0x000000200c18723c */ /* 0x040ff000000018ff */
[C---:B------:R-:W-:Y:S08]  /*1f10*/  HMMA.16816.F32 R52, R12.reuse, R42, RZ ;  /* 0x0000002a0c34723c */ /* 0x040ff000000018ff */
[C---:B------:R-:W-:Y:S08]  /*1f20*/  HMMA.16816.F32 R28, R12.reuse, R38, RZ ;  /* 0x000000260c1c723c */ /* 0x040ff000000018ff */
[----:B------:R-:W-:Y:S08]  /*1f30*/  HMMA.16816.F32 R12, R12, R34, RZ ;  /* 0x000000220c0c723c */ /* 0x000ff000000018ff */
[C---:B------:R-:W-:Y:S08]  /*1f40*/  HMMA.16816.F32 R60, R16.reuse, R40, RZ ;  /* 0x00000028103c723c */ /* 0x040ff000000018ff */
[C---:B------:R-:W-:Y:S08]  /*1f50*/  HMMA.16816.F32 R40, R16.reuse, R42, RZ ;  /* 0x0000002a1028723c */ /* 0x040ff000000018ff */
[C---:B------:R-:W-:Y:S08]  /*1f60*/  HMMA.16816.F32 R76, R16.reuse, R36, RZ ;  /* 0x00000024104c723c */ /* 0x040ff000000018ff */
[C---:B------:R-:W-:Y:S08]  /*1f70*/  HMMA.16816.F32 R88, R16.reuse, R32, RZ ;  /* 0x000000201058723c */ /* 0x040ff000000018ff */
[C---:B------:R-:W-:Y:S01]  /*1f80*/  HMMA.16816.F32 R92, R16.reuse, R38, RZ ;  /* 0x00000026105c723c */ /* 0x040fe200000018ff */
[----:B------:R-:W-:Y:S07]  /*1f90*/  LDSM.16.M88.4 R36, [R208+0x4880] ;  /* 0x00488000d024783b */ /* 0x000fee0000000200 */
[----:B------:R-:W-:Y:S01]  /*1fa0*/  HMMA.16816.F32 R100, R16, R34, RZ ;  /* 0x000000221064723c */ /* 0x000fe200000018ff */
[----:B------:R-:W-:Y:S04]  /*1fb0*/  LDSM.16.M88.4 R16, [R208+0x5080] ;  /* 0x00508000d010783b */ /* 0x000fe80000000200 */
[----:B------:R-:W-:Y:S03]  /*1fc0*/  LDSM.16.M88.4 R32, [R208+0x4c80] ;  /* 0x004c8000d020783b */ /* 0x000fe60000000200 */
[C---:B------:R-:W-:Y:S01]  /*1fd0*/  HMMA.16816.F32 R116, R8.reuse, R64, R56 ;  /* 0x000000400874723c */ /* 0x040fe20000001838 */
[----:B------:R-:W-:Y:S07]  /*1fe0*/  LDSM.16.M88.4 R56, [R213+0x1000] ;  /* 0x00100000d538783b */ /* 0x000fee0000000200 */
[C---:B------:R-:W-:Y:S08]  /*1ff0*/  HMMA.16816.F32 R112, R8.reuse, R72, R44 ;  /* 0x000000480870723c */ /* 0x040ff0000000182c */
[C---:B------:R-:W-:Y:S01]  /*2000*/  HMMA.16816.F32 R108, R8.reuse, R80, R24 ;  /* 0x00000050086c723c */ /* 0x040fe20000001818 */
[----:B------:R-:W-:Y:S07]  /*2010*/  LDSM.16.M88.4 R24, [R212+0x9080] ;  /* 0x00908000d418783b */ /* 0x000fee0000000200 */
[C---:B------:R-:W-:Y:S08]  /*2020*/  HMMA.16816.F32 R104, R8.reuse, R66, R52 ;  /* 0x000000420868723c */ /* 0x040ff00000001834 */
[C---:B------:R-:W-:Y:S01]  /*2030*/  HMMA.16816.F32 R96, R8.reuse, R74, R28 ;  /* 0x0000004a0860723c */ /* 0x040fe2000000181c */
[----:B------:R-:W-:Y:S07]  /*2040*/  LDSM.16.M88.4 R28, [R212+0x8080] ;  /* 0x00808000d41c783b */ /* 0x000fee0000000200 */
[----:B------:R-:W-:Y:S01]  /*2050*/  HMMA.16816.F32 R84, R8, R82, R12 ;  /* 0x000000520854723c */ /* 0x000fe2000000180c */
[----:B------:R-:W1:Y:S04]  /*2060*/  LDSM.16.M88.4 R8, [R211+0x9080] ;  /* 0x00908000d308783b */ /* 0x000e680000000200 */
[----:B------:R-:W4:Y:S03]  /*2070*/  LDSM.16.M88.4 R12, [R211+0x8080] ;  /* 0x00808000d30c783b */ /* 0x000f260000000200 */
[C---:B------:R-:W-:Y:S01]  /*2080*/  HMMA.16816.F32 R68, R20.reuse, R64, R60 ;  /* 0x000000401444723c */ /* 0x040fe2000000183c */
[----:B------:R-:W5:Y:S07]  /*2090*/  LDSM.16.M88.4 R60, [R213+0xc00] ;  /* 0x000c0000d53c783b */ /* 0x000f6e0000000200 */
[C---:B------:R-:W-:Y:S01]  /*20a0*/  HMMA.16816.F32 R52, R20.reuse, R66, R40 ;  /* 0x000000421434723c */ /* 0x040fe20000001828 */
[----:B------:R-:W3:Y:S07]  /*20b0*/  LDSM.16.M88.4 R64, [R213+0x1400] ;  /* 0x00140000d540783b */ /* 0x000eee0000000200 */
[C---:B------:R-:W-:Y:S08]  /*20c0*/  HMMA.16816.F32 R44, R20.reuse, R72, R76 ;  /* 0x00000048142c723c */ /* 0x040ff0000000184c */
[C---:B------:R-:W-:Y:S08]  /*20d0*/  HMMA.16816.F32 R76, R20.reuse, R80, R88 ;  /* 0x00000050144c723c */ /* 0x040ff00000001858 */
[C---:B------:R-:W-:Y:S08]  /*20e0*/  HMMA.16816.F32 R40, R20.reuse, R74, R92 ;  /* 0x0000004a1428723c */ /* 0x040ff0000000185c */
[----:B------:R-:W-:Y:S08]  /*20f0*/  HMMA.16816.F32 R20, R20, R82, R100 ;  /* 0x000000521414723c */ /* 0x000ff00000001864 */
[C---:B-1----:R-:W-:Y:S08]  /*2100*/  HMMA.16816.F32 R104, R8.reuse, R38, R104 ;  /* 0x000000260868723c */ /* 0x042ff00000001868 */
[C---:B------:R-:W-:Y:S08]  /*2110*/  HMMA.16816.F32 R108, R8.reuse, R16, R108 ;  /* 0x00000010086c723c */ /* 0x040ff0000000186c */
[C---:B------:R-:W-:Y:S08]  /*2120*/  HMMA.16816.F32 R112, R8.reuse, R32, R112 ;  /* 0x000000200870723c */ /* 0x040ff00000001870 */
[C---:B------:R-:W-:Y:S08]  /*2130*/  HMMA.16816.F32 R88, R8.reuse, R18, R84 ;  /* 0x000000120858723c */ /* 0x040ff00000001854 */
[C---:B------:R-:W-:Y:S08]  /*2140*/  HMMA.16816.F32 R72, R8.reuse, R36, R116 ;  /* 0x000000240848723c */ /* 0x040ff00000001874 */
[----:B------:R-:W-:Y:S08]  /*2150*/  HMMA.16816.F32 R96, R8, R34, R96 ;  /* 0x000000220860723c */ /* 0x000ff00000001860 */
[C---:B----4-:R-:W-:Y:S08]  /*2160*/  HMMA.16816.F32 R84, R12.reuse, R36, R68 ;  /* 0x000000240c54723c */ /* 0x050ff00000001844 */
[C---:B------:R-:W-:Y:S01]  /*2170*/  HMMA.16816.F32 R80, R12.reuse, R38, R52 ;  /* 0x000000260c50723c */ /* 0x040fe20000001834 */
[----:B------:R-:W-:Y:S07]  /*2180*/  LDSM.16.M88.4 R52, [R208+0x5480] ;  /* 0x00548000d034783b */ /* 0x000fee0000000200 */
[C---:B------:R-:W-:Y:S01]  /*2190*/  HMMA.16816.F32 R36, R12.reuse, R32, R44 ;  /* 0x000000200c24723c */ /* 0x040fe2000000182c */
[----:B------:R-:W-:Y:S07]  /*21a0*/  LDSM.16.M88.4 R44, [R208+0x5880] ;  /* 0x00588000d02c783b */ /* 0x000fee0000000200 */
[C---:B------:R-:W-:Y:S01]  /*21b0*/  HMMA.16816.F32 R32, R12.reuse, R34, R40 ;  /* 0x000000220c20723c */ /* 0x040fe20000001828 */
[----:B------:R-:W-:Y:S07]  /*21c0*/  LDSM.16.M88.4 R40, [R208+0x5c80] ;  /* 0x005c8000d028783b */ /* 0x000fee0000000200 */
[C---:B------:R-:W-:Y:S08]  /*21d0*/  HMMA.16816.F32 R8, R12.reuse, R16, R76 ;  /* 0x000000100c08723c */ /* 0x040ff0000000184c */
[----:B------:R-:W-:Y:S01]  /*21e0*/  HMMA.16816.F32 R12, R12, R18, R20 ;  /* 0x000000120c0c723c */ /* 0x000fe20000001814 */
[----:B------:R-:W1:Y:S04]  /*21f0*/  LDSM.16.M88.4 R16, [R211+0xb080] ;  /* 0x00b08000d310783b */ /* 0x000e680000000200 */
[----:B------:R-:W4:Y:S03]  /*2200*/  LDSM.16.M88.4 R20, [R211+0xa080] ;  /* 0x00a08000d314783b */ /* 0x000f260000000200 */
[----:B-----5:R-:W-:Y:S01]  /*2210*/  HMMA.16816.F32 R68, R24, R62, R104 ;  /* 0x0000003e1844723c */ /* 0x020fe20000001868 */
[----:B--2---:R-:W-:-:S07]  /*2220*/  ISETP.GT.AND P0, PT, R128, R245, PT ;  /* 0x000000f58000720c */ /* 0x004fce0003f04270 */
[C---:B---3--:R-:W-:Y:S08]  /*2230*/  HMMA.16816.F32 R120, R24.reuse, R64, R108 ;  /* 0x000000401878723c */ /* 0x048ff0000000186c */
[C---:B------:R-:W-:Y:S08]  /*2240*/  HMMA.16816.F32 R116, R24.reuse, R56, R112 ;  /* 0x000000381874723c */ /* 0x040ff00000001870 */
[C---:B------:R-:W-:Y:S08]  /*2250*/  HMMA.16816.F32 R108, R24.reuse, R66, R88 ;  /* 0x00000042186c723c */ /* 0x040ff00000001858 */
[C---:B------:R-:W-:Y:S08]  /*2260*/  HMMA.16816.F32 R72, R24.reuse, R60, R72 ;  /* 0x0000003c1848723c */ /* 0x040ff00000001848 */
[----:B------:R-:W-:Y:S01]  /*2270*/  HMMA.16816.F32 R112, R24, R58, R96 ;  /* 0x0000003a1870723c */ /* 0x000fe20000001860 */
[----:B------:R-:W-:Y:S07]  /*2280*/  LDSM.16.M88.4 R24, [R213+0x2000] ;  /* 0x00200000d518783b */ /* 0x000fee0000000200 */
[C---:B------:R-:W-:Y:S08]  /*2290*/  HMMA.16816.F32 R104, R28.reuse, R60, R84 ;  /* 0x0000003c1c68723c */ /* 0x040ff00000001854 */
[C---:B------:R-:W-:Y:S08]  /*22a0*/  HMMA.16816.F32 R100, R28.reuse, R62, R80 ;  /* 0x0000003e1c64723c */ /* 0x040ff00000001850 */
[C---:B------:R-:W-:Y:S01]  /*22b0*/  HMMA.16816.F32 R96, R28.reuse, R56, R36 ;  /* 0x000000381c60723c */ /* 0x040fe20000001824 */
[----:B------:R-:W-:Y:S07]  /*22c0*/  LDSM.16.M88.4 R36, [R213+0x1800] ;  /* 0x00180000d524783b */ /* 0x000fee0000000200 */
[C---:B------:R-:W-:Y:S01]  /*22d0*/  HMMA.16816.F32 R92, R28.reuse, R58, R32 ;  /* 0x0000003a1c5c723c */ /* 0x040fe20000001820 */
[----:B------:R-:W-:Y:S07]  /*22e0*/  LDSM.16.M88.4 R32, [R213+0x1c00] ;  /* 0x001c0000d520783b */ /* 0x000fee0000000200 */
[C---:B------:R-:W-:Y:S01]  /*22f0*/  HMMA.16816.F32 R88, R28.reuse, R64, R8 ;  /* 0x000000401c58723c */ /* 0x040fe20000001808 */
[----:B------:R-:W2:Y:S07]  /*2300*/  LDSM.16.M88.4 R8, [R212+0xb080] ;  /* 0x00b08000d408783b */ /* 0x000eae0000000200 */
[----:B------:R-:W-:Y:S01]  /*2310*/  HMMA.16816.F32 R84, R28, R66, R12 ;  /* 0x000000421c54723c */ /* 0x000fe2000000180c */
[----:B------:R-:W3:Y:S01]  /*2320*/  LDSM.16.M88.4 R12, [R212+0xa080] ;  /* 0x00a08000d40c783b */ /* 0x000ee20000000200 */
[----:B------:R-:W-:-:S06]  /*2330*/  DEPBAR.LE SB0, 0x0 ;  /* 0x000080000000791a */ /* 0x000fcc0000000000 */
[C---:B-1----:R-:W-:Y:S08]  /*2340*/  HMMA.16816.F32 R76, R16.reuse, R54, R68 ;  /* 0x00000036104c723c */ /* 0x042ff00000001844 */
[C---:B------:R-:W-:Y:S08]  /*2350*/  HMMA.16816.F32 R64, R16.reuse, R40, R120 ;  /* 0x000000281040723c */ /* 0x040ff00000001878 */
[C---:B------:R-:W-:Y:S08]  /*2360*/  HMMA.16816.F32 R60, R16.reuse, R42, R108 ;  /* 0x0000002a103c723c */ /* 0x040ff0000000186c */
[-C--:B------:R-:W-:Y:S08]  /*2370*/  HMMA.16816.F32 R80, R16, R52.reuse, R72 ;  /* 0x000000341050723c */ /* 0x080ff00000001848 */
[----:B----4-:R-:W-:Y:S08]  /*2380*/  HMMA.16816.F32 R56, R20, R52, R104 ;  /* 0x000000341438723c */ /* 0x010ff00000001868 */
[C---:B------:R-:W-:Y:S08]  /*2390*/  HMMA.16816.F32 R72, R16.reuse, R44, R116 ;  /* 0x0000002c1048723c */ /* 0x040ff00000001874 */
[----:B------:R-:W-:Y:S08]  /*23a0*/  HMMA.16816.F32 R68, R16, R46, R112 ;  /* 0x0000002e1044723c */ /* 0x000ff00000001870 */
[C---:B------:R-:W-:Y:S08]  /*23b0*/  HMMA.16816.F32 R52, R20.reuse, R54, R100 ;  /* 0x000000361434723c */ /* 0x040ff00000001864 */
[C---:B------:R-:W-:Y:S08]  /*23c0*/  HMMA.16816.F32 R28, R20.reuse, R44, R96 ;  /* 0x0000002c141c723c */ /* 0x040ff00000001860 */
[C---:B------:R-:W-:Y:S08]  /*23d0*/  HMMA.16816.F32 R44, R20.reuse, R46, R92 ;  /* 0x0000002e142c723c */ /* 0x040ff0000000185c */
[C---:B------:R-:W-:Y:S08]  /*23e0*/  HMMA.16816.F32 R16, R20.reuse, R40, R88 ;  /* 0x000000281410723c */ /* 0x040ff00000001858 */
[----:B------:R-:W-:Y:S08]  /*23f0*/  HMMA.16816.F32 R20, R20, R42, R84 ;  /* 0x0000002a1414723c */ /* 0x000ff00000001854 */
[C---:B--2---:R-:W-:Y:S08]  /*2400*/  HMMA.16816.F32 R88, R8.reuse, R38, R76 ;  /* 0x000000260858723c */ /* 0x044ff0000000184c */
[C---:B------:R-:W-:Y:S08]  /*2410*/  HMMA.16816.F32 R76, R8.reuse, R24, R64 ;  /* 0x00000018084c723c */ /* 0x040ff00000001840 */
[----:B------:R-:W-:Y:S08]  /*2420*/  HMMA.16816.F32 R64, R8, R26, R60 ;  /* 0x0000001a0840723c */ /* 0x000ff0000000183c */
[-C--:B---3--:R-:W-:Y:S08]  /*2430*/  HMMA.16816.F32 R60, R12, R36.reuse, R56 ;  /* 0x000000240c3c723c */ /* 0x088ff00000001838 */
[----:B------:R-:W-:Y:S08]  /*2440*/  HMMA.16816.F32 R92, R8, R36, R80 ;  /* 0x00000024085c723c */ /* 0x000ff00000001850 */
[----:B------:R-:W-:Y:S08]  /*2450*/  HMMA.16816.F32 R56, R12, R38, R52 ;  /* 0x000000260c38723c */ /* 0x000ff00000001834 */
[C---:B------:R-:W-:Y:S08]  /*2460*/  HMMA.16816.F32 R84, R8.reuse, R32, R72 ;  /* 0x000000200854723c */ /* 0x040ff00000001848 */
[----:B------:R-:W-:Y:S08]  /*2470*/  HMMA.16816.F32 R80, R8, R34, R68 ;  /* 0x000000220850723c */ /* 0x000ff00000001844 */
[C---:B------:R-:W-:Y:S08]  /*2480*/  HMMA.16816.F32 R28, R12.reuse, R32, R28 ;  /* 0x000000200c1c723c */ /* 0x040ff0000000181c */
[C---:B------:R-:W-:Y:S08]  /*2490*/  HMMA.16816.F32 R52, R12.reuse, R34, R44 ;  /* 0x000000220c34723c */ /* 0x040ff0000000182c */
[C---:B------:R-:W-:Y:S08]  /*24a0*/  HMMA.16816.F32 R44, R12.reuse, R24, R16 ;  /* 0x000000180c2c723c */ /* 0x040ff00000001810 */
[----:B------:R-:W-:Y:S01]  /*24b0*/  HMMA.16816.F32 R32, R12, R26, R20 ;  /* 0x0000001a0c20723c */ /* 0x000fe20000001814 */
[----:B------:R-:W-:Y:S06]  /*24c0*/  BAR.SYNC.DEFER_BLOCKING 0x0 ;  /* 0x0000000000007b1d */ /* 0x000fec0000010000 */
[----:B------:R-:W-:Y:S05]  /*24d0*/  @!P0 BRA `(.L_x_171) ;  /* 0x0000056000008947 */ /* 0x000fea0003800000 */
[----:B------:R-:W2:Y:S04]  /*24e0*/  LDL R3, [R1+0x24] ;  /* 0x0000240001037983 */ /* 0x000ea80000100800 */
[----:B------:R-:W3:Y:S04]  /*24f0*/  LDL R2, [R1+0x28] ;  /* 0x0000280001027983 */ /* 0x000ee80000100800 */
[----:B------:R-:W1:Y:S01]  /*2500*/  S2R R7, SR_TID.X ;  /* 0x0000000000077919 */ /* 0x000e620000002100 */
[----:B--2---:R-:W-:-:S03]  /*2510*/  IMAD.MOV.U32 R5, RZ, RZ, R3 ;  /* 0x000000ffff057224 */ /* 0x004fc600078e0003 */
[----:B------:R-:W2:Y:S01]  /*2520*/  LDL R3, [R1+0x20] ;  /* 0x0000200001037983 */ /* 0x000ea20000100800 */
[----:B-1----:R-:W-:Y:S01]  /*2530*/  SHF.R.S32.HI R6, RZ, 0x1f, R7 ;  /* 0x0000001fff067819 */ /* 0x002fe20000011407 */
[----:B------:R-:W-:Y:S02]  /*2540*/  IMAD.MOV.U32 R133, RZ, RZ, R5 ;  /* 0x000000ffff857224 */ /* 0x000fe400078e0005 */
[----:B---3--:R-:W-:Y:S01]  /*2550*/  IMAD.MOV.U32 R136, RZ, RZ, R2 ;  /* 0x000000ffff887224 */ /* 0x008fe200078e0002 */
[----:B------:R-:W-:Y:S01]  /*2560*/  LEA.HI R6, R6, R7, RZ, 0x2 ;  /* 0x0000000706067211 */ /* 0x000fe200078f10ff */
[----:B------:R-:W-:Y:S02]  /*2570*/  IMAD.MOV.U32 R7, RZ, RZ, c[0x0][0x2b8] ;  /* 0x0000ae00ff077624 */ /* 0x000fe400078e00ff */
[----:B------:R-:W-:Y:S01]  /*2580*/  IMAD.MOV.U32 R222, RZ, RZ, RZ ;  /* 0x000000ffffde7224 */ /* 0x000fe200078e00ff */
[----:B------:R-:W-:Y:S02]  /*2590*/  SHF.R.S32.HI R6, RZ, 0x2, R6 ;  /* 0x00000002ff067819 */ /* 0x000fe40000011406 */
[----:B------:R-:W-:-:S03]  /*25a0*/  ISETP.NE.AND P2, PT, R7, 0x1, PT ;  /* 0x000000010700780c */ /* 0x000fc60003f45270 */
[----:B------:R-:W-:-:S05]  /*25b0*/  IMAD R6, R49, 0x20, R6 ;  /* 0x0000002031067824 */ /* 0x000fca00078e0206 */
[C---:B------:R-:W-:Y:S02]  /*25c0*/  ISETP.GT.AND P1, PT, R6.reuse, 0x2f, PT ;  /* 0x0000002f0600780c */ /* 0x040fe40003f24270 */
[----:B--2---:R-:W-:-:S04]  /*25d0*/  IADD3 R3, R6, R126, R3 ;  /* 0x0000007e06037210 */ /* 0x004fc80007ffe003 */
[----:B------:R-:W-:-:S05]  /*25e0*/  IADD3 R3, R3, -0x30, RZ ;  /* 0xffffffd003037810 */ /* 0x000fca0007ffe0ff */
        /* <DEDUP_REMOVED lines=9> */
[----:B------:R-:W-:Y:S02]  /*2680*/  IADD3 R134, R226, 0x20, RZ ;  /* 0x00000020e2867810 */ /* 0x000fe40007ffe0ff */
[----:B------:R-:W3:Y:S01]  /*2690*/  S2R R131, SR_TID.X ;  /* 0x0000000000837919 */ /* 0x000ee20000002100 */
[----:B------:R-:W-:Y:S01]  /*26a0*/  IMAD R224, R2, c[0x0][0x2b8], R3 ;  /* 0x0000ae0002e07a24 */ /* 0x000fe200078e0203 */
[----:B------:R-:W-:Y:S02]  /*26b0*/  IADD3 R135, R226, 0x20, RZ ;  /* 0x00000020e2877810 */ /* 0x000fe40007ffe0ff */
[----:B------:R-:W-:Y:S02]  /*26c0*/  SHF.R.S32.HI R134, RZ, 0x1f, R134 ;  /* 0x0000001fff867819 */ /* 0x000fe40000011486 */
[----:B------:R-:W-:-:S02]  /*26d0*/  SHF.R.S32.HI R2, RZ, 0x1f, R224 ;  /* 0x0000001fff027819 */ /* 0x000fc400000114e0 */
[----:B------:R-:W-:Y:S02]  /*26e0*/  LEA.HI R134, R134, R135, RZ, 0x3 ;  /* 0x0000008786867211 */ /* 0x000fe400078f18ff */
[----:B------:R-:W-:Y:S01]  /*26f0*/  IADD3 R132, R226, 0x40, RZ ;  /* 0x00000040e2847810 */ /* 0x000fe20007ffe0ff */
[----:B------:R-:W-:Y:S01]  /*2700*/  IMAD R5, R2, c[0x0][0x1e0], RZ ;  /* 0x0000780002057a24 */ /* 0x000fe200078e02ff */
[----:B------:R-:W-:Y:S01]  /*2710*/  SHF.R.S32.HI R137, RZ, 0x1f, R226 ;  /* 0x0000001fff897819 */ /* 0x000fe200000114e2 */
[----:B------:R-:W-:Y:S01]  /*2720*/  IMAD.WIDE.U32 R2, R224, c[0x0][0x1e0], RZ ;  /* 0x00007800e0027a25 */ /* 0x000fe200078e00ff */
[----:B------:R-:W-:Y:S02]  /*2730*/  LOP3.LUT R134, R134, 0xfffffff8, RZ, 0xc0, !PT ;  /* 0xfffffff886867812 */ /* 0x000fe400078ec0ff */
[----:B------:R-:W-:Y:S01]  /*2740*/  IADD3 R17, R226, 0x20, RZ ;  /* 0x00000020e2117810 */ /* 0x000fe20007ffe0ff */
[----:B------:R-:W-:Y:S01]  /*2750*/  IMAD R5, R224, c[0x0][0x1e4], R5 ;  /* 0x00007900e0057a24 */ /* 0x000fe200078e0205 */
[----:B------:R-:W-:-:S02]  /*2760*/  IADD3 R16, R226, 0x40, RZ ;  /* 0x00000040e2107810 */ /* 0x000fc40007ffe0ff */
[----:B------:R-:W-:Y:S01]  /*2770*/  ISETP.GE.AND P5, PT, R226, c[0x0][0x1d4], PT ;  /* 0x00007500e2007a0c */ /* 0x000fe20003fa6270 */
[----:B------:R-:W-:Y:S01]  /*2780*/  IMAD.IADD R3, R3, 0x1, R5 ;  /* 0x0000000103037824 */ /* 0x000fe200078e0205 */
[----:B------:R-:W-:Y:S02]  /*2790*/  ISETP.GE.AND P4, PT, R17, c[0x0][0x1d4], PT ;  /* 0x0000750011007a0c */ /* 0x000fe40003f86270 */
[----:B---3--:R-:W-:Y:S02]  /*27a0*/  SHF.R.S32.HI R8, RZ, 0x1f, R131 ;  /* 0x0000001fff087819 */ /* 0x008fe40000011483 */
[----:B------:R-:W-:Y:S02]  /*27b0*/  ISETP.GE.AND P3, PT, R16, c[0x0][0x1d4], PT ;  /* 0x0000750010007a0c */ /* 0x000fe40003f66270 */
[----:B------:R-:W-:Y:S02]  /*27c0*/  LEA.HI R8, R8, R131, RZ, 0x2 ;  /* 0x0000008308087211 */ /* 0x000fe400078f10ff */
[----:B------:R-:W-:-:S02]  /*27d0*/  IADD3 R131, R226, 0x40, RZ ;  /* 0x00000040e2837810 */ /* 0x000fc40007ffe0ff */
[----:B------:R-:W-:Y:S02]  /*27e0*/  SHF.R.S32.HI R8, RZ, 0x2, R8 ;  /* 0x00000002ff087819 */ /* 0x000fe40000011408 */
[----:B------:R-:W-:Y:S02]  /*27f0*/  SHF.R.S32.HI R131, RZ, 0x1f, R131 ;  /* 0x0000001fff837819 */ /* 0x000fe40000011483 */
[----:B-1----:R-:W-:Y:S02]  /*2800*/  IADD3 R7, -R8, 0x30, RZ ;  /* 0x0000003008077810 */ /* 0x002fe40007ffe1ff */
[----:B------:R-:W-:Y:S02]  /*2810*/  LEA.HI R131, R131, R132, RZ, 0x3 ;  /* 0x0000008483837211 */ /* 0x000fe400078f18ff */
[----:B------:R-:W-:Y:S02]  /*2820*/  ISETP.GE.AND P1, PT, R7, 0x1, PT ;  /* 0x000000010700780c */ /* 0x000fe40003f26270 */
[----:B------:R-:W-:-:S02]  /*2830*/  LOP3.LUT R131, R131, 0xfffffff8, RZ, 0xc0, !PT ;  /* 0xfffffff883837812 */ /* 0x000fc400078ec0ff */
[----:B--2---:R-:W-:Y:S01]  /*2840*/  SHF.R.S32.HI R5, RZ, 0x1f, R222 ;  /* 0x0000001fff057819 */ /* 0x004fe200000114de */
[----:B------:R-:W-:-:S04]  /*2850*/  IMAD.WIDE.U32 R2, R222, c[0x0][0x1f0], R2 ;  /* 0x00007c00de027a25 */ /* 0x000fc800078e0002 */
[----:B------:R-:W-:Y:S01]  /*2860*/  IMAD R5, R5, c[0x0][0x1f0], RZ ;  /* 0x00007c0005057a24 */ /* 0x000fe200078e02ff */
[----:B------:R-:W-:-:S03]  /*2870*/  IADD3 R2, P0, R2, UR16, RZ ;  /* 0x0000001002027c10 */ /* 0x000fc6000ff1e0ff */
[----:B------:R-:W-:-:S05]  /*2880*/  IMAD R5, R222, c[0x0][0x1f4], R5 ;  /* 0x00007d00de057a24 */ /* 0x000fca00078e0205 */
[----:B------:R-:W-:Y:S02]  /*2890*/  IADD3.X R3, R3, UR14, R5, P0, !PT ;  /* 0x0000000e03037c10 */ /* 0x000fe400087fe405 */
[----:B------:R-:W-:-:S04]  /*28a0*/  LEA R6, P0, R2, c[0x0][0x1c8], 0x1 ;  /* 0x0000720002067a11 */ /* 0x000fc800078008ff */
[----:B------:R-:W-:Y:S02]  /*28b0*/  LEA.HI.X R5, R2, c[0x0][0x1cc], R3, 0x1, P0 ;  /* 0x0000730002057a11 */ /* 0x000fe400000f0c03 */
[----:B------:R-:W1:Y:S04]  /*28c0*/  SHFL.IDX PT, R2, R6, RZ, 0x1c1f ;  /* 0x001c1fff06027589 */ /* 0x000e6800000e0000 */
[----:B------:R-:W2:Y:S01]  /*28d0*/  SHFL.IDX PT, R3, R5, RZ, 0x1c1f ;  /* 0x001c1fff05037589 */ /* 0x000ea200000e0000 */
[----:B-1----:R-:W-:-:S04]  /*28e0*/  @P1 LEA R14, P0, R226, R2, 0x1 ;  /* 0x00000002e20e1211 */ /* 0x002fc800078008ff */
[----:B--2---:R-:W-:Y:S02]  /*28f0*/  @P1 LEA.HI.X R15, R226, R3, R137, 0x1, P0 ;  /* 0x00000003e20f1211 */ /* 0x004fe400000f0c89 */
[----:B------:R-:W-:-:S03]  /*2900*/  @P1 LEA R12, P0, R134, R2, 0x1 ;  /* 0x00000002860c1211 */ /* 0x000fc600078008ff */
[----:B------:R-:W-:Y:S01]  /*2910*/  @!PT LDS RZ, [RZ] ;  /* 0x00000000fffff984 */ /* 0x000fe20000000800 */
[----:B------:R1:W-:Y:S01]  /*2920*/  @P1 LDGSTS.E.BYPASS.LTC128B.128 [R223+0x3c80], [R14.64], !P5 ;  /* 0x03c800000edf1fae */ /* 0x0003e2000e901d48 */
[-C--:B------:R-:W-:Y:S02]  /*2930*/  @P1 LEA.HI.X R13, R134, R3.reuse, R136, 0x1, P0 ;  /* 0x00000003860d1211 */ /* 0x080fe400000f0c88 */
[C---:B------:R-:W-:Y:S02]  /*2940*/  @P1 LEA R10, P0, R131.reuse, R2, 0x1 ;  /* 0x00000002830a1211 */ /* 0x040fe400078008ff */
[----:B------:R-:W2:Y:S02]  /*2950*/  SHFL.IDX PT, R2, R6, 0x1, 0x1c1f ;  /* 0x003c1f0006027f89 */ /* 0x000ea400000e0000 */
[----:B------:R-:W-:Y:S02]  /*2960*/  @P1 LEA.HI.X R11, R131, R3, R133, 0x1, P0 ;  /* 0x00000003830b1211 */ /* 0x000fe400000f0c85 */
[----:B------:R-:W3:Y:S01]  /*2970*/  SHFL.IDX PT, R3, R5, 0x1, 0x1c1f ;  /* 0x003c1f0005037f89 */ /* 0x000ee200000e0000 */
[----:B------:R-:W-:-:S03]  /*2980*/  ISETP.GE.AND P0, PT, R7, 0x21, PT ;  /* 0x000000210700780c */ /* 0x000fc60003f06270 */
[----:B------:R1:W-:Y:S04]  /*2990*/  @P1 LDGSTS.E.BYPASS.LTC128B.128 [R223+0x4880], [R12.64], !P4 ;  /* 0x048800000cdf1fae */ /* 0x0003e8000e101d48 */
[----:B------:R1:W-:Y:S06]  /*29a0*/  @P1 LDGSTS.E.BYPASS.LTC128B.128 [R223+0x5480], [R10.64], !P3 ;  /* 0x054800000adf1fae */ /* 0x0003ec000d901d48 */
[----:B--2---:R-:W-:-:S04]  /*29b0*/  @P0 LEA R8, P2, R226, R2, 0x1 ;  /* 0x00000002e2080211 */ /* 0x004fc800078408ff */
[----:B---3--:R-:W-:Y:S02]  /*29c0*/  @P0 LEA.HI.X R9, R226, R3, R137, 0x1, P2 ;  /* 0x00000003e2090211 */ /* 0x008fe400010f0c89 */
[----:B------:R-:W-:-:S03]  /*29d0*/  @P0 LEA R6, P2, R134, R2, 0x1 ;  /* 0x0000000286060211 */ /* 0x000fc600078408ff */
[----:B------:R1:W-:Y:S01]  /*29e0*/  @P0 LDGSTS.E.BYPASS.LTC128B.128 [R223+0x4480], [R8.64], !P5 ;  /* 0x0448000008df0fae */ /* 0x0003e2000e901d48 */
[----:B------:R-:W-:Y:S02]  /*29f0*/  @P0 LEA.HI.X R7, R134, R3, R136, 0x1, P2 ;  /* 0x0000000386070211 */ /* 0x000fe400010f0c88 */
[----:B------:R-:W-:-:S03]  /*2a00*/  @P0 LEA R2, P2, R131, R2, 0x1 ;  /* 0x0000000283020211 */ /* 0x000fc600078408ff */
[----:B------:R1:W-:Y:S01]  /*2a10*/  @P0 LDGSTS.E.BYPASS.LTC128B.128 [R223+0x5080], [R6.64], !P4 ;  /* 0x0508000006df0fae */ /* 0x0003e2000e101d48 */
[----:B------:R-:W-:-:S05]  /*2a20*/  @P0 LEA.HI.X R3, R131, R3, R133, 0x1, P2 ;  /* 0x0000000383030211 */ /* 0x000fca00010f0c85 */
[----:B------:R1:W-:Y:S04]  /*2a30*/  @P0 LDGSTS.E.BYPASS.LTC128B.128 [R223+0x5c80], [R2.64], !P3 ;  /* 0x05c8000002df0fae */ /* 0x0003e8000d901d48 */
.L_x_171:
[----:B------:R-:W2:Y:S01]  /*2a40*/  S2R R5, SR_TID.X ;  /* 0x0000000000057919 */ /* 0x000ea20000002100 */
[----:B-1----:R-:W-:Y:S01]  /*2a50*/  LOP3.LUT R2, R130, 0xffffffe0, RZ, 0xc0, !PT ;  /* 0xffffffe082027812 */ /* 0x002fe200078ec0ff */
[----:B------:R-:W-:Y:S01]  /*2a60*/  IMAD.MOV.U32 R247, RZ, RZ, c[0x0][0x2c4] ;  /* 0x0000b100fff77624 */ /* 0x000fe200078e00ff */
[----:B------:R-:W-:Y:S01]  /*2a70*/  SHF.R.S32.HI R3, RZ, 0x1f, R127 ;  /* 0x0000001fff037819 */ /* 0x000fe2000001147f */
[----:B------:R-:W-:Y:S01]  /*2a80*/  IMAD.MOV.U32 R246, RZ, RZ, 0x1 ;  /* 0x00000001fff67424 */ /* 0x000fe200078e00ff */
[----:B------:R-:W-:Y:S01]  /*2a90*/  ULDC UR4, c[0x0][0x324] ;  /* 0x0000c90000047ab9 */ /* 0x000fe20000000800 */
[----:B------:R-:W0:Y:S01]  /*2aa0*/  LDGDEPBAR ;  /* 0x00000000000079af */ /* 0x000e220000000000 */
[----:B------:R-:W-:Y:S01]  /*2ab0*/  ISETP.NE.AND P0, PT, R247, 0x1, PT ;  /* 0x00000001f700780c */ /* 0x000fe20003f05270 */
[----:B------:R-:W-:Y:S01]  /*2ac0*/  ULOP3.LUT UR4, URZ, UR4, URZ, 0x33, !UPT ;  /* 0x000000043f047292 */ /* 0x000fe2000f8e333f */
[----:B------:R-:W-:Y:S01]  /*2ad0*/  ISETP.LE.AND P1, PT, R246, c[0x0][0x32c], PT ;  /* 0x0000cb00f6007a0c */ /* 0x000fe20003f23270 */
[----:B--2---:R-:W-:Y:S01]  /*2ae0*/  IMAD.IADD R2, R5, 0x1, -R2 ;  /* 0x0000000105027824 */ /* 0x004fe200078e0a02 */
[----:B------:R-:W-:-:S02]  /*2af0*/  LEA.HI R5, R3, R127, RZ, 0x2 ;  /* 0x0000007f03057211 */ /* 0x000fc400078f10ff */
[----:B------:R-:W-:Y:S02]  /*2b00*/  LEA.HI R3, R49, R49, RZ, 0x1 ;  /* 0x0000003131037211 */ /* 0x000fe400078f08ff */
[----:B------:R-:W-:Y:S02]  /*2b10*/  SHF.R.S32.HI R7, RZ, 0x1f, R2 ;  /* 0x0000001fff077819 */ /* 0x000fe40000011402 */
[----:B------:R-:W-:Y:S02]  /*2b20*/  LOP3.LUT R6, R5, 0xffffffc, RZ, 0xc0, !PT ;  /* 0x0ffffffc05067812 */ /* 0x000fe400078ec0ff */
[----:B------:R-:W-:Y:S01]  /*2b30*/  LEA.HI R5, R7, R2, RZ, 0x2 ;  /* 0x0000000207057211 */ /* 0x000fe200078f10ff */
[C---:B------:R-:W-:Y:S01]  /*2b40*/  IMAD.SHL.U32 R7, R3.reuse, 0x20, RZ ;  /* 0x0000002003077824 */ /* 0x040fe200078e00ff */
[----:B------:R-:W-:Y:S01]  /*2b50*/  LOP3.LUT R8, R3, 0x1ffffffe, RZ, 0xc0, !PT ;  /* 0x1ffffffe03087812 */ /* 0x000fe200078ec0ff */
[----:B------:R-:W-:Y:S01]  /*2b60*/  IMAD.IADD R9, R127, 0x1, -R6 ;  /* 0x000000017f097824 */ /* 0x000fe200078e0a06 */
[----:B------:R-:W-:-:S02]  /*2b70*/  LEA.HI.SX32 R6, R5, R129, 0x1e ;  /* 0x0000008105067211 */ /* 0x000fc400078ff2ff */
[----:B------:R-:W-:-:S03]  /*2b80*/  LOP3.LUT R7, R7, 0xffffffc0, RZ, 0xc0, !PT ;  /* 0xffffffc007077812 */ /* 0x000fc600078ec0ff */
[----:B------:R-:W-:Y:S02]  /*2b90*/  IMAD R3, R9, 0x10, R6 ;  /* 0x0000001009037824 */ /* 0x000fe400078e0206 */
[----:B------:R-:W-:Y:S02]  /*2ba0*/  IMAD.IADD R6, R49, 0x1, -R8 ;  /* 0x0000000131067824 */ /* 0x000fe400078e0a08 */
[----:B------:R-:W-:-:S04]  /*2bb0*/  IMAD.IADD R3, R7, 0x1, R3 ;  /* 0x0000000107037824 */ /* 0x000fc800078e0203 */
[----:B------:R-:W-:Y:S02]  /*2bc0*/  IMAD R10, R6, 0x8, R3 ;  /* 0x00000008060a7824 */ /* 0x000fe400078e0203 */
[----:B------:R-:W-:Y:S02]  /*2bd0*/  IMAD.MOV.U32 R6, RZ, RZ, c[0x0][0x2ac] ;  /* 0x0000ab00ff067624 */ /* 0x000fe400078e00ff */
[----:B------:R-:W-:Y:S01]  /*2be0*/  @P0 IMAD.HI.U32 R3, R10, c[0x0][0x2c8], RZ ;  /* 0x0000b2000a030a27 */ /* 0x000fe200078e00ff */
[----:B------:R1:W-:Y:S03]  /*2bf0*/  STL [R1+0x18], R10 ;  /* 0x0000180a01007387 */ /* 0x0003e60000100800 */
[----:B------:R-:W-:Y:S01]  /*2c00*/  IMAD.MOV.U32 R8, RZ, RZ, R10 ;  /* 0x000000ffff087224 */ /* 0x000fe200078e000a */
[----:B------:R-:W-:Y:S02]  /*2c10*/  @P0 SHF.R.U32.HI R8, RZ, c[0x0][0x2cc], R3 ;  /* 0x0000b300ff080a19 */ /* 0x000fe40000011603 */
[----:B------:R-:W-:-:S03]  /*2c20*/  LOP3.LUT R3, R5, 0x7ffffffc, RZ, 0xc0, !PT ;  /* 0x7ffffffc05037812 */ /* 0x000fc600078ec0ff */
[----:B------:R-:W2:Y:S02]  /*2c30*/  SHFL.IDX PT, R5, R8, RZ, 0x1c1f ;  /* 0x001c1fff08057589 */ /* 0x000ea400000e0000 */
[----:B------:R-:W-:Y:S02]  /*2c40*/  IMAD.IADD R2, R2, 0x1, -R3 ;  /* 0x0000000102027824 */ /* 0x000fe400078e0a03 */
[----:B------:R-:W-:Y:S02]  /*2c50*/  IMAD R3, R6, c[0x0][0x1d0], R48 ;  /* 0x0000740006037a24 */ /* 0x000fe400078e0230 */
[----:B------:R-:W-:-:S04]  /*2c60*/  IMAD.SHL.U32 R250, R2, 0x2, RZ ;  /* 0x0000000202fa7824 */ /* 0x000fc800078e00ff */
[----:B------:R-:W-:Y:S01]  /*2c70*/  IMAD.IADD R12, R48, 0x1, -R250 ;  /* 0x00000001300c7824 */ /* 0x000fe200078e0afa */
[----:B------:R-:W-:-:S04]  /*2c80*/  IADD3 R2, -R250, 0x1, R50 ;  /* 0x00000001fa027810 */ /* 0x000fc80007ffe132 */
[----:B------:R-:W-:Y:S01]  /*2c90*/  IADD3 R2, R2, -c[0x0][0x168], RZ ;  /* 0x80005a0002027a10 */ /* 0x000fe20007ffe0ff */
[----:B-1----:R-:W-:-:S03]  /*2ca0*/  IMAD.IADD R10, R3, 0x1, -R250 ;  /* 0x00000001030a7824 */ /* 0x002fc600078e0afa */
[C---:B------:R-:W-:Y:S02]  /*2cb0*/  IADD3 R9, R2.reuse, c[0x0][0x328], RZ ;  /* 0x0000ca0002097a10 */ /* 0x040fe40007ffe0ff */
[----:B------:R-:W-:-:S03]  /*2cc0*/  IADD3 R11, R2, UR4, RZ ;  /* 0x00000004020b7c10 */ /* 0x000fc6000fffe0ff */
[--C-:B--2---:R-:W-:Y:S02]  /*2cd0*/  IMAD.IADD R3, R9, 0x1, R5.reuse ;  /* 0x0000000109037824 */ /* 0x104fe400078e0205 */
[----:B------:R-:W-:-:S03]  /*2ce0*/  IMAD.IADD R2, R11, 0x1, R5 ;  /* 0x000000010b027824 */ /* 0x000fc600078e0205 */
[----:B------:R-:W-:Y:S01]  /*2cf0*/  IMNMX R3, R3, R10, PT ;  /* 0x0000000a03037217 */ /* 0x000fe20003800200 */
[----:B------:R-:W-:Y:S05]  /*2d00*/  @!P1 BRA `(.L_x_172) ;  /* 0x0000016000009947 */ /* 0x000fea0003800000 */
[----:B------:R-:W-:Y:S01]  /*2d10*/  MOV R13, c[0x0][0x2ac] ;  /* 0x0000ab00000d7a02 */ /* 0x000fe20000000f00 */
[----:B------:R-:W-:Y:S04]  /*2d20*/  BSSY B0, `(.L_x_173) ;  /* 0x0000010000007945 */ /* 0x000fe80003800000 */
[----:B------:R-:W-:-:S05]  /*2d30*/  IMAD R13, R13, c[0x0][0x1d0], RZ ;  /* 0x000074000d0d7a24 */ /* 0x000fca00078e02ff */
[----:B------:R-:W-:-:S04]  /*2d40*/  IADD3 R5, R13, -c[0x0][0x168], R5 ;  /* 0x80005a000d057a10 */ /* 0x000fc80007ffe005 */
[----:B------:R-:W-:-:S13]  /*2d50*/  ISETP.GT.AND P0, PT, R5, -0x1, PT ;  /* 0xffffffff0500780c */ /* 0x000fda0003f04270 */
[----:B------:R-:W-:Y:S05]  /*2d60*/  @P0 BRA `(.L_x_174) ;  /* 0x0000007000000947 */ /* 0x000fea0003800000 */
[----:B------:R-:W-:Y:S01]  /*2d70*/  IMAD.MOV.U32 R6, RZ, RZ, 0x1 ;  /* 0x00000001ff067424 */ /* 0x000fe200078e00ff */
[----:B------:R-:W-:-:S04]  /*2d80*/  LOP3.LUT R5, RZ, R5, RZ, 0x33, !PT ;  /* 0x00000005ff057212 */ /* 0x000fc800078e33ff */
[----:B------:R-:W-:-:S13]  /*2d90*/  ISETP.NE.AND P0, PT, R6, c[0x0][0x32c], PT ;  /* 0x0000cb0006007a0c */ /* 0x000fda0003f05270 */
[----:B------:R-:W-:-:S05]  /*2da0*/  @P0 IMAD.HI.U32 R6, R5, c[0x0][0x330], RZ ;  /* 0x0000cc0005060a27 */ /* 0x000fca00078e00ff */
[----:B------:R-:W-:-:S04]  /*2db0*/  @P0 SHF.R.U32.HI R5, RZ, c[0x0][0x334], R6 ;  /* 0x0000cd00ff050a19 */ /* 0x000fc80000011606 */
[----:B------:R-:W-:Y:S01]  /*2dc0*/  LOP3.LUT R5, RZ, R5, RZ, 0x33, !PT ;  /* 0x00000005ff057212 */ /* 0x000fe200078e33ff */
[----:B------:R-:W-:Y:S05]  /*2dd0*/  BRA `(.L_x_175) ;  /* 0x0000004000007947 */ /* 0x000fea0003800000 */
.L_x_174:
[----:B------:R-:W-:-:S04]  /*2de0*/  MOV R6, 0x1 ;  /* 0x0000000100067802 */ /* 0x000fc80000000f00 */
[----:B------:R-:W-:-:S13]  /*2df0*/  ISETP.NE.AND P0, PT, R6, c[0x0][0x32c], PT ;  /* 0x0000cb0006007a0c */ /* 0x000fda0003f05270 */
[----:B------:R-:W-:-:S05]  /*2e00*/  @P0 IMAD.HI.U32 R6, R5, c[0x0][0x330], RZ ;  /* 0x0000cc0005060a27 */ /* 0x000fca00078e00ff */
[----:B------:R-:W-:Y:S02]  /*2e10*/  @P0 SHF.R.U32.HI R5, RZ, c[0x0][0x334], R6 ;  /* 0x0000cd00ff050a19 */ /* 0x000fe40000011606 */
.L_x_175:
[----:B------:R-:W-:Y:S05]  /*2e20*/  BSYNC B0 ;  /* 0x0000000000007941 */ /* 0x000fea0003800000 */
.L_x_173:
[----:B------:R-:W-:-:S05]  /*2e30*/  IMAD R5, R5, c[0x0][0x32c], R12 ;  /* 0x0000cb0005057a24 */ /* 0x000fca00078e020c */
[----:B------:R-:W-:Y:S02]  /*2e40*/  IADD3 R6, R5, c[0x0][0x32c], RZ ;  /* 0x0000cb0005067a10 */ /* 0x000fe40007ffe0ff */
[----:B------:R-:W-:Y:S02]  /*2e50*/  IMNMX R2, R2, R5, !PT ;  /* 0x0000000502027217 */ /* 0x000fe40007800200 */
[----:B------:R-:W-:Y:S02]  /*2e60*/  IMNMX R3, R3, R6, PT ;  /* 0x0000000603037217 */ /* 0x000fe40003800200 */
.L_x_172:
[----:B------:R-:W1:Y:S02]  /*2e70*/  SHFL.IDX PT, R7, R8, 0x1, 0x1c1f ;  /* 0x003c1f0008077f89 */ /* 0x000e6400000e0000 */
[----:B-1----:R-:W-:Y:S01]  /*2e80*/  IMAD.IADD R6, R9, 0x1, R7 ;  /* 0x0000000109067824 */ /* 0x002fe200078e0207 */
[----:B------:R-:W-:-:S04]  /*2e90*/  IADD3 R5, R11, R7, RZ ;  /* 0x000000070b057210 */ /* 0x000fc80007ffe0ff */
        /* <DEDUP_REMOVED lines=15> */
.L_x_178:
[----:B------:R-:W-:-:S04]  /*2f90*/  MOV R13, 0x1 ;  /* 0x00000001000d7802 */ /* 0x000fc80000000f00 */
[----:B------:R-:W-:-:S13]  /*2fa0*/  ISETP.NE.AND P0, PT, R13, c[0x0][0x32c], PT ;  /* 0x0000cb000d007a0c */ /* 0x000fda0003f05270 */
[----:B------:R-:W-:-:S05]  /*2fb0*/  @P0 IMAD.HI.U32 R13, R7, c[0x0][0x330], RZ ;  /* 0x0000cc00070d0a27 */ /* 0x000fca00078e00ff */
[----:B------:R-:W-:Y:S02]  /*2fc0*/  @P0 SHF.R.U32.HI R7, RZ, c[0x0][0x334], R13 ;  /* 0x0000cd00ff070a19 */ /* 0x000fe4000001160d */
.L_x_179:
[----:B------:R-:W-:Y:S05]  /*2fd0*/  BSYNC B0 ;  /* 0x0000000000007941 */ /* 0x000fea0003800000 */
.L_x_177:
[----:B------:R-:W-:-:S05]  /*2fe0*/  IMAD R7, R7, c[0x0][0x32c], R12 ;  /* 0x0000cb0007077a24 */ /* 0x000fca00078e020c */
[----:B------:R-:W-:Y:S02]  /*2ff0*/  IADD3 R13, R7, c[0x0][0x32c], RZ ;  /* 0x0000cb00070d7a10 */ /* 0x000fe40007ffe0ff */
[----:B------:R-:W-:Y:S02]  /*3000*/  IMNMX R5, R5, R7, !PT ;  /* 0x0000000705057217 */ /* 0x000fe40007800200 */
[----:B------:R-:W-:Y:S02]  /*3010*/  IMNMX R6, R6, R13, PT ;  /* 0x0000000d06067217 */ /* 0x000fe40003800200 */
.L_x_176:
[C---:B------:R-:W-:Y:S01]  /*3020*/  ISETP.GE.AND P0, PT, R48.reuse, 0x2, PT ;  /* 0x000000023000780c */ /* 0x040fe20003f06270 */
[----:B------:R-:W1:Y:S01]  /*3030*/  SHFL.IDX PT, R7, R8, 0x2, 0x1c1f ;  /* 0x005c1f0008077f89 */ /* 0x000e6200000e0000 */
[----:B------:R-:W-:Y:S02]  /*3040*/  ISETP.GE.AND P1, PT, R48, 0x9, PT ;  /* 0x000000093000780c */ /* 0x000fe40003f26270 */
[----:B------:R-:W-:Y:S02]  /*3050*/  P2R R17, PR, RZ, 0x1 ;  /* 0x00000001ff117803 */ /* 0x000fe40000000000 */
[----:B------:R-:W-:-:S02]  /*3060*/  ISETP.GT.AND P0, PT, R2, 0x1, !P0 ;  /* 0x000000010200780c */ /* 0x000fc40004704270 */
[----:B------:R-:W-:Y:S02]  /*3070*/  P2R R16, PR, RZ, 0x2 ;  /* 0x00000002ff107803 */ /* 0x000fe40000000000 */
[----:B------:R-:W-:Y:S02]  /*3080*/  ISETP.LT.OR P0, PT, R3, 0x2, P0 ;  /* 0x000000020300780c */ /* 0x000fe40000701670 */
[----:B------:R-:W-:Y:S02]  /*3090*/  ISETP.GE.AND P6, PT, R48, 0x11, PT ;  /* 0x000000113000780c */ /* 0x000fe40003fc6270 */
[----:B------:R-:W-:Y:S02]  /*30a0*/  FSEL R24, R61, -INF , !P0 ;  /* 0xff8000003d187808 */ /* 0x000fe40004000000 */
[----:B------:R-:W-:Y:S02]  /*30b0*/  ISETP.GT.AND P0, PT, R2, 0x8, !P1 ;  /* 0x000000080200780c */ /* 0x000fe40004f04270 */
[----:B------:R-:W-:-:S02]  /*30c0*/  ISETP.GE.AND P1, PT, R48, 0xa, PT ;  /* 0x0000000a3000780c */ /* 0x000fc40003f26270 */
[C---:B------:R-:W-:Y:S02]  /*30d0*/  ISETP.LT.OR P0, PT, R3.reuse, 0x9, P0 ;  /* 0x000000090300780c */ /* 0x040fe40000701670 */
[----:B------:R-:W-:Y:S02]  /*30e0*/  ISETP.GE.AND P5, PT, R48, 0x12, PT ;  /* 0x000000123000780c */ /* 0x000fe40003fa6270 */
[----:B------:R-:W-:Y:S02]  /*30f0*/  FSEL R25, R56, -INF , !P0 ;  /* 0xff80000038197808 */ /* 0x000fe40004000000 */
[----:B------:R-:W-:Y:S02]  /*3100*/  ISETP.GT.AND P0, PT, R2, 0x9, !P1 ;  /* 0x000000090200780c */ /* 0x000fe40004f04270 */
[----:B------:R-:W-:Y:S02]  /*3110*/  ISETP.GE.AND P4, PT, R48, 0x19, PT ;  /* 0x000000193000780c */ /* 0x000fe40003f86270 */
[----:B------:R-:W-:-:S02]  /*3120*/  ISETP.LT.OR P0, PT, R3, 0xa, P0 ;  /* 0x0000000a0300780c */ /* 0x000fc40000701670 */
[----:B------:R-:W-:Y:S02]  /*3130*/  ISETP.GE.AND P3, PT, R48, 0x1a, PT ;  /* 0x0000001a3000780c */ /* 0x000fe40003f66270 */
[----:B------:R-:W-:Y:S02]  /*3140*/  FSEL R26, R57, -INF , !P0 ;  /* 0xff800000391a7808 */ /* 0x000fe40004000000 */
[----:B------:R-:W-:Y:S02]  /*3150*/  ISETP.GT.AND P0, PT, R2, 0x10, !P6 ;  /* 0x000000100200780c */ /* 0x000fe40007704270 */
[----:B------:R-:W-:Y:S02]  /*3160*/  ISETP.GE.AND P2, PT, R48, 0x21, PT ;  /* 0x000000213000780c */ /* 0x000fe40003f46270 */
[----:B------:R-:W-:Y:S02]  /*3170*/  ISETP.LT.OR P0, PT, R3, 0x11, P0 ;  /* 0x000000110300780c */ /* 0x000fe40000701670 */
[----:B------:R-:W-:-:S02]  /*3180*/  P2R R15, PR, RZ, 0x2 ;  /* 0x00000002ff0f7803 */ /* 0x000fc40000000000 */
[----:B------:R-:W-:Y:S02]  /*3190*/  FSEL R27, R28, -INF , !P0 ;  /* 0xff8000001c1b7808 */ /* 0x000fe40004000000 */
[----:B------:R-:W-:Y:S02]  /*31a0*/  ISETP.GT.AND P0, PT, R2, 0x11, !P5 ;  /* 0x000000110200780c */ /* 0x000fe40006f04270 */
[----:B------:R-:W-:Y:S02]  /*31b0*/  ISETP.GE.AND P1, PT, R48, 0x22, PT ;  /* 0x000000223000780c */ /* 0x000fe40003f26270 */
[----:B------:R-:W-:-:S04]  /*31c0*/  ISETP.LT.OR P0, PT, R3, 0x12, P0 ;  /* 0x000000120300780c */ /* 0x000fc80000701670 */
[----:B------:R-:W-:Y:S02]  /*31d0*/  FSEL R28, R29, -INF , !P0 ;  /* 0xff8000001d1c7808 */ /* 0x000fe40004000000 */
[----:B------:R-:W-:-:S04]  /*31e0*/  ISETP.GT.AND P0, PT, R2, 0x18, !P4 ;  /* 0x000000180200780c */ /* 0x000fc80006704270 */
        /* <DEDUP_REMOVED lines=11> */
[----:B------:R-:W-:-:S04]  /*32a0*/  ISETP.GE.AND P0, PT, R48, 0x29, PT ;  /* 0x000000293000780c */ /* 0x000fc80003f06270 */
[----:B------:R-:W-:Y:S02]  /*32b0*/  P2R R14, PR, RZ, 0x1 ;  /* 0x00000001ff0e7803 */ /* 0x000fe40000000000 */
[----:B------:R-:W-:-:S04]  /*32c0*/  ISETP.GT.AND P0, PT, R2, 0x28, !P0 ;  /* 0x000000280200780c */ /* 0x000fc80004704270 */
[----:B------:R-:W-:-:S04]  /*32d0*/  ISETP.LT.OR P0, PT, R3, 0x29, P0 ;  /* 0x000000290300780c */ /* 0x000fc80000701670 */
[----:B------:R-:W-:Y:S02]  /*32e0*/  FSEL R44, R32, -INF , !P0 ;  /* 0xff800000202c7808 */ /* 0x000fe40004000000 */
[----:B------:R-:W-:-:S04]  /*32f0*/  ISETP.GE.AND P0, PT, R48, 0x1, PT ;  /* 0x000000013000780c */ /* 0x000fc80003f06270 */
[----:B------:R-:W-:Y:S02]  /*3300*/  P2R R19, PR, RZ, 0x1 ;  /* 0x00000001ff137803 */ /* 0x000fe40000000000 */
[----:B------:R-:W-:-:S04]  /*3310*/  ISETP.GT.AND P0, PT, R2, RZ, !P0 ;  /* 0x000000ff0200720c */ /* 0x000fc80004704270 */
[----:B------:R-:W-:-:S04]  /*3320*/  ISETP.LT.OR P0, PT, R3, 0x1, P0 ;  /* 0x000000010300780c */ /* 0x000fc80000701670 */
[----:B------:R-:W-:Y:S02]  /*3330*/  FSEL R22, R60, -INF , !P0 ;  /* 0xff8000003c167808 */ /* 0x000fe40004000000 */
[----:B------:R-:W-:-:S04]  /*3340*/  ISETP.GE.AND P0, PT, R48, 0x2a, PT ;  /* 0x0000002a3000780c */ /* 0x000fc80003f06270 */
[----:B------:R-:W-:Y:S02]  /*3350*/  P2R R13, PR, RZ, 0x1 ;  /* 0x00000001ff0d7803 */ /* 0x000fe40000000000 */
[----:B------:R-:W-:Y:S01]  /*3360*/  ISETP.GT.AND P0, PT, R2, 0x29, !P0 ;  /* 0x000000290200780c */ /* 0x000fe20004704270 */
[----:B-1----:R-:W-:-:S03]  /*3370*/  IMAD.IADD R2, R11, 0x1, R7 ;  /* 0x000000010b027824 */ /* 0x002fc600078e0207 */
[----:B------:R-:W-:Y:S01]  /*3380*/  ISETP.LT.OR P0, PT, R3, 0x2a, P0 ;  /* 0x0000002a0300780c */ /* 0x000fe20000701670 */
[----:B------:R-:W-:-:S03]  /*3390*/  IMAD.IADD R3, R9, 0x1, R7 ;  /* 0x0000000109037824 */ /* 0x000fc600078e0207 */
[----:B------:R-:W-:Y:S02]  /*33a0*/  FSEL R45, R33, -INF , !P0 ;  /* 0xff800000212d7808 */ /* 0x000fe40004000000 */
[----:B------:R-:W-:Y:S02]  /*33b0*/  ISETP.LE.AND P0, PT, R246, c[0x0][0x32c], PT ;  /* 0x0000cb00f6007a0c */ /* 0x000fe40003f03270 */
[----:B------:R-:W-:-:S11]  /*33c0*/  IMNMX R3, R3, R10, PT ;  /* 0x0000000a03037217 */ /* 0x000fd60003800200 */
        /* <DEDUP_REMOVED lines=14> */
.L_x_182:
[----:B------:R-:W-:-:S04]  /*34b0*/  MOV R18, 0x1 ;  /* 0x0000000100127802 */ /* 0x000fc80000000f00 */
[----:B------:R-:W-:-:S13]  /*34c0*/  ISETP.NE.AND P0, PT, R18, c[0x0][0x32c], PT ;  /* 0x0000cb0012007a0c */ /* 0x000fda0003f05270 */
[----:B------:R-:W-:-:S05]  /*34d0*/  @P0 IMAD.HI.U32 R18, R7, c[0x0][0x330], RZ ;  /* 0x0000cc0007120a27 */ /* 0x000fca00078e00ff */
[----:B------:R-:W-:Y:S02]  /*34e0*/  @P0 SHF.R.U32.HI R7, RZ, c[0x0][0x334], R18 ;  /* 0x0000cd00ff070a19 */ /* 0x000fe40000011612 */
.L_x_183:
[----:B------:R-:W-:Y:S05]  /*34f0*/  BSYNC B0 ;  /* 0x0000000000007941 */ /* 0x000fea0003800000 */
.L_x_181:
[----:B------:R-:W-:-:S05]  /*3500*/  IMAD R7, R7, c[0x0][0x32c], R12 ;  /* 0x0000cb0007077a24 */ /* 0x000fca00078e020c */
[----:B------:R-:W-:Y:S02]  /*3510*/  IADD3 R18, R7, c[0x0][0x32c], RZ ;  /* 0x0000cb0007127a10 */ /* 0x000fe40007ffe0ff */
[----:B------:R-:W-:Y:S02]  /*3520*/  IMNMX R2, R2, R7, !PT ;  /* 0x0000000702027217 */ /* 0x000fe40007800200 */
[----:B------:R-:W-:Y:S02]  /*3530*/  IMNMX R3, R3, R18, PT ;  /* 0x0000001203037217 */ /* 0x000fe40003800200 */
.L_x_180:
[----:B------:R-:W-:Y:S02]  /*3540*/  ISETP.NE.AND P0, PT, R16, RZ, PT ;  /* 0x000000ff1000720c */ /* 0x000fe40003f05270 */
[----:B------:R-:W-:Y:S02]  /*3550*/  P2R R7, PR, RZ, 0x40 ;  /* 0x00000040ff077803 */ /* 0x000fe40000000000 */
[----:B------:R-:W-:-:S04]  /*3560*/  ISETP.GT.AND P0, PT, R5, 0x8, !P0 ;  /* 0x000000080500780c */ /* 0x000fc80004704270 */
[----:B------:R-:W-:-:S04]  /*3570*/  ISETP.LT.OR P0, PT, R6, 0x9, P0 ;  /* 0x000000090600780c */ /* 0x000fc80000701670 */
[----:B------:R-:W-:Y:S02]  /*3580*/  FSEL R21, R58, -INF , !P0 ;  /* 0xff8000003a157808 */ /* 0x000fe40004000000 */
[----:B------:R-:W-:-:S04]  /*3590*/  ISETP.NE.AND P0, PT, R15, RZ, PT ;  /* 0x000000ff0f00720c */ /* 0x000fc80003f05270 */
[----:B------:R-:W-:-:S04]  /*35a0*/  ISETP.GT.AND P0, PT, R5, 0x9, !P0 ;  /* 0x000000090500780c */ /* 0x000fc80004704270 */
[----:B------:R-:W-:-:S04]  /*35b0*/  ISETP.LT.OR P0, PT, R6, 0xa, P0 ;  /* 0x0000000a0600780c */ /* 0x000fc80000701670 */
[----:B------:R-:W-:Y:S02]  /*35c0*/  FSEL R23, R59, -INF , !P0 ;  /* 0xff8000003b177808 */ /* 0x000fe40004000000 */
[----:B------:R-:W-:Y:S02]  /*35d0*/  ISETP.GT.AND P0, PT, R5, 0x10, !P6 ;  /* 0x000000100500780c */ /* 0x000fe40007704270 */
[----:B------:R-:W-:Y:S02]  /*35e0*/  ISETP.NE.AND P6, PT, R19, RZ, PT ;  /* 0x000000ff1300720c */ /* 0x000fe40003fc5270 */
        /* <DEDUP_REMOVED lines=17> */
[----:B------:R-:W-:-:S04]  /*3700*/  ISETP.NE.AND P0, PT, R17, RZ, PT ;  /* 0x000000ff1100720c */ /* 0x000fc80003f05270 */
[----:B------:R-:W-:-:S04]  /*3710*/  ISETP.GT.AND P0, PT, R5, 0x1, !P0 ;  /* 0x000000010500780c */ /* 0x000fc80004704270 */
[----:B------:R-:W-:-:S04]  /*3720*/  ISETP.LT.OR P0, PT, R6, 0x2, P0 ;  /* 0x000000020600780c */ /* 0x000fc80000701670 */
[----:B------:R-:W-:Y:S02]  /*3730*/  FSEL R20, R63, -INF , !P0 ;  /* 0xff8000003f147808 */ /* 0x000fe40004000000 */
[----:B------:R-:W-:-:S04]  /*3740*/  ISETP.GT.AND P0, PT, R5, RZ, !P6 ;  /* 0x000000ff0500720c */ /* 0x000fc80007704270 */
[----:B------:R-:W-:-:S04]  /*3750*/  ISETP.LT.OR P0, PT, R6, 0x1, P0 ;  /* 0x000000010600780c */ /* 0x000fc80000701670 */
[----:B------:R-:W-:Y:S02]  /*3760*/  FSEL R18, R62, -INF , !P0 ;  /* 0xff8000003e127808 */ /* 0x000fe40004000000 */
[----:B------:R-:W-:-:S04]  /*3770*/  ISETP.NE.AND P0, PT, R14, RZ, PT ;  /* 0x000000ff0e00720c */ /* 0x000fc80003f05270 */
[----:B------:R-:W-:-:S04]  /*3780*/  ISETP.GT.AND P0, PT, R5, 0x28, !P0 ;  /* 0x000000280500780c */ /* 0x000fc80004704270 */
[----:B------:R-:W-:-:S04]  /*3790*/  ISETP.LT.OR P0, PT, R6, 0x29, P0 ;  /* 0x000000290600780c */ /* 0x000fc80000701670 */
[----:B------:R-:W-:Y:S02]  /*37a0*/  FSEL R48, R34, -INF , !P0 ;  /* 0xff80000022307808 */ /* 0x000fe40004000000 */
[----:B------:R-:W-:-:S04]  /*37b0*/  ISETP.NE.AND P0, PT, R13, RZ, PT ;  /* 0x000000ff0d00720c */ /* 0x000fc80003f05270 */
[----:B------:R-:W-:Y:S02]  /*37c0*/  ISETP.GT.AND P0, PT, R5, 0x29, !P0 ;  /* 0x000000290500780c */ /* 0x000fe40004704270 */
[----:B------:R-:W1:Y:S02]  /*37d0*/  SHFL.IDX PT, R5, R8, 0x3, 0x1c1f ;  /* 0x007c1f0008057f89 */ /* 0x000e6400000e0000 */
[----:B------:R-:W-:-:S04]  /*37e0*/  ISETP.LT.OR P0, PT, R6, 0x2a, P0 ;  /* 0x0000002a0600780c */ /* 0x000fc80000701670 */
[----:B------:R-:W-:Y:S02]  /*37f0*/  FSEL R49, R35, -INF , !P0 ;  /* 0xff80000023317808 */ /* 0x000fe40004000000 */
[----:B------:R-:W-:Y:S02]  /*3800*/  ISETP.GT.AND P0, PT, R2, RZ, !P6 ;  /* 0x000000ff0200720c */ /* 0x000fe40007704270 */
[----:B------:R-:W-:Y:S02]  /*3810*/  ISETP.NE.AND P6, PT, R7, RZ, PT ;  /* 0x000000ff0700720c */ /* 0x000fe40003fc5270 */
[----:B------:R-:W-:-:S04]  /*3820*/  ISETP.LT.OR P0, PT, R3, 0x1, P0 ;  /* 0x000000010300780c */ /* 0x000fc80000701670 */
[----:B------:R-:W-:Y:S02]  /*3830*/  FSEL R50, R92, -INF , !P0 ;  /* 0xff8000005c327808 */ /* 0x000fe40004000000 */
[----:B------:R-:W-:-:S04]  /*3840*/  ISETP.NE.AND P0, PT, R17, RZ, PT ;  /* 0x000000ff1100720c */ /* 0x000fc80003f05270 */
[----:B------:R-:W-:-:S04]  /*3850*/  ISETP.GT.AND P0, PT, R2, 0x1, !P0 ;  /* 0x000000010200780c */ /* 0x000fc80004704270 */
        /* <DEDUP_REMOVED lines=54> */
.L_x_186:
[----:B------:R-:W-:-:S04]  /*3bc0*/  MOV R6, 0x1 ;  /* 0x0000000100067802 */ /* 0x000fc80000000f00 */
[----:B------:R-:W-:-:S13]  /*3bd0*/  ISETP.NE.AND P0, PT, R6, c[0x0][0x32c], PT ;  /* 0x0000cb0006007a0c */ /* 0x000fda0003f05270 */
[----:B------:R-:W-:-:S05]  /*3be0*/  @P0 IMAD.HI.U32 R6, R5, c[0x0][0x330], RZ ;  /* 0x0000cc0005060a27 */ /* 0x000fca00078e00ff */
[----:B------:R-:W-:Y:S02]  /*3bf0*/  @P0 SHF.R.U32.HI R5, RZ, c[0x0][0x334], R6 ;  /* 0x0000cd00ff050a19 */ /* 0x000fe40000011606 */
.L_x_187:
[----:B------:R-:W-:Y:S05]  /*3c00*/  BSYNC B0 ;  /* 0x0000000000007941 */ /* 0x000fea0003800000 */
.L_x_185:
[----:B------:R-:W-:-:S05]  /*3c10*/  IMAD R5, R5, c[0x0][0x32c], R12 ;  /* 0x0000cb0005057a24 */ /* 0x000fca00078e020c */
[----:B------:R-:W-:Y:S02]  /*3c20*/  IADD3 R6, R5, c[0x0][0x32c], RZ ;  /* 0x0000cb0005067a10 */ /* 0x000fe40007ffe0ff */
[----:B------:R-:W-:Y:S02]  /*3c30*/  IMNMX R2, R2, R5, !PT ;  /* 0x0000000502027217 */ /* 0x000fe40007800200 */
[----:B------:R-:W-:Y:S02]  /*3c40*/  IMNMX R3, R3, R6, PT ;  /* 0x0000000603037217 */ /* 0x000fe40003800200 */
.L_x_184:
[----:B------:R-:W-:Y:S01]  /*3c50*/  ISETP.NE.AND P0, PT, R16, RZ, PT ;  /* 0x000000ff1000720c */ /* 0x000fe20003f05270 */
[----:B------:R-:W-:Y:S01]  /*3c60*/  IMAD.SHL.U32 R209, R0, 0x2, RZ ;  /* 0x0000000200d17824 */ /* 0x000fe200078e00ff */
[----:B------:R-:W-:Y:S02]  /*3c70*/  FMNMX.FTZ R134, R22, R24, !PT ;  /* 0x0000001816867209 */ /* 0x000fe40007810000 */
[----:B------:R-:W-:Y:S01]  /*3c80*/  ISETP.GT.AND P0, PT, R2, 0x8, !P0 ;  /* 0x000000080200780c */ /* 0x000fe20004704270 */
[----:B------:R-:W-:Y:S01]  /*3c90*/  IMAD R210, R4, 0x2, R209 ;  /* 0x0000000204d27824 */ /* 0x000fe200078e02d1 */
[----:B------:R-:W-:Y:S01]  /*3ca0*/  FMNMX.FTZ R134, R25, R134, !PT ;  /* 0x0000008619867209 */ /* 0x000fe20007810000 */
[----:B------:R-:W-:Y:S01]  /*3cb0*/  LDSM.16.MT88.4 R148, [R209+0x1880] ;  /* 0x00188000d194783b */ /* 0x000fe20000004200 */
[----:B------:R-:W-:-:S02]  /*3cc0*/  ISETP.LT.OR P0, PT, R3, 0x9, P0 ;  /* 0x000000090300780c */ /* 0x000fc40000701670 */
[----:B------:R-:W-:Y:S01]  /*3cd0*/  FMNMX.FTZ R134, R26, R134, !PT ;  /* 0x000000861a867209 */ /* 0x000fe20007810000 */
[----:B------:R-:W-:Y:S01]  /*3ce0*/  LDSM.16.MT88.4 R108, [R210+0x1880] ;  /* 0x00188000d26c783b */ /* 0x000fe20000004200 */
[----:B------:R-:W-:Y:S02]  /*3cf0*/  FSEL R73, R90, -INF , !P0 ;  /* 0xff8000005a497808 */ /* 0x000fe40004000000 */
[----:B------:R-:W-:Y:S01]  /*3d00*/  ISETP.NE.AND P0, PT, R15, RZ, PT ;  /* 0x000000ff0f00720c */ /* 0x000fe20003f05270 */
[----:B------:R-:W-:Y:S01]  /*3d10*/  LDSM.16.MT88.4 R156, [R209+0x2480] ;  /* 0x00248000d19c783b */ /* 0x000fe20000004200 */
[----:B------:R-:W-:Y:S02]  /*3d20*/  FMNMX.FTZ R134, R27, R134, !PT ;  /* 0x000000861b867209 */ /* 0x000fe40007810000 */
[----:B------:R-:W-:Y:S01]  /*3d30*/  ISETP.GT.AND P0, PT, R2, 0x9, !P0 ;  /* 0x000000090200780c */ /* 0x000fe20004704270 */
[----:B------:R-:W-:Y:S01]  /*3d40*/  LDSM.16.MT88.4 R60, [R210+0x2480] ;  /* 0x00248000d23c783b */ /* 0x000fe20000004200 */
[----:B------:R-:W-:-:S02]  /*3d50*/  FMNMX.FTZ R134, R28, R134, !PT ;  /* 0x000000861c867209 */ /* 0x000fc40007810000 */
[----:B------:R-:W-:Y:S01]  /*3d60*/  ISETP.LT.OR P0, PT, R3, 0xa, P0 ;  /* 0x0000000a0300780c */ /* 0x000fe20000701670 */
[----:B------:R-:W-:Y:S01]  /*3d70*/  LDSM.16.MT88.4 R56, [R210+0x3080] ;  /* 0x00308000d238783b */ /* 0x000fe20000004200 */
[----:B------:R-:W-:Y:S02]  /*3d80*/  FMNMX.FTZ R134, R37, R134, !PT ;  /* 0x0000008625867209 */ /* 0x000fe40007810000 */
[----:B------:R-:W-:Y:S01]  /*3d90*/  FSEL R74, R91, -INF , !P0 ;  /* 0xff8000005b4a7808 */ /* 0x000fe20004000000 */
[----:B------:R-:W-:Y:S01]  /*3da0*/  LDSM.16.MT88.4 R164, [R209+0x3480] ;  /* 0x00348000d1a4783b */ /* 0x000fe20000004200 */
[----:B------:R-:W-:Y:S02]  /*3db0*/  ISETP.GT.AND P0, PT, R2, 0x10, !P6 ;  /* 0x000000100200780c */ /* 0x000fe40007704270 */
[----:B------:R-:W-:Y:S01]  /*3dc0*/  FMNMX.FTZ R134, R39, R134, !PT ;  /* 0x0000008627867209 */ /* 0x000fe20007810000 */
[----:B------:R-:W-:Y:S01]  /*3dd0*/  LDSM.16.MT88.4 R88, [R209+0x1c80] ;  /* 0x001c8000d158783b */ /* 0x000fe20000004200 */
[----:B------:R-:W-:-:S02]  /*3de0*/  ISETP.LT.OR P0, PT, R3, 0x11, P0 ;  /* 0x000000110300780c */ /* 0x000fc40000701670 */
[----:B------:R-:W-:Y:S01]  /*3df0*/  FMNMX.FTZ R134, R42, R134, !PT ;  /* 0x000000862a867209 */ /* 0x000fe20007810000 */
[----:B------:R-:W-:Y:S01]  /*3e00*/  LDSM.16.MT88.4 R136, [R209+0x2880] ;  /* 0x00288000d188783b */ /* 0x000fe20000004200 */
[----:B------:R-:W-:Y:S02]  /*3e10*/  FSEL R75, R86, -INF , !P0 ;  /* 0xff800000564b7808 */ /* 0x000fe40004000000 */
[----:B------:R-:W-:Y:S01]  /*3e20*/  ISETP.GT.AND P0, PT, R2, 0x11, !P5 ;  /* 0x000000110200780c */ /* 0x000fe20006f04270 */
[----:B------:R-:W-:Y:S01]  /*3e30*/  LDSM.16.MT88.4 R144, [R210+0x2880] ;  /* 0x00288000d290783b */ /* 0x000fe20000004200 */
[----:B------:R-:W-:Y:S02]  /*3e40*/  ISETP.NE.AND P5, PT, R14, RZ, PT ;  /* 0x000000ff0e00720c */ /* 0x000fe40003fa5270 */
[----:B------:R-:W-:Y:S01]  /*3e50*/  ISETP.LT.OR P0, PT, R3, 0x12, P0 ;  /* 0x000000120300780c */ /* 0x000fe20000701670 */
[----:B------:R-:W-:Y:S01]  /*3e60*/  LDSM.16.MT88.4 R172, [R210+0x3480] ;  /* 0x00348000d2ac783b */ /* 0x000fe20000004200 */
[----:B------:R-:W-:-:S02]  /*3e70*/  FMNMX.FTZ R134, R43, R134, !PT ;  /* 0x000000862b867209 */ /* 0x000fc40007810000 */
[----:B------:R-:W-:Y:S01]  /*3e80*/  FSEL R121, R87, -INF , !P0 ;  /* 0xff80000057797808 */ /* 0x000fe20004000000 */
[----:B------:R-:W-:Y:S01]  /*3e90*/  LDSM.16.MT88.4 R180, [R209+0x3880] ;  /* 0x00388000d1b4783b */ /* 0x000fe20000004200 */
[----:B------:R-:W-:Y:S02]  /*3ea0*/  ISETP.GT.AND P0, PT, R2, 0x18, !P4 ;  /* 0x000000180200780c */ /* 0x000fe40006704270 */
[----:B------:R-:W-:Y:S01]  /*3eb0*/  ISETP.NE.AND P4, PT, R19, RZ, PT ;  /* 0x000000ff1300720c */ /* 0x000fe20003f85270 */
[----:B------:R-:W-:Y:S01]  /*3ec0*/  LDSM.16.MT88.4 R104, [R209+0x2080] ;  /* 0x00208000d168783b */ /* 0x000fe20000004200 */
[----:B------:R-:W-:Y:S02]  /*3ed0*/  ISETP.LT.OR P0, PT, R3, 0x19, P0 ;  /* 0x000000190300780c */ /* 0x000fe40000701670 */
[----:B------:R-:W-:Y:S01]  /*3ee0*/  FMNMX.FTZ R134, R44, R134, !PT ;  /* 0x000000862c867209 */ /* 0x000fe20007810000 */
[----:B------:R-:W-:Y:S01]  /*3ef0*/  LDSM.16.MT88.4 R160, [R210+0x2080] ;  /* 0x00208000d2a0783b */ /* 0x000fe20000004200 */
[----:B------:R-:W-:-:S02]  /*3f00*/  FSEL R123, R82, -INF , !P0 ;  /* 0xff800000527b7808 */ /* 0x000fc40004000000 */
[C---:B------:R-:W-:Y:S01]  /*3f10*/  ISETP.GT.AND P0, PT, R2.reuse, 0x19, !P3 ;  /* 0x000000190200780c */ /* 0x040fe20005f04270 */
[----:B------:R-:W-:Y:S01]  /*3f20*/  LDSM.16.MT88.4 R168, [R209+0x2c80] ;  /* 0x002c8000d1a8783b */ /* 0x000fe20000004200 */
[----:B------:R-:W-:Y:S02]  /*3f30*/  ISETP.NE.AND P3, PT, R17, RZ, PT ;  /* 0x000000ff1100720c */ /* 0x000fe40003f65270 */
[----:B------:R-:W-:Y:S01]  /*3f40*/  ISETP.LT.OR P0, PT, R3, 0x1a, P0 ;  /* 0x0000001a0300780c */ /* 0x000fe20000701670 */
[----:B------:R-:W-:Y:S01]  /*3f50*/  LDSM.16.MT88.4 R176, [R210+0x2c80] ;  /* 0x002c8000d2b0783b */ /* 0x000fe20000004200 */
[----:B------:R-:W-:Y:S02]  /*3f60*/  ISETP.NE.AND P6, PT, R13, RZ, PT ;  /* 0x000000ff0d00720c */ /* 0x000fe40003fc5270 */
[----:B------:R-:W-:Y:S01]  /*3f70*/  FSEL R130, R83, -INF , !P0 ;  /* 0xff80000053827808 */ /* 0x000fe20004000000 */
[----:B------:R-:W-:Y:S01]  /*3f80*/  LDSM.16.MT88.4 R184, [R210+0x3880] ;  /* 0x00388000d2b8783b */ /* 0x000fe20000004200 */
[----:B------:R-:W-:-:S02]  /*3f90*/  ISETP.GT.AND P0, PT, R2, 0x20, !P2 ;  /* 0x000000200200780c */ /* 0x000fc40005704270 */
[----:B------:R-:W-:Y:S02]  /*3fa0*/  FMNMX.FTZ R134, R45, R134, !PT ;  /* 0x000000862d867209 */ /* 0x000fe40007810000 */
[----:B------:R-:W-:Y:S02]  /*3fb0*/  ISETP.LT.OR P0, PT, R3, 0x21, P0 ;  /* 0x000000210300780c */ /* 0x000fe40000701670 */
[----:B------:R-:W-:Y:S02]  /*3fc0*/  FMNMX.FTZ R132, R50, R51, !PT ;  /* 0x0000003332847209 */ /* 0x000fe40007810000 */
[----:B------:R-:W-:Y:S02]  /*3fd0*/  FSEL R188, R78, -INF , !P0 ;  /* 0xff8000004ebc7808 */ /* 0x000fe40004000000 */
[----:B------:R-:W-:Y:S02]  /*3fe0*/  ISETP.GT.AND P0, PT, R2, 0x21, !P1 ;  /* 0x000000210200780c */ /* 0x000fe40004f04270 */
[----:B------:R-:W-:-:S02]  /*3ff0*/  FMNMX.FTZ R132, R68, R132, !PT ;  /* 0x0000008444847209 */ /* 0x000fc40007810000 */
[----:B------:R-:W-:Y:S02]  /*4000*/  ISETP.LT.OR P0, PT, R3, 0x22, P0 ;  /* 0x000000220300780c */ /* 0x000fe40000701670 */
[----:B------:R-:W-:Y:S02]  /*4010*/  FMNMX.FTZ R132, R72, R132, !PT ;  /* 0x0000008448847209 */ /* 0x000fe40007810000 */
[----:B------:R-:W-:Y:S02]  /*4020*/  FSEL R189, R79, -INF , !P0 ;  /* 0xff8000004fbd7808 */ /* 0x000fe40004000000 */
[----:B------:R-:W-:Y:S01]  /*4030*/  ISETP.GT.AND P0, PT, R2, 0x1, !P3 ;  /* 0x000000010200780c */ /* 0x000fe20005f04270 */
[----:B------:R-:W-:Y:S01]  /*4040*/  LDSM.16.MT88.4 R76, [R209+0x3080] ;  /* 0x00308000d14c783b */ /* 0x000fe20000004200 */
[----:B------:R-:W-:Y:S02]  /*4050*/  FMNMX.FTZ R133, R18, R20, !PT ;  /* 0x0000001412857209 */ /* 0x000fe40007810000 */
[----:B------:R-:W-:-:S02]  /*4060*/  ISETP.LT.OR P0, PT, R3, 0x2, P0 ;  /* 0x000000020300780c */ /* 0x000fc40000701670 */
[----:B------:R-:W-:Y:S02]  /*4070*/  FMNMX.FTZ R132, R120, R132, !PT ;  /* 0x0000008478847209 */ /* 0x000fe40007810000 */
[----:B------:R-:W-:Y:S02]  /*4080*/  FSEL R15, R95, -INF , !P0 ;  /* 0xff8000005f0f7808 */ /* 0x000fe40004000000 */
[----:B------:R-:W-:Y:S02]  /*4090*/  ISETP.GT.AND P0, PT, R2, RZ, !P4 ;  /* 0x000000ff0200720c */ /* 0x000fe40006704270 */
[----:B------:R-:W-:Y:S02]  /*40a0*/  FMNMX.FTZ R133, R21, R133, !PT ;  /* 0x0000008515857209 */ /* 0x000fe40007810000 */
[----:B------:R-:W-:Y:S02]  /*40b0*/  ISETP.LT.OR P0, PT, R3, 0x1, P0 ;  /* 0x000000010300780c */ /* 0x000fe40000701670 */
[----:B------:R-:W-:-:S02]  /*40c0*/  FMNMX.FTZ R132, R122, R132, !PT ;  /* 0x000000847a847209 */ /* 0x000fc40007810000 */
[----:B------:R-:W-:Y:S02]  /*40d0*/  FSEL R14, R94, -INF , !P0 ;  /* 0xff8000005e0e7808 */ /* 0x000fe40004000000 */
[----:B------:R-:W-:Y:S01]  /*40e0*/  ISETP.GT.AND P0, PT, R2, 0x28, !P5 ;  /* 0x000000280200780c */ /* 0x000fe20006f04270 */
[----:B------:R-:W-:Y:S01]  /*40f0*/  LDSM.16.MT88.4 R92, [R210+0x1c80] ;  /* 0x001c8000d25c783b */ /* 0x000fe20000004200 */
[----:B------:R-:W-:Y:S02]  /*4100*/  FMNMX.FTZ R133, R23, R133, !PT ;  /* 0x0000008517857209 */ /* 0x000fe40007810000 */
[----:B------:R-:W-:Y:S02]  /*4110*/  ISETP.LT.OR P0, PT, R3, 0x29, P0 ;  /* 0x000000290300780c */ /* 0x000fe40000701670 */
[----:B------:R-:W-:Y:S02]  /*4120*/  FMNMX.FTZ R132, R131, R132, !PT ;  /* 0x0000008483847209 */ /* 0x000fe40007810000 */
[----:B------:R-:W-:-:S02]  /*4130*/  FSEL R191, R66, -INF , !P0 ;  /* 0xff80000042bf7808 */ /* 0x000fc40004000000 */
[----:B------:R-:W-:Y:S02]  /*4140*/  ISETP.GT.AND P0, PT, R2, 0x29, !P6 ;  /* 0x000000290200780c */ /* 0x000fe40007704270 */
[----:B------:R-:W1:Y:S01]  /*4150*/  SHFL.BFLY PT, R2, R134, 0x2, 0x1f ;  /* 0x0c401f0086027f89 */ /* 0x000e6200000e0000 */
[----:B------:R-:W-:Y:S02]  /*4160*/  FMNMX.FTZ R133, R36, R133, !PT ;  /* 0x0000008524857209 */ /* 0x000fe40007810000 */
[----:B------:R-:W-:Y:S02]  /*4170*/  FMNMX.FTZ R132, R135, R132, !PT ;  /* 0x0000008487847209 */ /* 0x000fe40007810000 */
[----:B------:R-:W-:Y:S02]  /*4180*/  FMNMX.FTZ R133, R38, R133, !PT ;  /* 0x0000008526857209 */ /* 0x000fe40007810000 */
[----:B------:R-:W-:Y:S02]  /*4190*/  FMNMX.FTZ R132, R194, R132, !PT ;  /* 0x00000084c2847209 */ /* 0x000fe40007810000 */
[----:B------:R-:W-:-:S02]  /*41a0*/  FMNMX.FTZ R133, R40, R133, !PT ;  /* 0x0000008528857209 */ /* 0x000fc40007810000 */
[----:B------:R-:W-:Y:S02]  /*41b0*/  FMNMX.FTZ R132, R193, R132, !PT ;  /* 0x00000084c1847209 */ /* 0x000fe40007810000 */
[----:B------:R-:W-:Y:S02]  /*41c0*/  FMNMX.FTZ R133, R41, R133, !PT ;  /* 0x0000008529857209 */ /* 0x000fe40007810000 */
[----:B------:R-:W-:Y:S02]  /*41d0*/  FMNMX.FTZ R132, R192, R132, !PT ;  /* 0x00000084c0847209 */ /* 0x000fe40007810000 */
[----:B------:R-:W-:Y:S02]  /*41e0*/  FMNMX.FTZ R133, R46, R133, !PT ;  /* 0x000000852e857209 */ /* 0x000fe40007810000 */
[----:B------:R-:W-:Y:S02]  /*41f0*/  FMNMX.FTZ R132, R195, R132, !PT ;  /* 0x00000084c3847209 */ /* 0x000fe40007810000 */
[----:B------:R-:W-:-:S02]  /*4200*/  FMNMX.FTZ R133, R47, R133, !PT ;  /* 0x000000852f857209 */ /* 0x000fc40007810000 */
[----:B------:R-:W-:Y:S01]  /*4210*/  ISETP.LT.OR P0, PT, R3, 0x2a, P0 ;  /* 0x0000002a0300780c */ /* 0x000fe20000701670 */
[----:B------:R-:W2:Y:S01]  /*4220*/  SHFL.BFLY PT, R5, R132, 0x2, 0x1f ;  /* 0x0c401f0084057f89 */ /* 0x000ea200000e0000 */
[----:B-1----:R-:W-:Y:S02]  /*4230*/  FMNMX.FTZ R134, R134, R2, !PT ;  /* 0x0000000286867209 */ /* 0x002fe40007810000 */
[----:B------:R-:W-:Y:S02]  /*4240*/  FMNMX.FTZ R133, R48, R133, !PT ;  /* 0x0000008530857209 */ /* 0x000fe40007810000 */
[----:B------:R-:W-:Y:S01]  /*4250*/  FSEL R190, R67, -INF , !P0 ;  /* 0xff80000043be7808 */ /* 0x000fe20004000000 */
[----:B------:R-:W1:Y:S01]  /*4260*/  SHFL.BFLY PT, R2, R134, 0x1, 0x1f ;  /* 0x0c201f0086027f89 */ /* 0x000e6200000e0000 */
[----:B------:R-:W-:Y:S02]  /*4270*/  FMNMX.FTZ R133, R49, R133, !PT ;  /* 0x0000008531857209 */ /* 0x000fe40007810000 */
[----:B------:R-:W-:-:S02]  /*4280*/  ISETP.NE.AND P6, PT, R247, 0x1, PT ;  /* 0x00000001f700780c */ /* 0x000fc40003fc5270 */
[----:B------:R-:W-:Y:S02]  /*4290*/  IADD3 R207, R207, -0x2, RZ ;  /* 0xfffffffecfcf7810 */ /* 0x000fe40007ffe0ff */
[----:B--2---:R-:W-:-:S05]  /*42a0*/  FMNMX.FTZ R132, R132, R5, !PT ;  /* 0x0000000584847209 */ /* 0x004fca0007810000 */
[----:B------:R-:W2:Y:S01]  /*42b0*/  SHFL.BFLY PT, R5, R132, 0x1, 0x1f ;  /* 0x0c201f0084057f89 */ /* 0x000ea200000e0000 */
[----:B-1----:R-:W-:-:S03]  /*42c0*/  FMNMX.FTZ R134, R134, R2, !PT ;  /* 0x0000000286867209 */ /* 0x002fc60007810000 */
[----:B------:R-:W1:Y:S01]  /*42d0*/  SHFL.BFLY PT, R2, R133, 0x2, 0x1f ;  /* 0x0c401f0085027f89 */ /* 0x000e6200000e0000 */
[C---:B------:R-:W-:Y:S01]  /*42e0*/  FSETP.NEU.FTZ.AND P0, PT, R134.reuse, -INF , PT ;  /* 0xff8000008600780b */ /* 0x040fe20003f1d000 */
[----:B------:R-:W-:-:S05]  /*42f0*/  FMUL.FTZ R3, R134, c[0x0][0x2d0] ;  /* 0x0000b40086037a20 */ /* 0x000fca0000410000 */
[----:B------:R-:W-:Y:S02]  /*4300*/  FSEL R3, R3, RZ, P0 ;  /* 0x000000ff03037208 */ /* 0x000fe40000000000 */
[----:B--2---:R-:W-:Y:S02]  /*4310*/  FMNMX.FTZ R132, R132, R5, !PT ;  /* 0x0000000584847209 */ /* 0x004fe40007810000 */
[----:B------:R-:W-:Y:S02]  /*4320*/  FMNMX.FTZ R5, R14, R15, !PT ;  /* 0x0000000f0e057209 */ /* 0x000fe40007810000 */
[----:B-1----:R-:W-:Y:S01]  /*4330*/  FMNMX.FTZ R133, R133, R2, !PT ;  /* 0x0000000285857209 */ /* 0x002fe20007810000 */
[----:B------:R-:W-:Y:S01]  /*4340*/  FMUL.FTZ R13, R132, c[0x0][0x2d0] ;  /* 0x0000b400840d7a20 */ /* 0x000fe20000410000 */
[----:B------:R-:W-:-:S03]  /*4350*/  FMNMX.FTZ R5, R73, R5, !PT ;  /* 0x0000000549057209 */ /* 0x000fc60007810000 */
[----:B------:R-:W1:Y:S01]  /*4360*/  SHFL.BFLY PT, R2, R133, 0x1, 0x1f ;  /* 0x0c201f0085027f89 */ /* 0x000e6200000e0000 */
[----:B------:R-:W-:-:S04]  /*4370*/  FMNMX.FTZ R5, R74, R5, !PT ;  /* 0x000000054a057209 */ /* 0x000fc80007810000 */
[----:B------:R-:W-:-:S04]  /*4380*/  FMNMX.FTZ R128, R75, R5, !PT ;  /* 0x000000054b807209 */ /* 0x000fc80007810000 */
[----:B------:R-:W-:-:S04]  /*4390*/  FMNMX.FTZ R128, R121, R128, !PT ;  /* 0x0000008079807209 */ /* 0x000fc80007810000 */
[----:B------:R-:W-:-:S04]  /*43a0*/  FMNMX.FTZ R128, R123, R128, !PT ;  /* 0x000000807b807209 */ /* 0x000fc80007810000 */
[----:B------:R-:W-:-:S04]  /*43b0*/  FMNMX.FTZ R128, R130, R128, !PT ;  /* 0x0000008082807209 */ /* 0x000fc80007810000 */
[----:B------:R-:W-:Y:S02]  /*43c0*/  FMNMX.FTZ R128, R188, R128, !PT ;  /* 0x00000080bc807209 */ /* 0x000fe40007810000 */
[----:B-1----:R-:W-:Y:S02]  /*43d0*/  FMNMX.FTZ R133, R133, R2, !PT ;  /* 0x0000000285857209 */ /* 0x002fe40007810000 */
[----:B------:R-:W-:Y:S02]  /*43e0*/  FMNMX.FTZ R128, R189, R128, !PT ;  /* 0x00000080bd807209 */ /* 0x000fe40007810000 */
[C---:B------:R-:W-:Y:S01]  /*43f0*/  FSETP.NEU.FTZ.AND P0, PT, R133.reuse, -INF , PT ;  /* 0xff8000008500780b */ /* 0x040fe20003f1d000 */
[----:B------:R-:W-:Y:S01]  /*4400*/  FMUL.FTZ R2, R133, c[0x0][0x2d0] ;  /* 0x0000b40085027a20 */ /* 0x000fe20000410000 */
[----:B------:R-:W-:-:S04]  /*4410*/  FMNMX.FTZ R128, R191, R128, !PT ;  /* 0x00000080bf807209 */ /* 0x000fc80007810000 */
[----:B------:R-:W-:Y:S02]  /*4420*/  FSEL R2, R2, RZ, P0 ;  /* 0x000000ff02027208 */ /* 0x000fe40000000000 */
[----:B------:R-:W-:Y:S02]  /*4430*/  FMNMX.FTZ R128, R190, R128, !PT ;  /* 0x00000080be807209 */ /* 0x000fe40007810000 */
[----:B------:R-:W-:Y:S01]  /*4440*/  FSETP.NEU.FTZ.AND P0, PT, R132, -INF , PT ;  /* 0xff8000008400780b */ /* 0x000fe20003f1d000 */
[--C-:B------:R-:W-:Y:S02]  /*4450*/  FFMA.FTZ R0, R18, c[0x0][0x2d0], -R2.reuse ;  /* 0x0000b40012007a23 */ /* 0x100fe40000010802 */
[----:B------:R-:W1:Y:S01]  /*4460*/  SHFL.BFLY PT, R5, R128, 0x2, 0x1f ;  /* 0x0c401f0080057f89 */ /* 0x000e6200000e0000 */
[----:B------:R-:W-:Y:S01]  /*4470*/  FSEL R13, R13, RZ, P0 ;  /* 0x000000ff0d0d7208 */ /* 0x000fe20000000000 */
[----:B------:R2:W-:Y:S02]  /*4480*/  MUFU.EX2 R206, R0 ;  /* 0x0000000000ce7308 */ /* 0x0005e40000000800 */
[----:B--2---:R-:W-:-:S06]  /*4490*/  FFMA.FTZ R0, R20, c[0x0][0x2d0], -R2 ;  /* 0x0000b40014007a23 */ /* 0x004fcc0000010802 */
[----:B------:R2:W3:Y:S01]  /*44a0*/  MUFU.EX2 R205, R0 ;  /* 0x0000000000cd7308 */ /* 0x0004e20000000800 */
[----:B-1----:R-:W-:-:S05]  /*44b0*/  FMNMX.FTZ R128, R128, R5, !PT ;  /* 0x0000000580807209 */ /* 0x002fca0007810000 */
[----:B------:R-:W1:Y:S01]  /*44c0*/  SHFL.BFLY PT, R5, R128, 0x1, 0x1f ;  /* 0x0c201f0080057f89 */ /* 0x000e6200000e0000 */
[----:B--2---:R-:W-:Y:S01]  /*44d0*/  FFMA.FTZ R0, R21, c[0x0][0x2d0], -R2 ;  /* 0x0000b40015007a23 */ /* 0x004fe20000010802 */
[----:B---3--:R-:W-:-:S03]  /*44e0*/  F2FP.PACK_AB R9, R205, R206 ;  /* 0x000000cecd09723e */ /* 0x008fc600000000ff */
[----:B------:R2:W-:Y:S01]  /*44f0*/  MUFU.EX2 R227, R0 ;  /* 0x0000000000e37308 */ /* 0x0005e20000000800 */
[----:B-1----:R-:W-:Y:S01]  /*4500*/  FMNMX.FTZ R128, R128, R5, !PT ;  /* 0x0000000580807209 */ /* 0x002fe20007810000 */
[----:B------:R-:W-:-:S03]  /*4510*/  FFMA.FTZ R5, R22, c[0x0][0x2d0], -R3 ;  /* 0x0000b40016057a23 */ /* 0x000fc60000010803 */
[C---:B------:R-:W-:Y:S01]  /*4520*/  FSETP.NEU.FTZ.AND P0, PT, R128.reuse, -INF , PT ;  /* 0xff8000008000780b */ /* 0x040fe20003f1d000 */
[----:B--2---:R-:W-:Y:S02]  /*4530*/  FFMA.FTZ R0, R23, c[0x0][0x2d0], -R2 ;  /* 0x0000b40017007a23 */ /* 0x004fe40000010802 */
[----:B------:R1:W-:Y:S01]  /*4540*/  MUFU.EX2 R232, R5 ;  /* 0x0000000500e87308 */ /* 0x0003e20000000800 */
[----:B------:R-:W-:-:S05]  /*4550*/  FMUL.FTZ R12, R128, c[0x0][0x2d0] ;  /* 0x0000b400800c7a20 */ /* 0x000fca0000410000 */
[----:B------:R-:W-:Y:S02]  /*4560*/  FSEL R12, R12, RZ, P0 ;  /* 0x000000ff0c0c7208 */ /* 0x000fe40000000000 */
[----:B------:R2:W3:Y:S01]  /*4570*/  MUFU.EX2 R229, R0 ;  /* 0x0000000000e57308 */ /* 0x0004e20000000800 */
[----:B-1----:R-:W-:-:S07]  /*4580*/  FFMA.FTZ R5, R24, c[0x0][0x2d0], -R3 ;  /* 0x0000b40018057a23 */ /* 0x002fce0000010803 */
[----:B------:R1:W4:Y:S01]  /*4590*/  MUFU.EX2 R230, R5 ;  /* 0x0000000500e67308 */ /* 0x0003220000000800 */
[----:B--2---:R-:W-:Y:S01]  /*45a0*/  FFMA.FTZ R0, R27, c[0x0][0x2d0], -R3 ;  /* 0x0000b4001b007a23 */ /* 0x004fe20000010803 */
[----:B---3--:R-:W-:-:S06]  /*45b0*/  F2FP.PACK_AB R11, R229, R227 ;  /* 0x000000e3e50b723e */ /* 0x008fcc00000000ff */
[----:B------:R2:W-:Y:S01]  /*45c0*/  MUFU.EX2 R235, R0 ;  /* 0x0000000000eb7308 */ /* 0x0005e20000000800 */
[----:B-1----:R-:W-:Y:S01]  /*45d0*/  FFMA.FTZ R5, R25, c[0x0][0x2d0], -R3 ;  /* 0x0000b40019057a23 */ /* 0x002fe20000010803 */
[----:B----4-:R-:W-:-:S06]  /*45e0*/  F2FP.PACK_AB R8, R230, R232 ;  /* 0x000000e8e608723e */ /* 0x010fcc00000000ff */
[----:B------:R1:W-:Y:S01]  /*45f0*/  MUFU.EX2 R239, R5 ;  /* 0x0000000500ef7308 */ /* 0x0003e20000000800 */
[----:B--2---:R-:W-:-:S07]  /*4600*/  FFMA.FTZ R0, R28, c[0x0][0x2d0], -R3 ;  /* 0x0000b4001c007a23 */ /* 0x004fce0000010803 */
[----:B------:R2:W3:Y:S01]  /*4610*/  MUFU.EX2 R238, R0 ;  /* 0x0000000000ee7308 */ /* 0x0004e20000000800 */
[----:B-1----:R-:W-:-:S07]  /*4620*/  FFMA.FTZ R5, R26, c[0x0][0x2d0], -R3 ;  /* 0x0000b4001a057a23 */ /* 0x002fce0000010803 */
[----:B------:R-:W1:Y:S01]  /*4630*/  MUFU.EX2 R240, R5 ;  /* 0x0000000500f07308 */ /* 0x000e620000000800 */
[----:B--2---:R-:W-:Y:S01]  /*4640*/  FFMA.FTZ R0, R37, c[0x0][0x2d0], -R3 ;  /* 0x0000b40025007a23 */ /* 0x004fe20000010803 */
[----:B---3--:R-:W-:-:S06]  /*4650*/  F2FP.PACK_AB R4, R238, R235 ;  /* 0x000000ebee04723e */ /* 0x008fcc00000000ff */
[----:B------:R2:W-:Y:S01]  /*4660*/  MUFU.EX2 R242, R0 ;  /* 0x0000000000f27308 */ /* 0x0005e20000000800 */
[----:B-1----:R-:W-:-:S07]  /*4670*/  F2FP.PACK_AB R10, R240, R239 ;  /* 0x000000eff00a723e */ /* 0x002fce00000000ff */
[----:B------:R-:W-:Y:S01]  /*4680*/  HMMA.16816.F32 R16, R8, R148, RZ ;  /* 0x000000940810723c */ /* 0x000fe200000018ff */
[----:B--2---:R-:W-:-:S04]  /*4690*/  FFMA.FTZ R0, R39, c[0x0][0x2d0], -R3 ;  /* 0x0000b40027007a23 */ /* 0x004fc80000010803 */
[----:B------:R1:W2:Y:S03]  /*46a0*/  MUFU.EX2 R243, R0 ;  /* 0x0000000000f37308 */ /* 0x0002a60000000800 */
[C---:B------:R-:W-:Y:S08]  /*46b0*/  HMMA.16816.F32 R32, R8.reuse, R108, RZ ;  /* 0x0000006c0820723c */ /* 0x040ff000000018ff */
[----:B------:R-:W-:Y:S01]  /*46c0*/  HMMA.16816.F32 R28, R8, R156, RZ ;  /* 0x0000009c081c723c */ /* 0x000fe200000018ff */
[----:B-1----:R-:W-:Y:S01]  /*46d0*/  FFMA.FTZ R0, R36, c[0x0][0x2d0], -R2 ;  /* 0x0000b40024007a23 */ /* 0x002fe20000010802 */
[----:B--2---:R-:W-:-:S06]  /*46e0*/  F2FP.PACK_AB R6, R243, R242 ;  /* 0x000000f2f306723e */ /* 0x004fcc00000000ff */
[C---:B------:R-:W-:Y:S01]  /*46f0*/  HMMA.16816.F32 R24, R8.reuse, R60, RZ ;  /* 0x0000003c0818723c */ /* 0x040fe200000018ff */
[----:B------:R1:W-:Y:S07]  /*4700*/  MUFU.EX2 R225, R0 ;  /* 0x0000000000e17308 */ /* 0x0003ee0000000800 */
[C---:B------:R-:W-:Y:S08]  /*4710*/  HMMA.16816.F32 R20, R8.reuse, R76, RZ ;  /* 0x0000004c0814723c */ /* 0x040ff000000018ff */
[----:B------:R-:W-:Y:S01]  /*4720*/  HMMA.16816.F32 R84, R8, R56, RZ ;  /* 0x000000380854723c */ /* 0x000fe200000018ff */
[----:B-1----:R-:W-:-:S04]  /*4730*/  FFMA.FTZ R0, R38, c[0x0][0x2d0], -R2 ;  /* 0x0000b40026007a23 */ /* 0x002fc80000010802 */
        /* <DEDUP_REMOVED lines=11> */
[----:B------:R-:W-:Y:S01]  /*47f0*/  HMMA.16816.F32 R8, R8, R58, RZ ;  /* 0x0000003a0808723c */ /* 0x000fe200000018ff */
[----:B-1----:R-:W-:Y:S01]  /*4800*/  FFMA.FTZ R0, R42, c[0x0][0x2d0], -R3 ;  /* 0x0000b4002a007a23 */ /* 0x002fe20000010803 */
[----:B--2---:R-:W-:-:S03]  /*4810*/  F2FP.PACK_AB R7, R241, R237 ;  /* 0x000000edf107723e */ /* 0x004fc600000000ff */
[----:B------:R1:W-:Y:S04]  /*4820*/  MUFU.EX2 R236, R0 ;  /* 0x0000000000ec7308 */ /* 0x0003e80000000800 */
[C---:B------:R-:W-:Y:S08]  /*4830*/  HMMA.16816.F32 R36, R4.reuse, R166, R36 ;  /* 0x000000a60424723c */ /* 0x040ff00000001824 */
[----:B------:R-:W-:Y:S01]  /*4840*/  HMMA.16816.F32 R16, R4, R88, R16 ;  /* 0x000000580410723c */ /* 0x000fe20000001810 */
[----:B-1----:R-:W-:-:S04]  /*4850*/  FFMA.FTZ R0, R43, c[0x0][0x2d0], -R3 ;  /* 0x0000b4002b007a23 */ /* 0x002fc80000010803 */
[----:B------:R1:W2:Y:S03]  /*4860*/  MUFU.EX2 R233, R0 ;  /* 0x0000000000e97308 */ /* 0x0002a60000000800 */
[C---:B------:R-:W-:Y:S08]  /*4870*/  HMMA.16816.F32 R32, R4.reuse, R92, R32 ;  /* 0x0000005c0420723c */ /* 0x040ff00000001820 */
[----:B------:R-:W-:Y:S01]  /*4880*/  HMMA.16816.F32 R28, R4, R136, R28 ;  /* 0x00000088041c723c */ /* 0x000fe2000000181c */
[----:B-1----:R-:W-:-:S07]  /*4890*/  FFMA.FTZ R0, R44, c[0x0][0x2d0], -R3 ;  /* 0x0000b4002c007a23 */ /* 0x002fce0000010803 */
[C---:B------:R-:W-:Y:S01]  /*48a0*/  HMMA.16816.F32 R24, R4.reuse, R144, R24 ;  /* 0x000000900418723c */ /* 0x040fe20000001818 */
[----:B------:R-:W-:Y:S01]  /*48b0*/  FFMA.FTZ R3, R45, c[0x0][0x2d0], -R3 ;  /* 0x0000b4002d037a23 */ /* 0x000fe20000010803 */
[----:B--2---:R-:W-:Y:S01]  /*48c0*/  F2FP.PACK_AB R96, R233, R236 ;  /* 0x000000ece960723e */ /* 0x004fe200000000ff */
[----:B------:R1:W-:Y:S05]  /*48d0*/  MUFU.EX2 R231, R0 ;  /* 0x0000000000e77308 */ /* 0x0003ea0000000800 */
[C---:B------:R-:W-:Y:S03]  /*48e0*/  HMMA.16816.F32 R20, R4.reuse, R164, R20 ;  /* 0x000000a40414723c */ /* 0x040fe60000001814 */
[----:B------:R-:W2:Y:S05]  /*48f0*/  MUFU.EX2 R228, R3 ;  /* 0x0000000300e47308 */ /* 0x000eaa0000000800 */
[----:B------:R-:W-:Y:S01]  /*4900*/  HMMA.16816.F32 R84, R4, R172, R84 ;  /* 0x000000ac0454723c */ /* 0x000fe20000001854 */
[----:B-1----:R-:W-:-:S04]  /*4910*/  FFMA.FTZ R0, R46, c[0x0][0x2d0], -R2 ;  /* 0x0000b4002e007a23 */ /* 0x002fc80000010802 */
[----:B------:R1:W-:Y:S03]  /*4920*/  MUFU.EX2 R204, R0 ;  /* 0x0000000000cc7308 */ /* 0x0003e60000000800 */
[----:B------:R-:W-:Y:S01]  /*4930*/  HMMA.16816.F32 R152, R4, R90, R152 ;  /* 0x0000005a0498723c */ /* 0x000fe20000001898 */
[----:B--2---:R-:W-:Y:S01]  /*4940*/  F2FP.PACK_AB R98, R228, R231 ;  /* 0x000000e7e462723e */ /* 0x004fe200000000ff */
[----:B------:R-:W-:-:S06]  /*4950*/  @P6 IMAD.HI.U32 R3, R129, c[0x0][0x2c8], RZ ;  /* 0x0000b20081036a27 */ /* 0x000fcc00078e00ff */
[----:B------:R-:W-:Y:S01]  /*4960*/  HMMA.16816.F32 R112, R4, R94, R112 ;  /* 0x0000005e0470723c */ /* 0x000fe20000001870 */
[----:B------:R-:W-:Y:S02]  /*4970*/  @P6 SHF.R.U32.HI R129, RZ, c[0x0][0x2cc], R3 ;  /* 0x0000b300ff816a19 */ /* 0x000fe40000011603 */
[----:B------:R-:W-:-:S03]  /*4980*/  ISETP.LE.AND P6, PT, R246, c[0x0][0x32c], PT ;  /* 0x0000cb00f6007a0c */ /* 0x000fc60003fc3270 */
[----:B------:R-:W-:Y:S02]  /*4990*/  IMAD.IADD R3, R244, 0x1, R129 ;  /* 0x00000001f4037824 */ /* 0x000fe400078e0281 */
[--C-:B-1----:R-:W-:Y:S01]  /*49a0*/  FFMA.FTZ R0, R47, c[0x0][0x2d0], -R2.reuse ;  /* 0x0000b4002f007a23 */ /* 0x102fe20000010802 */
[C---:B------:R-:W-:Y:S03]  /*49b0*/  HMMA.16816.F32 R124, R4.reuse, R138, R124 ;  /* 0x0000008a047c723c */ /* 0x040fe6000000187c */
[----:B------:R1:W2:Y:S05]  /*49c0*/  MUFU.EX2 R203, R0 ;  /* 0x0000000000cb7308 */ /* 0x0002aa0000000800 */
[C---:B------:R-:W-:Y:S08]  /*49d0*/  HMMA.16816.F32 R64, R4.reuse, R146, R64 ;  /* 0x000000920440723c */ /* 0x040ff00000001840 */
[----:B------:R-:W-:Y:S01]  /*49e0*/  HMMA.16816.F32 R8, R4, R174, R8 ;  /* 0x000000ae0408723c */ /* 0x000fe20000001808 */
[--C-:B-1----:R-:W-:Y:S01]  /*49f0*/  FFMA.FTZ R0, R48, c[0x0][0x2d0], -R2.reuse ;  /* 0x0000b40030007a23 */ /* 0x102fe20000010802 */
[----:B--2---:R-:W-:Y:S01]  /*4a00*/  F2FP.PACK_AB R97, R203, R204 ;  /* 0x000000cccb61723e */ /* 0x004fe200000000ff */
[----:B------:R-:W-:-:S02]  /*4a10*/  FFMA.FTZ R2, R49, c[0x0][0x2d0], -R2 ;  /* 0x0000b40031027a23 */ /* 0x000fc40000010802 */
[----:B------:R1:W-:Y:S08]  /*4a20*/  MUFU.EX2 R202, R0 ;  /* 0x0000000000ca7308 */ /* 0x0003f00000000800 */
[----:B------:R-:W2:Y:S01]  /*4a30*/  MUFU.EX2 R201, R2 ;  /* 0x0000000200c97308 */ /* 0x000ea20000000800 */
[----:B-1----:R-:W-:-:S07]  /*4a40*/  FFMA.FTZ R0, R50, c[0x0][0x2d0], -R13 ;  /* 0x0000b40032007a23 */ /* 0x002fce000001080d */
[----:B------:R1:W-:Y:S01]  /*4a50*/  MUFU.EX2 R200, R0 ;  /* 0x0000000000c87308 */ /* 0x0003e20000000800 */
[----:B--2---:R-:W-:-:S07]  /*4a60*/  F2FP.PACK_AB R99, R201, R202 ;  /* 0x000000cac963723e */ /* 0x004fce00000000ff */
[----:B------:R-:W-:Y:S01]  /*4a70*/  HMMA.16816.F32 R80, R96, R182, R36 ;  /* 0x000000b66050723c */ /* 0x000fe20000001824 */
[----:B-1----:R-:W-:-:S07]  /*4a80*/  FFMA.FTZ R0, R51, c[0x0][0x2d0], -R13 ;  /* 0x0000b40033007a23 */ /* 0x002fce000001080d */
[C---:B------:R-:W-:Y:S01]  /*4a90*/  HMMA.16816.F32 R140, R96.reuse, R104, R16 ;  /* 0x00000068608c723c */ /* 0x040fe20000001810 */
[----:B------:R1:W2:Y:S07]  /*4aa0*/  MUFU.EX2 R197, R0 ;  /* 0x0000000000c57308 */ /* 0x0002ae0000000800 */
[C---:B------:R-:W-:Y:S08]  /*4ab0*/  HMMA.16816.F32 R100, R96.reuse, R160, R32 ;  /* 0x000000a06064723c */ /* 0x040ff00000001820 */
[----:B------:R-:W-:Y:S01]  /*4ac0*/  HMMA.16816.F32 R116, R96, R168, R28 ;  /* 0x000000a86074723c */ /* 0x000fe2000000181c */
[----:B-1----:R-:W-:Y:S01]  /*4ad0*/  FFMA.FTZ R0, R68, c[0x0][0x2d0], -R13 ;  /* 0x0000b40044007a23 */ /* 0x002fe2000001080d */
[----:B--2---:R-:W-:-:S03]  /*4ae0*/  F2FP.PACK_AB R4, R197, R200 ;  /* 0x000000c8c504723e */ /* 0x004fc600000000ff */
[----:B------:R1:W-:Y:S03]  /*4af0*/  MUFU.EX2 R198, R0 ;  /* 0x0000000000c67308 */ /* 0x0003e60000000800 */
[C---:B------:R-:W-:Y:S08]  /*4b00*/  HMMA.16816.F32 R52, R96.reuse, R176, R24 ;  /* 0x000000b06034723c */ /* 0x040ff00000001818 */
        /* <DEDUP_REMOVED lines=12> */
[----:B------:R-:W-:Y:S01]  /*4bd0*/  HMMA.16816.F32 R96, R96, R186, R8 ;  /* 0x000000ba6060723c */ /* 0x000fe20000001808 */
[----:B------:R1:W2:Y:S02]  /*4be0*/  MUFU.EX2 R41, R0 ;  /* 0x0000000000297308 */ /* 0x0002a40000000800 */
[----:B-1----:R-:W-:Y:S01]  /*4bf0*/  FFMA.FTZ R0, R73, c[0x0][0x2d0], -R12 ;  /* 0x0000b40049007a23 */ /* 0x002fe2000001080c */
[----:B--2---:R-:W-:-:S05]  /*4c00*/  F2FP.PACK_AB R5, R41, R42 ;  /* 0x0000002a2905723e */ /* 0x004fca00000000ff */
[----:B------:R1:W-:Y:S02]  /*4c10*/  MUFU.EX2 R196, R0 ;  /* 0x0000000000c47308 */ /* 0x0003e40000000800 */
[----:B-1----:R-:W-:-:S06]  /*4c20*/  FFMA.FTZ R0, R74, c[0x0][0x2d0], -R12 ;  /* 0x0000b4004a007a23 */ /* 0x002fcc000001080c */
[----:B------:R1:W2:Y:S02]  /*4c30*/  MUFU.EX2 R40, R0 ;  /* 0x0000000000287308 */ /* 0x0002a40000000800 */
[----:B-1----:R-:W-:Y:S01]  /*4c40*/  FFMA.FTZ R0, R120, c[0x0][0x2d0], -R13 ;  /* 0x0000b40078007a23 */ /* 0x002fe2000001080d */
[----:B--2---:R-:W-:-:S05]  /*4c50*/  F2FP.PACK_AB R7, R40, R196 ;  /* 0x000000c42807723e */ /* 0x004fca00000000ff */
[----:B------:R1:W-:Y:S02]  /*4c60*/  MUFU.EX2 R50, R0 ;  /* 0x0000000000327308 */ /* 0x0003e40000000800 */
[C---:B------:R-:W-:Y:S08]  /*4c70*/  HMMA.16816.F32 R32, R4.reuse, R148, RZ ;  /* 0x000000940420723c */ /* 0x040ff000000018ff */
[----:B------:R-:W-:Y:S01]  /*4c80*/  HMMA.16816.F32 R24, R4, R108, RZ ;  /* 0x0000006c0418723c */ /* 0x000fe200000018ff */
[----:B-1----:R-:W-:-:S04]  /*4c90*/  FFMA.FTZ R0, R122, c[0x0][0x2d0], -R13 ;  /* 0x0000b4007a007a23 */ /* 0x002fc8000001080d */
[----:B------:R1:W2:Y:S03]  /*4ca0*/  MUFU.EX2 R49, R0 ;  /* 0x0000000000317308 */ /* 0x0002a60000000800 */
[C---:B------:R-:W-:Y:S08]  /*4cb0*/  HMMA.16816.F32 R8, R4.reuse, R156, RZ ;  /* 0x0000009c0408723c */ /* 0x040ff000000018ff */
[----:B------:R-:W-:Y:S01]  /*4cc0*/  HMMA.16816.F32 R16, R4, R60, RZ ;  /* 0x0000003c0410723c */ /* 0x000fe200000018ff */
[----:B-1----:R-:W-:-:S07]  /*4cd0*/  FFMA.FTZ R0, R131, c[0x0][0x2d0], -R13 ;  /* 0x0000b40083007a23 */ /* 0x002fce000001080d */
[C---:B------:R-:W-:Y:S01]  /*4ce0*/  HMMA.16816.F32 R20, R4.reuse, R76, RZ ;  /* 0x0000004c0414723c */ /* 0x040fe200000018ff */
[----:B------:R1:W-:Y:S07]  /*4cf0*/  MUFU.EX2 R48, R0 ;  /* 0x0000000000307308 */ /* 0x0003ee0000000800 */
[C---:B------:R-:W-:Y:S08]  /*4d00*/  HMMA.16816.F32 R148, R4.reuse, R150, RZ ;  /* 0x000000960494723c */ /* 0x040ff000000018ff */
[----:B------:R-:W-:Y:S01]  /*4d10*/  HMMA.16816.F32 R108, R4, R110, RZ ;  /* 0x0000006e046c723c */ /* 0x000fe200000018ff */
[----:B-1----:R-:W-:-:S04]  /*4d20*/  FFMA.FTZ R0, R135, c[0x0][0x2d0], -R13 ;  /* 0x0000b40087007a23 */ /* 0x002fc8000001080d */
[----:B------:R1:W3:Y:S03]  /*4d30*/  MUFU.EX2 R51, R0 ;  /* 0x0000000000337308 */ /* 0x0002e60000000800 */
        /* <DEDUP_REMOVED lines=8> */
[----:B------:R1:W4:Y:S02]  /*4dc0*/  MUFU.EX2 R15, R0 ;  /* 0x00000000000f7308 */ /* 0x0003240000000800 */
[----:B--2---:R-:W-:Y:S02]  /*4dd0*/  F2FP.PACK_AB R4, R49, R50 ;  /* 0x000000323104723e */ /* 0x004fe400000000ff */
[----:B---3--:R-:W-:Y:S01]  /*4de0*/  F2FP.PACK_AB R6, R51, R48 ;  /* 0x000000303306723e */ /* 0x008fe200000000ff */
[----:B-1----:R-:W-:Y:S01]  /*4df0*/  FFMA.FTZ R0, R123, c[0x0][0x2d0], -R12 ;  /* 0x0000b4007b007a23 */ /* 0x002fe2000001080c */
[----:B----4-:R-:W-:-:S03]  /*4e00*/  F2FP.PACK_AB R5, R15, R14 ;  /* 0x0000000e0f05723e */ /* 0x010fc600000000ff */
[----:B------:R1:W-:Y:S02]  /*4e10*/  MUFU.EX2 R36, R0 ;  /* 0x0000000000247308 */ /* 0x0003e40000000800 */
[----:B-1----:R-:W-:-:S06]  /*4e20*/  FFMA.FTZ R0, R130, c[0x0][0x2d0], -R12 ;  /* 0x0000b40082007a23 */ /* 0x002fcc000001080c */
[----:B------:R1:W2:Y:S02]  /*4e30*/  MUFU.EX2 R37, R0 ;  /* 0x0000000000257308 */ /* 0x0002a40000000800 */
[----:B-1----:R-:W-:Y:S01]  /*4e40*/  FFMA.FTZ R0, R194, c[0x0][0x2d0], -R13 ;  /* 0x0000b400c2007a23 */ /* 0x002fe2000001080d */
[----:B--2---:R-:W-:-:S05]  /*4e50*/  F2FP.PACK_AB R7, R37, R36 ;  /* 0x000000242507723e */ /* 0x004fca00000000ff */
[----:B------:R1:W-:Y:S02]  /*4e60*/  MUFU.EX2 R38, R0 ;  /* 0x0000000000267308 */ /* 0x0003e40000000800 */
        /* <DEDUP_REMOVED lines=8> */
[----:B--2---:R-:W-:Y:S01]  /*4ef0*/  F2FP.PACK_AB R92, R39, R38 ;  /* 0x00000026275c723e */ /* 0x004fe200000000ff */
[----:B------:R1:W-:Y:S06]  /*4f00*/  MUFU.EX2 R43, R0 ;  /* 0x00000000002b7308 */ /* 0x0003ec0000000800 */
        /* <DEDUP_REMOVED lines=12> */
[----:B-1----:R-:W-:-:S06]  /*4fd0*/  FFMA.FTZ R0, R189, c[0x0][0x2d0], -R12 ;  /* 0x0000b400bd007a23 */ /* 0x002fcc000001080c */
[----:B------:R-:W-:Y:S01]  /*4fe0*/  FADD.FTZ R5, R232, R230 ;  /* 0x000000e6e8057221 */ /* 0x000fe20000010000 */
[----:B------:R-:W1:Y:S01]  /*4ff0*/  MUFU.EX2 R8, R0 ;  /* 0x0000000000087308 */ /* 0x000e620000000800 */
[----:B------:R-:W-:Y:S02]  /*5000*/  FADD.FTZ R7, R206, R205 ;  /* 0x000000cdce077221 */ /* 0x000fe40000010000 */
[----:B------:R-:W-:Y:S02]  /*5010*/  FADD.FTZ R6, R200, R197 ;  /* 0x000000c5c8067221 */ /* 0x000fe40000010000 */
[----:B------:R-:W-:Y:S02]  /*5020*/  FADD.FTZ R4, R42, R41 ;  /* 0x000000292a047221 */ /* 0x000fe40000010000 */
[----:B------:R-:W-:Y:S02]  /*5030*/  FADD.FTZ R5, R239, R5 ;  /* 0x00000005ef057221 */ /* 0x000fe40000010000 */
[----:B------:R-:W-:-:S02]  /*5040*/  FADD.FTZ R7, R227, R7 ;  /* 0x00000007e3077221 */ /* 0x000fc40000010000 */
[----:B------:R-:W-:Y:S02]  /*5050*/  FADD.FTZ R6, R198, R6 ;  /* 0x00000006c6067221 */ /* 0x000fe40000010000 */
[----:B------:R-:W-:Y:S02]  /*5060*/  FADD.FTZ R4, R196, R4 ;  /* 0x00000004c4047221 */ /* 0x000fe40000010000 */
[----:B------:R-:W-:Y:S01]  /*5070*/  FADD.FTZ R5, R240, R5 ;  /* 0x00000005f0057221 */ /* 0x000fe20000010000 */
[----:B-1----:R-:W-:Y:S01]  /*5080*/  F2FP.PACK_AB R93, R8, R9 ;  /* 0x00000009085d723e */ /* 0x002fe200000000ff */
[----:B------:R-:W-:Y:S02]  /*5090*/  FADD.FTZ R7, R229, R7 ;  /* 0x00000007e5077221 */ /* 0x000fe40000010000 */
[----:B------:R-:W-:Y:S02]  /*50a0*/  FADD.FTZ R6, R199, R6 ;  /* 0x00000006c7067221 */ /* 0x000fe40000010000 */
[----:B------:R-:W-:-:S02]  /*50b0*/  FADD.FTZ R4, R40, R4 ;  /* 0x0000000428047221 */ /* 0x000fc40000010000 */
[----:B------:R-:W-:Y:S02]  /*50c0*/  FADD.FTZ R5, R235, R5 ;  /* 0x00000005eb057221 */ /* 0x000fe40000010000 */
[----:B------:R-:W-:Y:S02]  /*50d0*/  FADD.FTZ R11, R225, R7 ;  /* 0x00000007e10b7221 */ /* 0x000fe40000010000 */
[----:B------:R-:W-:Y:S02]  /*50e0*/  FFMA.FTZ R0, R191, c[0x0][0x2d0], -R12 ;  /* 0x0000b400bf007a23 */ /* 0x000fe4000001080c */
[----:B------:R-:W-:Y:S02]  /*50f0*/  FADD.FTZ R10, R50, R6 ;  /* 0x00000006320a7221 */ /* 0x000fe40000010000 */
[----:B------:R-:W-:Y:S01]  /*5100*/  FADD.FTZ R6, R14, R4 ;  /* 0x000000040e067221 */ /* 0x000fe20000010000 */
[----:B------:R1:W-:Y:S01]  /*5110*/  MUFU.EX2 R2, R0 ;  /* 0x0000000000027308 */ /* 0x0003e20000000800 */
[----:B------:R-:W-:-:S02]  /*5120*/  FADD.FTZ R7, R238, R5 ;  /* 0x00000005ee077221 */ /* 0x000fc40000010000 */
[----:B------:R-:W-:Y:S02]  /*5130*/  FADD.FTZ R5, R234, R11 ;  /* 0x0000000bea057221 */ /* 0x000fe40000010000 */
[----:B------:R-:W-:Y:S02]  /*5140*/  FADD.FTZ R4, R49, R10 ;  /* 0x0000000a31047221 */ /* 0x000fe40000010000 */
[----:B------:R-:W-:Y:S02]  /*5150*/  FADD.FTZ R6, R15, R6 ;  /* 0x000000060f067221 */ /* 0x000fe40000010000 */
[----:B------:R-:W-:Y:S02]  /*5160*/  FADD.FTZ R11, R242, R7 ;  /* 0x00000007f20b7221 */ /* 0x000fe40000010000 */
[----:B------:R-:W-:Y:S02]  /*5170*/  FADD.FTZ R10, R237, R5 ;  /* 0x00000005ed0a7221 */ /* 0x000fe40000010000 */
[----:B------:R-:W-:-:S02]  /*5180*/  FADD.FTZ R7, R48, R4 ;  /* 0x0000000430077221 */ /* 0x000fc40000010000 */
[----:B------:R-:W-:Y:S02]  /*5190*/  FADD.FTZ R4, R36, R6 ;  /* 0x0000000624047221 */ /* 0x000fe40000010000 */
[----:B-1----:R-:W-:Y:S02]  /*51a0*/  FFMA.FTZ R0, R190, c[0x0][0x2d0], -R12 ;  /* 0x0000b400be007a23 */ /* 0x002fe4000001080c */
[----:B------:R-:W-:Y:S02]  /*51b0*/  FADD.FTZ R5, R243, R11 ;  /* 0x0000000bf3057221 */ /* 0x000fe40000010000 */
[----:B------:R-:W-:Y:S02]  /*51c0*/  FADD.FTZ R6, R241, R10 ;  /* 0x0000000af1067221 */ /* 0x000fe40000010000 */
[----:B------:R-:W1:Y:S01]  /*51d0*/  MUFU.EX2 R0, R0 ;  /* 0x0000000000007308 */ /* 0x000e620000000800 */
[----:B------:R-:W-:Y:S02]  /*51e0*/  FADD.FTZ R7, R51, R7 ;  /* 0x0000000733077221 */ /* 0x000fe40000010000 */
[----:B------:R-:W-:-:S02]  /*51f0*/  FADD.FTZ R4, R37, R4 ;  /* 0x0000000425047221 */ /* 0x000fc40000010000 */
[----:B------:R-:W-:Y:S02]  /*5200*/  FADD.FTZ R5, R236, R5 ;  /* 0x00000005ec057221 */ /* 0x000fe40000010000 */
[----:B------:R-:W-:Y:S02]  /*5210*/  FADD.FTZ R6, R204, R6 ;  /* 0x00000006cc067221 */ /* 0x000fe40000010000 */
[----:B------:R-:W-:Y:S02]  /*5220*/  FADD.FTZ R7, R38, R7 ;  /* 0x0000000726077221 */ /* 0x000fe40000010000 */
[----:B------:R-:W-:Y:S02]  /*5230*/  FADD.FTZ R9, R9, R4 ;  /* 0x0000000409097221 */ /* 0x000fe40000010000 */
[----:B------:R-:W-:Y:S02]  /*5240*/  FADD.FTZ R4, R233, R5 ;  /* 0x00000005e9047221 */ /* 0x000fe40000010000 */
[----:B------:R-:W-:Y:S01]  /*5250*/  FADD.FTZ R5, R203, R6 ;  /* 0x00000006cb057221 */ /* 0x000fe20000010000 */
[----:B-1----:R-:W-:Y:S01]  /*5260*/  F2FP.PACK_AB R95, R0, R2 ;  /* 0x00000002005f723e */ /* 0x002fe200000000ff */
        /* <DEDUP_REMOVED lines=9> */
[----:B------:R-:W-:Y:S01]  /*5300*/  HMMA.16816.F32 R148, R92, R106, R148 ;  /* 0x0000006a5c94723c */ /* 0x000fe20000001894 */
[----:B------:R-:W-:Y:S01]  /*5310*/  FADD.FTZ R2, R13, R6 ;  /* 0x000000060d027221 */ /* 0x000fe20000010000 */
[----:B------:R-:W-:Y:S01]  /*5320*/  STL [R1+0x8], R7 ;  /* 0x0000080701007387 */ /* 0x000fe20000100800 */
[----:B------:R-:W-:-:S03]  /*5330*/  FADD.FTZ R0, R0, R8 ;  /* 0x0000000800007221 */ /* 0x000fc60000010000 */
[----:B------:R-:W-:Y:S02]  /*5340*/  STL [R1], R4 ;  /* 0x0000000401007387 */ /* 0x000fe40000100800 */
[C---:B------:R-:W-:Y:S02]  /*5350*/  HMMA.16816.F32 R104, R92.reuse, R160, R24 ;  /* 0x000000a05c68723c */ /* 0x040fe40000001818 */
[----:B------:R1:W-:Y:S04]  /*5360*/  STL [R1+0x4], R2 ;  /* 0x0000040201007387 */ /* 0x0003e80000100800 */
[----:B------:R2:W-:Y:S02]  /*5370*/  STL [R1+0xc], R0 ;  /* 0x00000c0001007387 */ /* 0x0005e40000100800 */
[C---:B------:R-:W-:Y:S08]  /*5380*/  HMMA.16816.F32 R108, R92.reuse, R162, R108 ;  /* 0x000000a25c6c723c */ /* 0x040ff0000000186c */
[C---:B------:R-:W-:Y:S08]  /*5390*/  HMMA.16816.F32 R120, R92.reuse, R168, R120 ;  /* 0x000000a85c78723c */ /* 0x040ff00000001878 */
[----:B------:R-:W-:Y:S01]  /*53a0*/  HMMA.16816.F32 R156, R92, R170, R156 ;  /* 0x000000aa5c9c723c */ /* 0x000fe2000000189c */
[----:B-1----:R-:W-:-:S07]  /*53b0*/  IADD3 R2, R3, c[0x0][0x328], RZ ;  /* 0x0000ca0003027a10 */ /* 0x002fce0007ffe0ff */
[C---:B------:R-:W-:Y:S08]  /*53c0*/  HMMA.16816.F32 R56, R92.reuse, R176, R16 ;  /* 0x000000b05c38723c */ /* 0x040ff00000001810 */
[C---:B------:R-:W-:Y:S08]  /*53d0*/  HMMA.16816.F32 R60, R92.reuse, R178, R60 ;  /* 0x000000b25c3c723c */ /* 0x040ff0000000183c */
[C---:B------:R-:W-:Y:S08]  /*53e0*/  HMMA.16816.F32 R72, R92.reuse, R180, R20 ;  /* 0x000000b45c48723c */ /* 0x040ff00000001814 */
[C---:B------:R-:W-:Y:S08]  /*53f0*/  HMMA.16816.F32 R76, R92.reuse, R182, R76 ;  /* 0x000000b65c4c723c */ /* 0x040ff0000000184c */
[C---:B------:R-:W-:Y:S08]  /*5400*/  HMMA.16816.F32 R88, R92.reuse, R184, R28 ;  /* 0x000000b85c58723c */ /* 0x040ff0000000181c */
[----:B------:R-:W-:Y:S01]  /*5410*/  HMMA.16816.F32 R92, R92, R186, R44 ;  /* 0x000000ba5c5c723c */ /* 0x000fe2000000182c */
[----:B------:R-:W-:Y:S07]  /*5420*/  @!P6 BRA `(.L_x_188) ;  /* 0x000001100000e947 */ /* 0x000fee0003800000 */
[C---:B--2---:R-:W-:Y:S02]  /*5430*/  ISETP.GT.AND P0, PT, R3.reuse, RZ, PT ;  /* 0x000000ff0300720c */ /* 0x044fe40003f04270 */
[----:B------:R-:W-:-:S11]  /*5440*/  IADD3 R0, R3, -0x1, RZ ;  /* 0xffffffff03007810 */ /* 0x000fd60007ffe0ff */
[----:B------:R-:W-:Y:S05]  /*5450*/  @P0 BRA `(.L_x_189) ;  /* 0x0000007000000947 */ /* 0x000fea0003800000 */
[----:B------:R-:W-:Y:S02]  /*5460*/  IMAD.MOV.U32 R4, RZ, RZ, 0x1 ;  /* 0x00000001ff047424 */ /* 0x000fe400078e00ff */
[----:B------:R-:W-:-:S03]  /*5470*/  IMAD.MOV R0, RZ, RZ, -R3 ;  /* 0x000000ffff007224 */ /* 0x000fc600078e0a03 */
[----:B------:R-:W-:-:S13]  /*5480*/  ISETP.NE.AND P0, PT, R4, c[0x0][0x32c], PT ;  /* 0x0000cb0004007a0c */ /* 0x000fda0003f05270 */
[----:B------:R-:W-:-:S05]  /*5490*/  @P0 IMAD.HI.U32 R3, R0, c[0x0][0x330], RZ ;  /* 0x0000cc0000030a27 */ /* 0x000fca00078e00ff */
[----:B------:R-:W-:-:S04]  /*54a0*/  @P0 SHF.R.U32.HI R0, RZ, c[0x0][0x334], R3 ;  /* 0x0000cd00ff000a19 */ /* 0x000fc80000011603 */
[----:B------:R-:W-:Y:S01]  /*54b0*/  LOP3.LUT R0, RZ, R0, RZ, 0x33, !PT ;  /* 0x00000000ff007212 */ /* 0x000fe200078e33ff */
[----:B------:R-:W-:Y:S05]  /*54c0*/  BRA `(.L_x_190) ;  /* 0x0000004000007947 */ /* 0x000fea0003800000 */
.L_x_189:
[----:B------:R-:W-:-:S04]  /*54d0*/  MOV R3, 0x1 ;  /* 0x0000000100037802 */ /* 0x000fc80000000f00 */
[----:B------:R-:W-:-:S13]  /*54e0*/  ISETP.NE.AND P0, PT, R3, c[0x0][0x32c], PT ;  /* 0x0000cb0003007a0c */ /* 0x000fda0003f05270 */
[----:B------:R-:W-:-:S05]  /*54f0*/  @P0 IMAD.HI.U32 R3, R0, c[0x0][0x330], RZ ;  /* 0x0000cc0000030a27 */ /* 0x000fca00078e00ff */
[----:B------:R-:W-:Y:S02]  /*5500*/  @P0 SHF.R.U32.HI R0, RZ, c[0x0][0x334], R3 ;  /* 0x0000cd00ff000a19 */ /* 0x000fe40000011603 */
.L_x_190:
[----:B------:R-:W-:-:S05]  /*5510*/  MOV R3, c[0x0][0x32c] ;  /* 0x0000cb0000037a02 */ /* 0x000fca0000000f00 */
[----:B------:R-:W-:-:S05]  /*5520*/  IMAD R0, R0, R3, c[0x0][0x32c] ;  /* 0x0000cb0000007624 */ /* 0x000fca00078e0203 */
[----:B------:R-:W-:-:S05]  /*5530*/  IMNMX R2, R2, R0, PT ;  /* 0x0000000002027217 */ /* 0x000fca0003800200 */
.L_x_188:
[----:B--2---:R-:W-:-:S05]  /*5540*/  IMAD.HI R2, R2, 0x2aaaaaab, RZ ;  /* 0x2aaaaaab02027827 */ /* 0x004fca00078e02ff */
[----:B------:R-:W-:-:S04]  /*5550*/  SHF.R.U32.HI R0, RZ, 0x1f, R2 ;  /* 0x0000001fff007819 */ /* 0x000fc80000011602 */
[----:B------:R-:W-:-:S04]  /*5560*/  LEA.HI.SX32 R2, R2, R0, 0x1d ;  /* 0x0000000002027211 */ /* 0x000fc800078feaff */
[----:B------:R-:W-:-:S04]  /*5570*/  IMNMX R3, R245, R2, !PT ;  /* 0x00000002f5037217 */ /* 0x000fc80007800200 */
[----:B------:R-:W-:Y:S01]  /*5580*/  ISETP.GE.AND P0, PT, R207, R3, PT ;  /* 0x00000003cf00720c */ /* 0x000fe20003f06270 */
[----:B------:R1:W-:-:S12]  /*5590*/  STL [R1+0x1c], R3 ;  /* 0x00001c0301007387 */ /* 0x0003d80000100800 */
[----:B------:R-:W-:Y:S05]  /*55a0*/  @!P0 BRA `(.L_x_191) ;  /* 0x000040f000008947 */ /* 0x000fea0003800000 */
[----:B------:R-:W2:Y:S04]  /*55b0*/  LDL R8, [R1+0x28] ;  /* 0x0000280001087983 */ /* 0x000ea80000100800 */
[----:B------:R-:W3:Y:S01]  /*55c0*/  LDL R5, [R1+0x24] ;  /* 0x0000240001057983 */ /* 0x000ee20000100800 */
[----:B-1----:R-:W-:Y:S01]  /*55d0*/  SHF.R.S32.HI R3, RZ, 0x1f, R226 ;  /* 0x0000001fff037819 */ /* 0x002fe200000114e2 */
[----:B------:R-:W-:Y:S01]  /*55e0*/  IMAD.MOV.U32 R131, RZ, RZ, R133 ;  /* 0x000000ffff837224 */ /* 0x000fe200078e0085 */
[C---:B------:R-:W-:Y:S01]  /*55f0*/  IADD3 R6, R226.reuse, 0x20, RZ ;  /* 0x00000020e2067810 */ /* 0x040fe20007ffe0ff */
[----:B------:R-:W-:Y:S01]  /*5600*/  IMAD.MOV.U32 R129, RZ, RZ, R134 ;  /* 0x000000ffff817224 */ /* 0x000fe200078e0086 */
[C---:B------:R-:W-:Y:S01]  /*5610*/  SHF.L.U64.HI R227, R226.reuse, 0x1, R3 ;  /* 0x00000001e2e37819 */ /* 0x040fe20000010203 */
[----:B------:R-:W-:Y:S01]  /*5620*/  IMAD.MOV.U32 R136, RZ, RZ, R128 ;  /* 0x000000ffff887224 */ /* 0x000fe200078e0080 */
[C---:B------:R-:W-:Y:S01]  /*5630*/  IADD3 R3, R226.reuse, 0x40, RZ ;  /* 0x00000040e2037810 */ /* 0x040fe20007ffe0ff */
[----:B------:R-:W-:Y:S01]  /*5640*/  IMAD.MOV.U32 R135, RZ, RZ, R132 ;  /* 0x000000ffff877224 */ /* 0x000fe200078e0084 */
[C---:B------:R-:W-:Y:S01]  /*5650*/  IADD3 R4, R226.reuse, 0x40, RZ ;  /* 0x00000040e2047810 */ /* 0x040fe20007ffe0ff */
[----:B------:R-:W-:Y:S01]  /*5660*/  IMAD.MOV.U32 R225, RZ, RZ, R207 ;  /* 0x000000ffffe17224 */ /* 0x000fe200078e00cf */
[----:B------:R-:W-:Y:S01]  /*5670*/  SHF.R.S32.HI R3, RZ, 0x1f, R3 ;  /* 0x0000001fff037819 */ /* 0x000fe20000011403 */
[C---:B------:R-:W-:Y:S01]  /*5680*/  IMAD.SHL.U32 R0, R226.reuse, 0x2, RZ ;  /* 0x00000002e2007824 */ /* 0x040fe200078e00ff */
[----:B------:R-:W-:-:S02]  /*5690*/  IADD3 R7, R226, 0x20, RZ ;  /* 0x00000020e2077810 */ /* 0x000fc40007ffe0ff */
[----:B------:R-:W-:Y:S02]  /*56a0*/  SHF.R.S32.HI R6, RZ, 0x1f, R6 ;  /* 0x0000001fff067819 */ /* 0x000fe40000011406 */
[----:B------:R-:W-:Y:S02]  /*56b0*/  LEA.HI R3, R3, R4, RZ, 0x3 ;  /* 0x0000000403037211 */ /* 0x000fe400078f18ff */
[----:B------:R-:W-:Y:S02]  /*56c0*/  LEA.HI R6, R6, R7, RZ, 0x3 ;  /* 0x0000000706067211 */ /* 0x000fe400078f18ff */
[----:B------:R-:W-:Y:S02]  /*56d0*/  LOP3.LUT R3, R3, 0xfffffff8, RZ, 0xc0, !PT ;  /* 0xfffffff803037812 */ /* 0x000fe400078ec0ff */
[----:B------:R-:W-:-:S03]  /*56e0*/  LOP3.LUT R6, R6, 0xfffffff8, RZ, 0xc0, !PT ;  /* 0xfffffff806067812 */ /* 0x000fc600078ec0ff */
[C---:B------:R-:W-:Y:S02]  /*56f0*/  IMAD.SHL.U32 R231, R3.reuse, 0x2, RZ ;  /* 0x0000000203e77824 */ /* 0x040fe400078e00ff */
[C---:B------:R-:W-:Y:S01]  /*5700*/  IMAD.SHL.U32 R229, R6.reuse, 0x2, RZ ;  /* 0x0000000206e57824 */ /* 0x040fe200078e00ff */
[----:B--2---:R-:W-:Y:S02]  /*5710*/  SHF.L.U64.HI R228, R6, 0x1, R8 ;  /* 0x0000000106e47819 */ /* 0x004fe40000010208 */
[----:B---3--:R-:W-:Y:S02]  /*5720*/  SHF.L.U64.HI R230, R3, 0x1, R5 ;  /* 0x0000000103e67819 */ /* 0x008fe40000010205 */
.L_x_212:
[----:B------:R-:W2:Y:S01]  /*5730*/  LDL R0, [R1+0x10] ;  /* 0x0000100001007983 */ /* 0x000ea20000100800 */
[----:B------:R-:W-:Y:S04]  /*5740*/  DEPBAR.LE SB0, 0x0 ;  /* 0x000080000000791a */ /* 0x000fe80000000000 */
[----:B------:R-:W-:Y:S06]  /*5750*/  BAR.SYNC.DEFER_BLOCKING 0x0 ;  /* 0x0000000000007b1d */ /* 0x000fec0000010000 */
        /* <DEDUP_REMOVED lines=8> */
[----:B------:R1:W1:Y:S04]  /*57e0*/  LDSM.16.M88.4 R176, [R221] ;  /* 0x00000000ddb0783b */ /* 0x0002680000000200 */
[----:B------:R1:W1:Y:S01]  /*57f0*/  LDSM.16.M88.4 R180, [R220] ;  /* 0x00000000dcb4783b */ /* 0x0002620000000200 */
[----:B--2---:R-:W-:Y:S11]  /*5800*/  ISETP.GT.AND P0, PT, R0, R225, PT ;  /* 0x000000e10000720c */ /* 0x004ff60003f04270 */
[----:B------:R-:W-:Y:S02]  /*5810*/  @!UPT UIADD3 URZ, URZ, URZ, URZ ;  /* 0x0000003f3f3ff290 */ /* 0x000fe4000fffe03f */
[----:B------:R-:W-:-:S05]  /*5820*/  @P0 BRA `(.L_x_192) ;  /* 0x0000039000000947 */ /* 0x000fca0003800000 */
[----:B-1-34-:R-:W-:Y:S01]  /*5830*/  SHF.R.S32.HI R0, RZ, 0x1f, R224 ;  /* 0x0000001fff007819 */ /* 0x01afe200000114e0 */
[----:B------:R-:W-:Y:S01]  /*5840*/  IMAD.WIDE.U32 R2, R224, c[0x0][0x208], RZ ;  /* 0x00008200e0027a25 */ /* 0x000fe200078e00ff */
[----:B------:R-:W-:Y:S01]  /*5850*/  SHF.R.S32.HI R4, RZ, 0x1f, R222 ;  /* 0x0000001fff047819 */ /* 0x000fe200000114de */
[----:B------:R-:W1:Y:S01]  /*5860*/  S2R R11, SR_TID.X ;  /* 0x00000000000b7919 */ /* 0x000e620000002100 */
[----:B------:R-:W-:Y:S01]  /*5870*/  ISETP.GE.AND P1, PT, R226, c[0x0][0x1d4], PT ;  /* 0x00007500e2007a0c */ /* 0x000fe20003f26270 */
[----:B------:R-:W-:Y:S01]  /*5880*/  IMAD R0, R0, c[0x0][0x208], RZ ;  /* 0x0000820000007a24 */ /* 0x000fe200078e02ff */
[----:B------:R-:W-:Y:S01]  /*5890*/  IADD3 R13, R226, 0x20, RZ ;  /* 0x00000020e20d7810 */ /* 0x000fe20007ffe0ff */
[----:B------:R-:W-:Y:S01]  /*58a0*/  IMAD R4, R4, c[0x0][0x218], RZ ;  /* 0x0000860004047a24 */ /* 0x000fe200078e02ff */
[----:B------:R-:W-:Y:S01]  /*58b0*/  IADD3 R12, R226, 0x40, RZ ;  /* 0x00000040e20c7810 */ /* 0x000fe20007ffe0ff */
[----:B------:R-:W-:Y:S01]  /*58c0*/  IMAD R0, R224, c[0x0][0x20c], R0 ;  /* 0x00008300e0007a24 */ /* 0x000fe200078e0200 */
[----:B------:R-:W-:Y:S01]  /*58d0*/  ISETP.GE.AND P3, PT, R13, c[0x0][0x1d4], PT ;  /* 0x000075000d007a0c */ /* 0x000fe20003f66270 */
[----:B------:R-:W-:Y:S01]  /*58e0*/  IMAD R4, R222, c[0x0][0x21c], R4 ;  /* 0x00008700de047a24 */ /* 0x000fe200078e0204 */
[----:B------:R-:W-:Y:S01]  /*58f0*/  ISETP.GE.AND P2, PT, R12, c[0x0][0x1d4], PT ;  /* 0x000075000c007a0c */ /* 0x000fe20003f46270 */
[----:B------:R-:W-:Y:S01]  /*5900*/  IMAD.IADD R3, R3, 0x1, R0 ;  /* 0x0000000103037824 */ /* 0x000fe200078e0200 */
[----:B------:R-:W-:Y:S01]  /*5910*/  BSSY B0, `(.L_x_192) ;  /* 0x000002a000007945 */ /* 0x000fe20003800000 */
[----:B------:R-:W-:Y:S02]  /*5920*/  IMAD.SHL.U32 R5, R226, 0x2, RZ ;  /* 0x00000002e2057824 */ /* 0x000fe400078e00ff */
[----:B------:R-:W-:Y:S05]  /*5930*/  IMAD.WIDE.U32 R2, R222, c[0x0][0x218], R2 ;  /* 0x00008600de027a25 */ /* 0x000fea00078e0002 */
[----:B------:R-:W-:Y:S04]  /*5940*/  IADD3 R0, P0, R2, UR18, RZ ;  /* 0x0000001202007c10 */ /* 0x000fe8000ff1e0ff */
[----:B------:R-:W-:Y:S02]  /*5950*/  IADD3.X R3, R3, UR5, R4, P0, !PT ;  /* 0x0000000503037c10 */ /* 0x000fe400087fe404 */
[C---:B------:R-:W-:Y:S04]  /*5960*/  LEA R10, P0, R0.reuse, c[0x0][0x1f8], 0x1 ;  /* 0x00007e00000a7a11 */ /* 0x040fe800078008ff */
[----:B------:R-:W-:Y:S02]  /*5970*/  LEA.HI.X R3, R0, c[0x0][0x1fc], R3, 0x1, P0 ;  /* 0x00007f0000037a11 */ /* 0x000fe400000f0c03 */
[----:B------:R-:W2:Y:S04]  /*5980*/  SHFL.IDX PT, R0, R10, RZ, 0x1c1f ;  /* 0x001c1fff0a007589 */ /* 0x000ea800000e0000 */
[----:B------:R-:W3:Y:S01]  /*5990*/  SHFL.IDX PT, R2, R3, RZ, 0x1c1f ;  /* 0x001c1fff03027589 */ /* 0x000ee200000e0000 */
[----:B--2---:R-:W-:Y:S05]  /*59a0*/  IADD3 R8, P0, R0, R5, RZ ;  /* 0x0000000500087210 */ /* 0x004fea0007f1e0ff */
[----:B---3--:R-:W-:Y:S01]  /*59b0*/  IMAD.X R9, R2, 0x1, R227, P0 ;  /* 0x0000000102097824 */ /* 0x008fe200000e06e3 */
[----:B------:R-:W-:Y:S04]  /*59c0*/  IADD3 R6, P0, R0, R229, RZ ;  /* 0x000000e500067210 */ /* 0x000fe80007f1e0ff */
[----:B------:R-:W-:Y:S01]  /*59d0*/  @!PT LDS RZ, [RZ] ;  /* 0x00000000fffff984 */ /* 0x000fe20000000800 */
[----:B------:R2:W-:Y:S01]  /*59e0*/  LDGSTS.E.BYPASS.LTC128B.128 [R223+0x1880], [R8.64], !P1 ;  /* 0x0188000008df7fae */ /* 0x0005e2000c901d48 */
[----:B------:R-:W-:Y:S01]  /*59f0*/  IMAD.X R7, R2, 0x1, R228, P0 ;  /* 0x0000000102077824 */ /* 0x000fe200000e06e4 */
[----:B------:R-:W-:Y:S02]  /*5a00*/  IADD3 R4, P0, R0, R231, RZ ;  /* 0x000000e700047210 */ /* 0x000fe40007f1e0ff */
[----:B-1----:R-:W-:Y:S02]  /*5a10*/  ISETP.GT.AND P1, PT, R11, 0x3f, PT ;  /* 0x0000003f0b00780c */ /* 0x002fe40003f24270 */
[----:B------:R2:W-:Y:S01]  /*5a20*/  LDGSTS.E.BYPASS.LTC128B.128 [R223+0x2480], [R6.64], !P3 ;  /* 0x0248000006df7fae */ /* 0x0005e2000d901d48 */
[----:B------:R-:W-:Y:S05]  /*5a30*/  IMAD.X R5, R2, 0x1, R230, P0 ;  /* 0x0000000102057824 */ /* 0x000fea00000e06e6 */
[----:B------:R2:W-:Y:S05]  /*5a40*/  LDGSTS.E.BYPASS.LTC128B.128 [R223+0x3080], [R4.64], !P2 ;  /* 0x0308000004df7fae */ /* 0x0005ea000d101d48 */
[----:B------:R-:W-:-:S05]  /*5a50*/  @P1 BRA `(.L_x_193) ;  /* 0x0000015000001947 */ /* 0x000fca0003800000 */
[----:B------:R-:W-:-:S05]  /*5a60*/  BRA.DIV ~URZ, `(.L_x_194) ;  /* 0x0000d6d27f007947 */ /* 0x000fca000b800000 */
[----:B--2---:R1:W2:Y:S04]  /*5a70*/  SHFL.IDX PT, R4, R3, 0x1, 0x1c1f ;  /* 0x003c1f0003047f89 */ /* 0x0042a800000e0000 */
[----:B------:R1:W3:Y:S02]  /*5a80*/  SHFL.IDX PT, R0, R10, 0x1, 0x1c1f ;  /* 0x003c1f000a007f89 */ /* 0x0002e400000e0000 */
.L_x_260:
[C---:B-1----:R-:W-:Y:S01]  /*5a90*/  IADD3 R10, R226.reuse, 0x20, RZ ;  /* 0x00000020e20a7810 */ /* 0x042fe20007ffe0ff */
[C---:B------:R-:W-:Y:S01]  /*5aa0*/  IMAD.SHL.U32 R2, R226.reuse, 0x2, RZ ;  /* 0x00000002e2027824 */ /* 0x040fe200078e00ff */
[----:B------:R-:W-:Y:S02]  /*5ab0*/  ISETP.GE.AND P3, PT, R226, c[0x0][0x1d4], PT ;  /* 0x00007500e2007a0c */ /* 0x000fe40003f66270 */
[----:B------:R-:W-:Y:S02]  /*5ac0*/  ISETP.GE.AND P2, PT, R10, c[0x0][0x1d4], PT ;  /* 0x000075000a007a0c */ /* 0x000fe40003f46270 */
[----:B---3--:R-:W-:Y:S02]  /*5ad0*/  IADD3 R8, P0, R0, R2, RZ ;  /* 0x0000000200087210 */ /* 0x008fe40007f1e0ff */
[----:B------:R-:W-:Y:S03]  /*5ae0*/  IADD3 R5, R226, 0x40, RZ ;  /* 0x00000040e2057810 */ /* 0x000fe60007ffe0ff */
[----:B--2---:R-:W-:Y:S01]  /*5af0*/  IMAD.X R9, R4, 0x1, R227, P0 ;  /* 0x0000000104097824 */ /* 0x004fe200000e06e3 */
[----:B------:R-:W-:Y:S02]  /*5b00*/  IADD3 R6, P0, R0, R229, RZ ;  /* 0x000000e500067210 */ /* 0x000fe40007f1e0ff */
[----:B------:R-:W-:Y:S02]  /*5b10*/  ISETP.GE.AND P1, PT, R5, c[0x0][0x1d4], PT ;  /* 0x0000750005007a0c */ /* 0x000fe40003f26270 */
[----:B------:R-:W-:Y:S01]  /*5b20*/  @!PT LDS RZ, [RZ] ;  /* 0x00000000fffff984 */ /* 0x000fe20000000800 */
[----:B------:R-:W-:Y:S01]  /*5b30*/  @!PT LDS RZ, [RZ] ;  /* 0x00000000fffff984 */ /* 0x000fe20000000800 */
[----:B------:R-:W-:Y:S01]  /*5b40*/  @!PT LDS RZ, [RZ] ;  /* 0x00000000fffff984 */ /* 0x000fe20000000800 */
[----:B------:R1:W-:Y:S01]  /*5b50*/  LDGSTS.E.BYPASS.LTC128B.128 [R223+0x2080], [R8.64], !P3 ;  /* 0x0208000008df7fae */ /* 0x0003e2000d901d48 */
[----:B------:R-:W-:Y:S01]  /*5b60*/  IMAD.X R7, R4, 0x1, R228, P0 ;  /* 0x0000000104077824 */ /* 0x000fe200000e06e4 */
[----:B------:R-:W-:Y:S04]  /*5b70*/  IADD3 R2, P0, R0, R231, RZ ;  /* 0x000000e700027210 */ /* 0x000fe80007f1e0ff */
[----:B------:R1:W-:Y:S01]  /*5b80*/  LDGSTS.E.BYPASS.LTC128B.128 [R223+0x2c80], [R6.64], !P2 ;  /* 0x02c8000006df7fae */ /* 0x0003e2000d101d48 */
[----:B------:R-:W-:Y:S05]  /*5b90*/  IMAD.X R3, R4, 0x1, R230, P0 ;  /* 0x0000000104037824 */ /* 0x000fea00000e06e6 */
[----:B------:R1:W-:Y:S03]  /*5ba0*/  LDGSTS.E.BYPASS.LTC128B.128 [R223+0x3880], [R2.64], !P1 ;  /* 0x0388000002df7fae */ /* 0x0003e6000c901d48 */
.L_x_193:
[----:B------:R-:W-:Y:S05]  /*5bb0*/  BSYNC B0 ;  /* 0x0000000000007941 */ /* 0x000fea0003800000 */
.L_x_192:
[----:B-1-34-:R-:W0:Y:S01]  /*5bc0*/  LDGDEPBAR ;  /* 0x00000000000079af */ /* 0x01ae220000000000 */
[----:B------:R-:W-:Y:S01]  /*5bd0*/  WARPSYNC 0xffffffff ;  /* 0xffffffff00007948 */ /* 0x000fe20003800000 */
[-C--:B--2---:R-:W-:Y:S06]  /*5be0*/  HMMA.16816.F32 R4, R48, R16.reuse, RZ ;  /* 0x000000103004723c */ /* 0x084fec00000018ff */
[----:B------:R-:W2:Y:S02]  /*5bf0*/  LDL R0, [R1+0x10] ;  /* 0x0000100001007983 */ /* 0x000ea40000100800 */
[C---:B------:R-:W-:Y:S02]  /*5c00*/  HMMA.16816.F32 R8, R44.reuse, R16, RZ ;  /* 0x000000102c08723c */ /* 0x040fe400000018ff */
[----:B------:R-:W-:Y:S06]  /*5c10*/  LDSM.16.M88.4 R184, [R211+0x8080] ;  /* 0x00808000d3b8783b */ /* 0x000fec0000000200 */
[-C--:B------:R-:W-:Y:S02]  /*5c20*/  HMMA.16816.F32 R12, R44, R18.reuse, RZ ;  /* 0x000000122c0c723c */ /* 0x080fe400000018ff */
[----:B------:R-:W1:Y:S06]  /*5c30*/  LDSM.16.M88.4 R188, [R208+0x4880] ;  /* 0x00488000d0bc783b */ /* 0x000e6c0000000200 */
[C---:B------:R-:W-:Y:S02]  /*5c40*/  HMMA.16816.F32 R16, R48.reuse, R18, RZ ;  /* 0x000000123010723c */ /* 0x040fe400000018ff */
[----:B------:R-:W3:Y:S06]  /*5c50*/  LDSM.16.M88.4 R192, [R211+0x9080] ;  /* 0x00908000d3c0783b */ /* 0x000eec0000000200 */
[-C--:B------:R-:W-:Y:S02]  /*5c60*/  HMMA.16816.F32 R20, R48, R32.reuse, RZ ;  /* 0x000000203014723c */ /* 0x080fe400000018ff */
[----:B------:R-:W-:Y:S06]  /*5c70*/  LDSM.16.M88.4 R196, [R208+0x5080] ;  /* 0x00508000d0c4783b */ /* 0x000fec0000000200 */
[C---:B------:R-:W-:Y:S02]  /*5c80*/  HMMA.16816.F32 R24, R44.reuse, R32, RZ ;  /* 0x000000202c18723c */ /* 0x040fe400000018ff */
[----:B------:R-:W-:Y:S06]  /*5c90*/  LDSM.16.M88.4 R200, [R219] ;  /* 0x00000000dbc8783b */ /* 0x000fec0000000200 */
[-C--:B------:R-:W-:Y:S02]  /*5ca0*/  HMMA.16816.F32 R28, R44, R34.reuse, RZ ;  /* 0x000000222c1c723c */ /* 0x080fe400000018ff */
[----:B------:R-:W-:Y:S06]  /*5cb0*/  LDSM.16.M88.4 R204, [R212+0x9080] ;  /* 0x00908000d4cc783b */ /* 0x000fec0000000200 */
[C---:B------:R-:W-:Y:S08]  /*5cc0*/  HMMA.16816.F32 R32, R48.reuse, R34, RZ ;  /* 0x000000223020723c */ /* 0x040ff000000018ff */
[-C--:B------:R-:W-:Y:S08]  /*5cd0*/  HMMA.16816.F32 R36, R48, R160.reuse, RZ ;  /* 0x000000a03024723c */ /* 0x080ff000000018ff */
[C---:B------:R-:W-:Y:S08]  /*5ce0*/  HMMA.16816.F32 R40, R44.reuse, R160, RZ ;  /* 0x000000a02c28723c */ /* 0x040ff000000018ff */
[-C--:B------:R-:W-:Y:S08]  /*5cf0*/  HMMA.16816.F32 R44, R44, R162.reuse, RZ ;  /* 0x000000a22c2c723c */ /* 0x080ff000000018ff */
[----:B------:R-:W-:Y:S01]  /*5d00*/  HMMA.16816.F32 R48, R48, R162, RZ ;  /* 0x000000a23030723c */ /* 0x000fe200000018ff */
[----:B------:R-:W4:Y:S07]  /*5d10*/  LDSM.16.M88.4 R160, [R208+0x4c80] ;  /* 0x004c8000d0a0783b */ /* 0x000f2e0000000200 */
[-C--:B------:R-:W-:Y:S08]  /*5d20*/  HMMA.16816.F32 R4, R164, R168.reuse, R4 ;  /* 0x000000a8a404723c */ /* 0x080ff00000001804 */
[C---:B------:R-:W-:Y:S08]  /*5d30*/  HMMA.16816.F32 R8, R172.reuse, R168, R8 ;  /* 0x000000a8ac08723c */ /* 0x040ff00000001808 */
[-C--:B------:R-:W-:Y:S08]  /*5d40*/  HMMA.16816.F32 R12, R172, R170.reuse, R12 ;  /* 0x000000aaac0c723c */ /* 0x080ff0000000180c */
[C---:B------:R-:W-:Y:S01]  /*5d50*/  HMMA.16816.F32 R16, R164.reuse, R170, R16 ;  /* 0x000000aaa410723c */ /* 0x040fe20000001810 */
[----:B------:R-:W5:Y:S07]  /*5d60*/  LDSM.16.M88.4 R168, [R212+0x8080] ;  /* 0x00808000d4a8783b */ /* 0x000f6e0000000200 */
[-C--:B------:R-:W-:Y:S08]  /*5d70*/  HMMA.16816.F32 R20, R164, R176.reuse, R20 ;  /* 0x000000b0a414723c */ /* 0x080ff00000001814 */
[C---:B------:R-:W-:Y:S08]  /*5d80*/  HMMA.16816.F32 R24, R172.reuse, R176, R24 ;  /* 0x000000b0ac18723c */ /* 0x040ff00000001818 */
[-C--:B------:R-:W-:Y:S08]  /*5d90*/  HMMA.16816.F32 R28, R172, R178.reuse, R28 ;  /* 0x000000b2ac1c723c */ /* 0x080ff0000000181c */
[C---:B------:R-:W-:Y:S01]  /*5da0*/  HMMA.16816.F32 R32, R164.reuse, R178, R32 ;  /* 0x000000b2a420723c */ /* 0x040fe20000001820 */
[----:B------:R-:W-:Y:S07]  /*5db0*/  LDSM.16.M88.4 R176, [R208+0x5480] ;  /* 0x00548000d0b0783b */ /* 0x000fee0000000200 */
[-C--:B------:R-:W-:Y:S08]  /*5dc0*/  HMMA.16816.F32 R36, R164, R180.reuse, R36 ;  /* 0x000000b4a424723c */ /* 0x080ff00000001824 */
[C---:B------:R-:W-:Y:S08]  /*5dd0*/  HMMA.16816.F32 R40, R172.reuse, R180, R40 ;  /* 0x000000b4ac28723c */ /* 0x040ff00000001828 */
[-C--:B------:R-:W-:Y:S01]  /*5de0*/  HMMA.16816.F32 R44, R172, R182.reuse, R44 ;  /* 0x000000b6ac2c723c */ /* 0x080fe2000000182c */
[----:B------:R-:W-:Y:S07]  /*5df0*/  LDSM.16.M88.4 R172, [R217] ;  /* 0x00000000d9ac783b */ /* 0x000fee0000000200 */
[----:B------:R-:W-:Y:S01]  /*5e00*/  HMMA.16816.F32 R48, R164, R182, R48 ;  /* 0x000000b6a430723c */ /* 0x000fe20000001830 */
[----:B------:R-:W2:Y:S07]  /*5e10*/  LDSM.16.M88.4 R164, [R218] ;  /* 0x00000000daa4783b */ /* 0x000eae0000000200 */
[-C--:B-1----:R-:W-:Y:S01]  /*5e20*/  HMMA.16816.F32 R4, R184, R188.reuse, R4 ;  /* 0x000000bcb804723c */ /* 0x082fe20000001804 */
[----:B------:R-:W-:Y:S07]  /*5e30*/  LDSM.16.M88.4 R180, [R211+0xb080] ;  /* 0x00b08000d3b4783b */ /* 0x000fee0000000200 */
[C---:B---3--:R-:W-:Y:S08]  /*5e40*/  HMMA.16816.F32 R8, R192.reuse, R188, R8 ;  /* 0x000000bcc008723c */ /* 0x048ff00000001808 */
[-C--:B------:R-:W-:Y:S08]  /*5e50*/  HMMA.16816.F32 R12, R192, R190.reuse, R12 ;  /* 0x000000bec00c723c */ /* 0x080ff0000000180c */
[C---:B------:R-:W-:Y:S01]  /*5e60*/  HMMA.16816.F32 R16, R184.reuse, R190, R16 ;  /* 0x000000beb810723c */ /* 0x040fe20000001810 */
[----:B------:R-:W-:Y:S07]  /*5e70*/  LDSM.16.M88.4 R188, [R208+0x5c80] ;  /* 0x005c8000d0bc783b */ /* 0x000fee0000000200 */
[-C--:B----4-:R-:W-:Y:S08]  /*5e80*/  HMMA.16816.F32 R20, R184, R160.reuse, R20 ;  /* 0x000000a0b814723c */ /* 0x090ff00000001814 */
[C---:B------:R-:W-:Y:S08]  /*5e90*/  HMMA.16816.F32 R24, R192.reuse, R160, R24 ;  /* 0x000000a0c018723c */ /* 0x040ff00000001818 */
[-C--:B------:R-:W-:Y:S08]  /*5ea0*/  HMMA.16816.F32 R28, R192, R162.reuse, R28 ;  /* 0x000000a2c01c723c */ /* 0x080ff0000000181c */
[C---:B------:R-:W-:Y:S01]  /*5eb0*/  HMMA.16816.F32 R32, R184.reuse, R162, R32 ;  /* 0x000000a2b820723c */ /* 0x040fe20000001820 */
[----:B------:R-:W1:Y:S07]  /*5ec0*/  LDSM.16.M88.4 R160, [R211+0xa080] ;  /* 0x00a08000d3a0783b */ /* 0x000e6e0000000200 */
[-C--:B------:R-:W-:Y:S08]  /*5ed0*/  HMMA.16816.F32 R36, R184, R196.reuse, R36 ;  /* 0x000000c4b824723c */ /* 0x080ff00000001824 */
[C---:B------:R-:W-:Y:S08]  /*5ee0*/  HMMA.16816.F32 R40, R192.reuse, R196, R40 ;  /* 0x000000c4c028723c */ /* 0x040ff00000001828 */
[-C--:B------:R-:W-:Y:S01]  /*5ef0*/  HMMA.16816.F32 R44, R192, R198.reuse, R44 ;  /* 0x000000c6c02c723c */ /* 0x080fe2000000182c */
[----:B------:R-:W-:Y:S07]  /*5f00*/  LDSM.16.M88.4 R192, [R216] ;  /* 0x00000000d8c0783b */ /* 0x000fee0000000200 */
[----:B------:R-:W-:Y:S01]  /*5f10*/  HMMA.16816.F32 R48, R184, R198, R48 ;  /* 0x000000c6b830723c */ /* 0x000fe20000001830 */
[----:B------:R-:W3:Y:S07]  /*5f20*/  LDSM.16.M88.4 R184, [R208+0x5880] ;  /* 0x00588000d0b8783b */ /* 0x000eee0000000200 */
[-C--:B-----5:R-:W-:Y:S01]  /*5f30*/  HMMA.16816.F32 R4, R168, R200.reuse, R4 ;  /* 0x000000c8a804723c */ /* 0x0a0fe20000001804 */
[----:B------:R-:W-:Y:S07]  /*5f40*/  LDSM.16.M88.4 R196, [R212+0xb080] ;  /* 0x00b08000d4c4783b */ /* 0x000fee0000000200 */
[C---:B------:R-:W-:Y:S08]  /*5f50*/  HMMA.16816.F32 R8, R204.reuse, R200, R8 ;  /* 0x000000c8cc08723c */ /* 0x040ff00000001808 */
[-C--:B------:R-:W-:Y:S03]  /*5f60*/  HMMA.16816.F32 R12, R204, R202.reuse, R12 ;  /* 0x000000cacc0c723c */ /* 0x080fe6000000180c */
[----:B--2---:R-:W-:Y:S05]  /*5f70*/  ISETP.GT.AND P0, PT, R225, R0, PT ;  /* 0x00000000e100720c */ /* 0x004fea0003f04270 */
[C---:B------:R-:W-:Y:S01]  /*5f80*/  HMMA.16816.F32 R16, R168.reuse, R202, R16 ;  /* 0x000000caa810723c */ /* 0x040fe20000001810 */
[----:B------:R-:W-:Y:S07]  /*5f90*/  LDSM.16.M88.4 R200, [R215] ;  /* 0x00000000d7c8783b */ /* 0x000fee0000000200 */
[-C--:B------:R-:W-:Y:S08]  /*5fa0*/  HMMA.16816.F32 R20, R168, R164.reuse, R20 ;  /* 0x000000a4a814723c */ /* 0x080ff00000001814 */
[C---:B------:R-:W-:Y:S08]  /*5fb0*/  HMMA.16816.F32 R24, R204.reuse, R164, R24 ;  /* 0x000000a4cc18723c */ /* 0x040ff00000001818 */
[-C--:B------:R-:W-:Y:S08]  /*5fc0*/  HMMA.16816.F32 R28, R204, R166.reuse, R28 ;  /* 0x000000a6cc1c723c */ /* 0x080ff0000000181c */
[C---:B------:R-:W-:Y:S01]  /*5fd0*/  HMMA.16816.F32 R32, R168.reuse, R166, R32 ;  /* 0x000000a6a820723c */ /* 0x040fe20000001820 */
[----:B------:R-:W2:Y:S07]  /*5fe0*/  LDSM.16.M88.4 R164, [R212+0xa080] ;  /* 0x00a08000d4a4783b */ /* 0x000eae0000000200 */
[-C--:B------:R-:W-:Y:S08]  /*5ff0*/  HMMA.16816.F32 R36, R168, R172.reuse, R36 ;  /* 0x000000aca824723c */ /* 0x080ff00000001824 */
[C---:B------:R-:W-:Y:S08]  /*6000*/  HMMA.16816.F32 R40, R204.reuse, R172, R40 ;  /* 0x000000accc28723c */ /* 0x040ff00000001828 */
[-C--:B------:R-:W-:Y:S08]  /*6010*/  HMMA.16816.F32 R44, R204, R174.reuse, R44 ;  /* 0x000000aecc2c723c */ /* 0x080ff0000000182c */
[----:B------:R-:W-:Y:S01]  /*6020*/  HMMA.16816.F32 R48, R168, R174, R48 ;  /* 0x000000aea830723c */ /* 0x000fe20000001830 */
[----:B------:R-:W4:Y:S01]  /*6030*/  LDSM.16.M88.4 R168, [R214] ;  /* 0x00000000d6a8783b */ /* 0x000f220000000200 */
        /* <DEDUP_REMOVED lines=14> */
[-C--:B--2---:R-:W-:Y:S08]  /*6120*/  HMMA.16816.F32 R4, R164, R192.reuse, R4 ;  /* 0x000000c0a404723c */ /* 0x084ff00000001804 */
        /* <DEDUP_REMOVED lines=10> */
[----:B------:R-:W-:Y:S01]  /*61d0*/  HMMA.16816.F32 R48, R164, R170, R48 ;  /* 0x000000aaa430723c */ /* 0x000fe20000001830 */
[----:B------:R-:W-:-:S07]  /*61e0*/  @!P0 BRA `(.L_x_195) ;  /* 0x0000043000008947 */ /* 0x000fce0003800000 */
[C---:B------:R-:W-:Y:S01]  /*61f0*/  IADD3 R137, R226.reuse, 0x20, RZ ;  /* 0x00000020e2897810 */ /* 0x040fe20007ffe0ff */
[----:B------:R-:W2:Y:S01]  /*6200*/  LDL R2, [R1+0x20] ;  /* 0x0000200001027983 */ /* 0x000ea20000100800 */
[----:B------:R-:W-:Y:S01]  /*6210*/  ISETP.GE.AND P5, PT, R226, c[0x0][0x1d4], PT ;  /* 0x00007500e2007a0c */ /* 0x000fe20003fa6270 */
[----:B------:R-:W-:Y:S01]  /*6220*/  IMAD.MOV.U32 R3, RZ, RZ, c[0x0][0x2b8] ;  /* 0x0000ae00ff037624 */ /* 0x000fe200078e00ff */
[----:B------:R-:W-:Y:S01]  /*6230*/  ISETP.GE.AND P4, PT, R137, c[0x0][0x1d4], PT ;  /* 0x0000750089007a0c */ /* 0x000fe20003f86270 */
[----:B------:R-:W3:Y:S01]  /*6240*/  LDL R0, [R1+0x14] ;  /* 0x0000140001007983 */ /* 0x000ee20000100800 */
[----:B------:R-:W-:Y:S02]  /*6250*/  IMAD.MOV.U32 R222, RZ, RZ, RZ ;  /* 0x000000ffffde7224 */ /* 0x000fe400078e00ff */
[----:B------:R-:W-:Y:S01]  /*6260*/  ISETP.NE.AND P2, PT, R3, 0x1, PT ;  /* 0x000000010300780c */ /* 0x000fe20003f45270 */
[----:B------:R-:W1:Y:S02]  /*6270*/  S2R R134, SR_TID.X ;  /* 0x0000000000867919 */ /* 0x000e640000002100 */
[----:B-1----:R-:W-:Y:S04]  /*6280*/  SHF.R.S32.HI R130, RZ, 0x1f, R134 ;  /* 0x0000001fff827819 */ /* 0x002fe80000011486 */
[----:B------:R-:W-:Y:S01]  /*6290*/  LEA.HI R130, R130, R134, RZ, 0x2 ;  /* 0x0000008682827211 */ /* 0x000fe200078f10ff */
[----:B------:R-:W-:Y:S03]  /*62a0*/  IMAD.SHL.U32 R134, R226, 0x2, RZ ;  /* 0x00000002e2867824 */ /* 0x000fe600078e00ff */
[----:B------:R-:W-:Y:S04]  /*62b0*/  SHF.R.S32.HI R130, RZ, 0x2, R130 ;  /* 0x00000002ff827819 */ /* 0x000fe80000011482 */
[----:B------:R-:W-:Y:S01]  /*62c0*/  IADD3 R130, -R130, 0x30, RZ ;  /* 0x0000003082827810 */ /* 0x000fe20007ffe1ff */
[----:B--2---:R-:W-:Y:S01]  /*62d0*/  IMAD R2, R225, 0x30, R2 ;  /* 0x00000030e1027824 */ /* 0x004fe200078e0202 */
[----:B---3--:R-:W-:Y:S04]  /*62e0*/  ISETP.GT.AND P1, PT, R0, 0x2f, PT ;  /* 0x0000002f0000780c */ /* 0x008fe80003f24270 */
[----:B------:R-:W-:Y:S05]  /*62f0*/  IADD3 R2, R2, -0x30, R0 ;  /* 0xffffffd002027810 */ /* 0x000fea0007ffe000 */
[----:B------:R-:W-:Y:S04]  /*6300*/  @P2 IMAD.HI.U32 R3, R2, c[0x0][0x2bc], RZ ;  /* 0x0000af0002032a27 */ /* 0x000fe800078e00ff */
[----:B------:R-:W-:Y:S01]  /*6310*/  IMAD.MOV.U32 R0, RZ, RZ, R2 ;  /* 0x000000ffff007224 */ /* 0x000fe200078e0002 */
[----:B------:R-:W-:Y:S04]  /*6320*/  @P2 SHF.R.U32.HI R0, RZ, c[0x0][0x2c0], R3 ;  /* 0x0000b000ff002a19 */ /* 0x000fe80000011603 */
[C---:B------:R-:W-:Y:S04]  /*6330*/  @!P1 IADD3 R3, P0, R0.reuse, UR12, RZ ;  /* 0x0000000c00039c10 */ /* 0x040fe8000ff1e0ff */
[----:B------:R-:W-:Y:S01]  /*6340*/  @!P1 LEA.HI.X.SX32 R128, R0, UR10, 0x1, P0 ;  /* 0x0000000a00809c11 */ /* 0x000fe200080f0eff */
[----:B------:R-:W-:Y:S01]  /*6350*/  IMAD.MOV R0, RZ, RZ, -R0 ;  /* 0x000000ffff007224 */ /* 0x000fe200078e0a00 */
[C---:B------:R-:W-:Y:S03]  /*6360*/  @!P1 LEA R132, P0, R3.reuse, c[0x0][0x2a0], 0x2 ;  /* 0x0000a80003849a11 */ /* 0x040fe600078010ff */
[----:B------:R-:W-:Y:S01]  /*6370*/  IMAD R224, R0, c[0x0][0x2b8], R2 ;  /* 0x0000ae0000e07a24 */ /* 0x000fe200078e0202 */
[----:B------:R-:W-:Y:S03]  /*6380*/  @!P1 LEA.HI.X R133, R3, c[0x0][0x2a4], R128, 0x2, P0 ;  /* 0x0000a90003859a11 */ /* 0x000fe600000f1480 */
[----:B------:R-:W-:Y:S01]  /*6390*/  IMAD.WIDE.U32 R2, R224, c[0x0][0x1e0], RZ ;  /* 0x00007800e0027a25 */ /* 0x000fe200078e00ff */
[----:B------:R-:W-:Y:S01]  /*63a0*/  SHF.R.S32.HI R0, RZ, 0x1f, R224 ;  /* 0x0000001fff007819 */ /* 0x000fe200000114e0 */
[----:B------:R-:W2:Y:S01]  /*63b0*/  @!P1 LDG.E R222, [R132.64] ;  /* 0x0000000884de9981 */ /* 0x000ea2000c1e1900 */
[----:B------:R-:W-:Y:S03]  /*63c0*/  ISETP.GE.AND P1, PT, R130, 0x1, PT ;  /* 0x000000018200780c */ /* 0x000fe60003f26270 */
[----:B------:R-:W-:Y:S04]  /*63d0*/  IMAD R0, R0, c[0x0][0x1e0], RZ ;  /* 0x0000780000007a24 */ /* 0x000fe800078e02ff */
[----:B------:R-:W-:Y:S04]  /*63e0*/  IMAD R0, R224, c[0x0][0x1e4], R0 ;  /* 0x00007900e0007a24 */ /* 0x000fe800078e0200 */
        /* <DEDUP_REMOVED lines=10> */
[----:B------:R-:W2:Y:S01]  /*6490*/  SHFL.IDX PT, R2, R3, RZ, 0x1c1f ;  /* 0x001c1fff03027589 */ /* 0x000ea200000e0000 */
[-C--:B-1----:R-:W-:Y:S05]  /*64a0*/  @P1 IADD3 R166, P0, R0, R134.reuse, RZ ;  /* 0x0000008600a61210 */ /* 0x082fea0007f1e0ff */
[--C-:B--2---:R-:W-:Y:S01]  /*64b0*/  @P1 IMAD.X R167, R2, 0x1, R227.reuse, P0 ;  /* 0x0000000102a71824 */ /* 0x104fe200000e06e3 */
[----:B------:R-:W-:Y:S04]  /*64c0*/  @P1 IADD3 R164, P0, R0, R229, RZ ;  /* 0x000000e500a41210 */ /* 0x000fe80007f1e0ff */
[----:B------:R-:W-:Y:S01]  /*64d0*/  @!PT LDS RZ, [RZ] ;  /* 0x00000000fffff984 */ /* 0x000fe20000000800 */
[----:B------:R1:W-:Y:S01]  /*64e0*/  @P1 LDGSTS.E.BYPASS.LTC128B.128 [R223+0x3c80], [R166.64], !P5 ;  /* 0x03c80000a6df1fae */ /* 0x0003e2000e901d48 */
[----:B------:R-:W-:Y:S01]  /*64f0*/  @P1 IMAD.X R165, R2, 0x1, R228, P0 ;  /* 0x0000000102a51824 */ /* 0x000fe200000e06e4 */
[----:B------:R-:W-:Y:S02]  /*6500*/  @P1 IADD3 R162, P0, R0, R231, RZ ;  /* 0x000000e700a21210 */ /* 0x000fe40007f1e0ff */
[----:B------:R-:W2:Y:S03]  /*6510*/  SHFL.IDX PT, R0, R128, 0x1, 0x1c1f ;  /* 0x003c1f0080007f89 */ /* 0x000ea600000e0000 */
[----:B------:R-:W-:Y:S01]  /*6520*/  @P1 IMAD.X R163, R2, 0x1, R230, P0 ;  /* 0x0000000102a31824 */ /* 0x000fe200000e06e6 */
[----:B------:R1:W-:Y:S01]  /*6530*/  @P1 LDGSTS.E.BYPASS.LTC128B.128 [R223+0x4880], [R164.64], !P4 ;  /* 0x04880000a4df1fae */ /* 0x0003e2000e101d48 */
[----:B------:R-:W-:Y:S03]  /*6540*/  ISETP.GE.AND P0, PT, R130, 0x21, PT ;  /* 0x000000218200780c */ /* 0x000fe60003f06270 */
[----:B------:R-:W3:Y:S10]  /*6550*/  SHFL.IDX PT, R2, R3, 0x1, 0x1c1f ;  /* 0x003c1f0003027f89 */ /* 0x000ef400000e0000 */
[----:B--2---:R-:W-:Y:S02]  /*6560*/  @P0 IADD3 R160, P2, R0, R134, RZ ;  /* 0x0000008600a00210 */ /* 0x004fe40007f5e0ff */
[----:B------:R-:W-:Y:S04]  /*6570*/  IADD3 R134, R226, 0x40, RZ ;  /* 0x00000040e2867810 */ /* 0x000fe80007ffe0ff */
[----:B------:R-:W-:Y:S01]  /*6580*/  ISETP.GE.AND P3, PT, R134, c[0x0][0x1d4], PT ;  /* 0x0000750086007a0c */ /* 0x000fe20003f66270 */
[----:B---3--:R-:W-:Y:S01]  /*6590*/  @P0 IMAD.X R161, R2, 0x1, R227, P2 ;  /* 0x0000000102a10824 */ /* 0x008fe200010e06e3 */
[----:B------:R-:W-:Y:S05]  /*65a0*/  @P0 IADD3 R138, P2, R0, R229, RZ ;  /* 0x000000e5008a0210 */ /* 0x000fea0007f5e0ff */
[----:B------:R-:W-:Y:S01]  /*65b0*/  @P0 IMAD.X R139, R2, 0x1, R228, P2 ;  /* 0x00000001028b0824 */ /* 0x000fe200010e06e4 */
[----:B------:R-:W-:Y:S05]  /*65c0*/  @P0 IADD3 R132, P2, R0, R231, RZ ;  /* 0x000000e700840210 */ /* 0x000fea0007f5e0ff */
[----:B------:R1:W-:Y:S01]  /*65d0*/  @P1 LDGSTS.E.BYPASS.LTC128B.128 [R223+0x5480], [R162.64], !P3 ;  /* 0x05480000a2df1fae */ /* 0x0003e2000d901d48 */
[----:B------:R-:W-:Y:S03]  /*65e0*/  @P0 IMAD.X R133, R2, 0x1, R230, P2 ;  /* 0x0000000102850824 */ /* 0x000fe600010e06e6 */
[----:B------:R1:W-:Y:S04]  /*65f0*/  @P0 LDGSTS.E.BYPASS.LTC128B.128 [R223+0x4480], [R160.64], !P5 ;  /* 0x04480000a0df0fae */ /* 0x0003e8000e901d48 */
[----:B------:R1:W-:Y:S04]  /*6600*/  @P0 LDGSTS.E.BYPASS.LTC128B.128 [R223+0x5080], [R138.64], !P4 ;  /* 0x050800008adf0fae */ /* 0x0003e8000e101d48 */
[----:B------:R1:W-:Y:S02]  /*6610*/  @P0 LDGSTS.E.BYPASS.LTC128B.128 [R223+0x5c80], [R132.64], !P3 ;  /* 0x05c8000084df0fae */ /* 0x0003e4000d901d48 */
.L_x_195:
[----:B-1----:R-:W-:Y:S01]  /*6620*/  MOV R165, 0x1 ;  /* 0x0000000100a57802 */ /* 0x002fe20000000f00 */
[----:B------:R-:W2:Y:S01]  /*6630*/  LDL R2, [R1+0x18] ;  /* 0x0000180001027983 */ /* 0x000ea20000100800 */
[----:B------:R-:W-:Y:S02]  /*6640*/  IMAD.MOV.U32 R0, RZ, RZ, c[0x0][0x2c4] ;  /* 0x0000b100ff007624 */ /* 0x000fe400078e00ff */
[----:B------:R-:W-:Y:S01]  /*6650*/  ISETP.LE.AND P1, PT, R165, c[0x0][0x32c], PT ;  /* 0x0000cb00a5007a0c */ /* 0x000fe20003f23270 */
[----:B------:R-:W-:Y:S01]  /*6660*/  IMAD R3, R225, -0x30, RZ ;  /* 0xffffffd0e1037824 */ /* 0x000fe200078e02ff */
[----:B------:R-:W0:Y:S01]  /*6670*/  LDGDEPBAR ;  /* 0x00000000000079af */ /* 0x000e220000000000 */
[----:B------:R-:W-:Y:S01]  /*6680*/  ISETP.NE.AND P0, PT, R0, 0x1, PT ;  /* 0x000000010000780c */ /* 0x000fe20003f05270 */
[----:B------:R-:W-:Y:S02]  /*6690*/  IMAD.MOV.U32 R164, RZ, RZ, c[0x0][0x2ac] ;  /* 0x0000ab00ffa47624 */ /* 0x000fe400078e00ff */
[----:B------:R-:W-:Y:S05]  /*66a0*/  IADD3 R139, -R250, 0x1, R3 ;  /* 0x00000001fa8b7810 */ /* 0x000fea0007ffe103 */
[----:B------:R-:W-:Y:S05]  /*66b0*/  IMAD R139, R164, c[0x0][0x1d0], R139 ;  /* 0x00007400a48b7a24 */ /* 0x000fea00078e028b */
[----:B------:R-:W-:Y:S04]  /*66c0*/  IADD3 R139, R139, -c[0x0][0x168], RZ ;  /* 0x80005a008b8b7a10 */ /* 0x000fe80007ffe0ff */
[C---:B------:R-:W-:Y:S02]  /*66d0*/  IADD3 R138, R139.reuse, c[0x0][0x328], RZ ;  /* 0x0000ca008b8a7a10 */ /* 0x040fe40007ffe0ff */
[----:B------:R-:W-:Y:S01]  /*66e0*/  IADD3 R139, R139, UR4, RZ ;  /* 0x000000048b8b7c10 */ /* 0x000fe2000fffe0ff */
[----:B--2---:R-:W-:Y:S04]  /*66f0*/  @P0 IMAD.HI.U32 R0, R2, c[0x0][0x2c8], RZ ;  /* 0x0000b20002000a27 */ /* 0x004fe800078e00ff */
[----:B------:R-:W-:Y:S01]  /*6700*/  IMAD.MOV.U32 R137, RZ, RZ, R2 ;  /* 0x000000ffff897224 */ /* 0x000fe200078e0002 */
[----:B------:R-:W-:Y:S05]  /*6710*/  @P0 SHF.R.U32.HI R137, RZ, c[0x0][0x2cc], R0 ;  /* 0x0000b300ff890a19 */ /* 0x000fea0000011600 */
[----:B------:R-:W1:Y:S02]  /*6720*/  SHFL.IDX PT, R2, R137, RZ, 0x1c1f ;  /* 0x001c1fff89027589 */ /* 0x000e6400000e0000 */
[----:B-1----:R-:W-:Y:S01]  /*6730*/  IADD3 R0, R2, R139, RZ ;  /* 0x0000008b02007210 */ /* 0x002fe20007ffe0ff */
[----:B------:R-:W-:Y:S01]  /*6740*/  IMAD.IADD R133, R138, 0x1, R2 ;  /* 0x000000018a857824 */ /* 0x000fe200078e0202 */
[----:B------:R-:W-:-:S05]  /*6750*/  @!P1 BRA `(.L_x_196) ;  /* 0x0000019000009947 */ /* 0x000fca0003800000 */
[----:B------:R-:W-:Y:S01]  /*6760*/  IMAD R2, R164, c[0x0][0x1d0], R2 ;  /* 0x00007400a4027a24 */ /* 0x000fe200078e0202 */
[----:B------:R-:W-:Y:S04]  /*6770*/  BSSY B0, `(.L_x_197) ;  /* 0x0000012000007945 */ /* 0x000fe80003800000 */
[----:B------:R-:W-:Y:S04]  /*6780*/  IADD3 R2, R2, -c[0x0][0x168], RZ ;  /* 0x80005a0002027a10 */ /* 0x000fe80007ffe0ff */
[----:B------:R-:W-:Y:S11]  /*6790*/  ISETP.GT.AND P0, PT, R2, -0x1, PT ;  /* 0xffffffff0200780c */ /* 0x000ff60003f04270 */
[----:B------:R-:W-:Y:S02]  /*67a0*/  @!UPT UIADD3 URZ, URZ, URZ, URZ ;  /* 0x0000003f3f3ff290 */ /* 0x000fe4000fffe03f */
[----:B------:R-:W-:-:S05]  /*67b0*/  @P0 BRA `(.L_x_198) ;  /* 0x0000008000000947 */ /* 0x000fca0003800000 */
[----:B------:R-:W-:Y:S01]  /*67c0*/  LOP3.LUT R2, RZ, R2, RZ, 0x33, !PT ;  /* 0x00000002ff027212 */ /* 0x000fe200078e33ff */
[----:B------:R-:W-:Y:S05]  /*67d0*/  IMAD.MOV.U32 R128, RZ, RZ, 0x1 ;  /* 0x00000001ff807424 */ /* 0x000fea00078e00ff */
[----:B------:R-:W-:Y:S11]  /*67e0*/  ISETP.NE.AND P0, PT, R128, c[0x0][0x32c], PT ;  /* 0x0000cb0080007a0c */ /* 0x000ff60003f05270 */
[----:B------:R-:W-:Y:S02]  /*67f0*/  @!UPT UIADD3 URZ, URZ, URZ, URZ ;  /* 0x0000003f3f3ff290 */ /* 0x000fe4000fffe03f */
[----:B------:R-:W-:Y:S05]  /*6800*/  @P0 IMAD.HI.U32 R128, R2, c[0x0][0x330], RZ ;  /* 0x0000cc0002800a27 */ /* 0x000fea00078e00ff */
[----:B------:R-:W-:Y:S04]  /*6810*/  @P0 SHF.R.U32.HI R2, RZ, c[0x0][0x334], R128 ;  /* 0x0000cd00ff020a19 */ /* 0x000fe80000011680 */
[----:B------:R-:W-:Y:S01]  /*6820*/  LOP3.LUT R2, RZ, R2, RZ, 0x33, !PT ;  /* 0x00000002ff027212 */ /* 0x000fe200078e33ff */
[----:B------:R-:W-:-:S05]  /*6830*/  BRA `(.L_x_199) ;  /* 0x0000005000007947 */ /* 0x000fca0003800000 */
.L_x_198:
[----:B------:R-:W-:Y:S04]  /*6840*/  MOV R128, 0x1 ;  /* 0x0000000100807802 */ /* 0x000fe80000000f00 */
[----:B------:R-:W-:Y:S11]  /*6850*/  ISETP.NE.AND P0, PT, R128, c[0x0][0x32c], PT ;  /* 0x0000cb0080007a0c */ /* 0x000ff60003f05270 */
[----:B------:R-:W-:Y:S02]  /*6860*/  @!UPT UIADD3 URZ, URZ, URZ, URZ ;  /* 0x0000003f3f3ff290 */ /* 0x000fe4000fffe03f */
[----:B------:R-:W-:Y:S05]  /*6870*/  @P0 IMAD.HI.U32 R128, R2, c[0x0][0x330], RZ ;  /* 0x0000cc0002800a27 */ /* 0x000fea00078e00ff */
[----:B------:R-:W-:Y:S02]  /*6880*/  @P0 SHF.R.U32.HI R2, RZ, c[0x0][0x334], R128 ;  /* 0x0000cd00ff020a19 */ /* 0x000fe40000011680 */
.L_x_199:
[----:B------:R-:W-:Y:S05]  /*6890*/  BSYNC B0 ;  /* 0x0000000000007941 */ /* 0x000fea0003800000 */
.L_x_197:
[----:B------:R-:W-:Y:S04]  /*68a0*/  IMAD.IADD R128, R3, 0x1, -R250 ;  /* 0x0000000103807824 */ /* 0x000fe800078e0afa */
[----:B------:R-:W-:Y:S05]  /*68b0*/  IMAD R2, R2, c[0x0][0x32c], R128 ;  /* 0x0000cb0002027a24 */ /* 0x000fea00078e0280 */
[----:B------:R-:W-:Y:S02]  /*68c0*/  IADD3 R128, R2, c[0x0][0x32c], RZ ;  /* 0x0000cb0002807a10 */ /* 0x000fe40007ffe0ff */
[----:B------:R-:W-:Y:S02]  /*68d0*/  IMNMX R0, R0, R2, !PT ;  /* 0x0000000200007217 */ /* 0x000fe40007800200 */
[----:B------:R-:W-:Y:S02]  /*68e0*/  IMNMX R133, R133, R128, PT ;  /* 0x0000008085857217 */ /* 0x000fe40003800200 */
.L_x_196:
[----:B------:R-:W1:Y:S02]  /*68f0*/  SHFL.IDX PT, R2, R137, 0x1, 0x1c1f ;  /* 0x003c1f0089027f89 */ /* 0x000e6400000e0000 */
[-C--:B-1----:R-:W-:Y:S02]  /*6900*/  IADD3 R132, R138, R2.reuse, RZ ;  /* 0x000000028a847210 */ /* 0x082fe40007ffe0ff */
[----:B------:R-:W-:Y:S01]  /*6910*/  IADD3 R128, R139, R2, RZ ;  /* 0x000000028b807210 */ /* 0x000fe20007ffe0ff */
        /* <DEDUP_REMOVED lines=15> */
.L_x_202:
[----:B------:R-:W-:Y:S04]  /*6a10*/  MOV R130, 0x1 ;  /* 0x0000000100827802 */ /* 0x000fe80000000f00 */
[----:B------:R-:W-:Y:S11]  /*6a20*/  ISETP.NE.AND P0, PT, R130, c[0x0][0x32c], PT ;  /* 0x0000cb0082007a0c */ /* 0x000ff60003f05270 */
[----:B------:R-:W-:Y:S02]  /*6a30*/  @!UPT UIADD3 URZ, URZ, URZ, URZ ;  /* 0x0000003f3f3ff290 */ /* 0x000fe4000fffe03f */
[----:B------:R-:W-:Y:S05]  /*6a40*/  @P0 IMAD.HI.U32 R130, R2, c[0x0][0x330], RZ ;  /* 0x0000cc0002820a27 */ /* 0x000fea00078e00ff */
[----:B------:R-:W-:Y:S02]  /*6a50*/  @P0 SHF.R.U32.HI R2, RZ, c[0x0][0x334], R130 ;  /* 0x0000cd00ff020a19 */ /* 0x000fe40000011682 */
.L_x_203:
[----:B------:R-:W-:Y:S05]  /*6a60*/  BSYNC B0 ;  /* 0x0000000000007941 */ /* 0x000fea0003800000 */
.L_x_201:
[----:B------:R-:W-:Y:S04]  /*6a70*/  IMAD.IADD R130, R3, 0x1, -R250 ;  /* 0x0000000103827824 */ /* 0x000fe800078e0afa */
[----:B------:R-:W-:Y:S05]  /*6a80*/  IMAD R2, R2, c[0x0][0x32c], R130 ;  /* 0x0000cb0002027a24 */ /* 0x000fea00078e0282 */
[----:B------:R-:W-:Y:S02]  /*6a90*/  IADD3 R130, R2, c[0x0][0x32c], RZ ;  /* 0x0000cb0002827a10 */ /* 0x000fe40007ffe0ff */
[----:B------:R-:W-:Y:S02]  /*6aa0*/  IMNMX R128, R128, R2, !PT ;  /* 0x0000000280807217 */ /* 0x000fe40007800200 */
[----:B------:R-:W-:Y:S02]  /*6ab0*/  IMNMX R132, R132, R130, PT ;  /* 0x0000008284847217 */ /* 0x000fe40003800200 */
.L_x_200:
        /* <DEDUP_REMOVED lines=18> */
.L_x_206:
[----:B------:R-:W-:Y:S04]  /*6be0*/  MOV R160, 0x1 ;  /* 0x0000000100a07802 */ /* 0x000fe80000000f00 */
[----:B------:R-:W-:Y:S11]  /*6bf0*/  ISETP.NE.AND P0, PT, R160, c[0x0][0x32c], PT ;  /* 0x0000cb00a0007a0c */ /* 0x000ff60003f05270 */
[----:B------:R-:W-:Y:S02]  /*6c00*/  @!UPT UIADD3 URZ, URZ, URZ, URZ ;  /* 0x0000003f3f3ff290 */ /* 0x000fe4000fffe03f */
[----:B------:R-:W-:Y:S05]  /*6c10*/  @P0 IMAD.HI.U32 R160, R134, c[0x0][0x330], RZ ;  /* 0x0000cc0086a00a27 */ /* 0x000fea00078e00ff */
[----:B------:R-:W-:Y:S02]  /*6c20*/  @P0 SHF.R.U32.HI R134, RZ, c[0x0][0x334], R160 ;  /* 0x0000cd00ff860a19 */ /* 0x000fe400000116a0 */
.L_x_207:
[----:B------:R-:W-:Y:S05]  /*6c30*/  BSYNC B0 ;  /* 0x0000000000007941 */ /* 0x000fea0003800000 */
.L_x_205:
[----:B------:R-:W-:Y:S04]  /*6c40*/  IMAD.IADD R160, R3, 0x1, -R250 ;  /* 0x0000000103a07824 */ /* 0x000fe800078e0afa */
[----:B------:R-:W-:Y:S05]  /*6c50*/  IMAD R134, R134, c[0x0][0x32c], R160 ;  /* 0x0000cb0086867a24 */ /* 0x000fea00078e02a0 */
[----:B------:R-:W-:Y:S02]  /*6c60*/  IADD3 R160, R134, c[0x0][0x32c], RZ ;  /* 0x0000cb0086a07a10 */ /* 0x000fe40007ffe0ff */
[----:B------:R-:W-:Y:S02]  /*6c70*/  IMNMX R2, R2, R134, !PT ;  /* 0x0000008602027217 */ /* 0x000fe40007800200 */
[----:B------:R-:W-:Y:S02]  /*6c80*/  IMNMX R130, R130, R160, PT ;  /* 0x000000a082827217 */ /* 0x000fe40003800200 */
.L_x_204:
[C---:B------:R-:W-:Y:S02]  /*6c90*/  ISETP.GE.AND P2, PT, R3.reuse, 0x9, PT ;  /* 0x000000090300780c */ /* 0x040fe40003f46270 */
[----:B------:R-:W-:Y:S02]  /*6ca0*/  ISETP.GE.AND P1, PT, R3, 0xa, PT ;  /* 0x0000000a0300780c */ /* 0x000fe40003f26270 */
[----:B------:R-:W-:Y:S02]  /*6cb0*/  ISETP.GT.AND P0, PT, R0, 0x8, !P2 ;  /* 0x000000080000780c */ /* 0x000fe40005704270 */
[----:B------:R-:W-:Y:S02]  /*6cc0*/  P2R R160, PR, RZ, 0x4 ;  /* 0x00000004ffa07803 */ /* 0x000fe40000000000 */
[----:B------:R-:W-:Y:S02]  /*6cd0*/  ISETP.LT.OR P0, PT, R133, 0x9, P0 ;  /* 0x000000098500780c */ /* 0x000fe40000701670 */
[----:B------:R-:W-:Y:S02]  /*6ce0*/  P2R R134, PR, RZ, 0x2 ;  /* 0x00000002ff867803 */ /* 0x000fe40000000000 */
[----:B------:R-:W-:Y:S02]  /*6cf0*/  FSEL R162, R16, -INF , !P0 ;  /* 0xff80000010a27808 */ /* 0x000fe40004000000 */
[----:B------:R-:W-:Y:S02]  /*6d00*/  ISETP.GT.AND P0, PT, R0, 0x9, !P1 ;  /* 0x000000090000780c */ /* 0x000fe40004f04270 */
[----:B------:R-:W-:Y:S02]  /*6d10*/  ISETP.GE.AND P5, PT, R3, 0x21, PT ;  /* 0x000000210300780c */ /* 0x000fe40003fa6270 */
[----:B------:R-:W-:Y:S02]  /*6d20*/  ISETP.LT.OR P0, PT, R133, 0xa, P0 ;  /* 0x0000000a8500780c */ /* 0x000fe40000701670 */
[----:B------:R-:W-:Y:S02]  /*6d30*/  ISETP.GE.AND P4, PT, R3, 0x22, PT ;  /* 0x000000220300780c */ /* 0x000fe40003f86270 */
[----:B------:R-:W-:Y:S02]  /*6d40*/  FSEL R161, R17, -INF , !P0 ;  /* 0xff80000011a17808 */ /* 0x000fe40004000000 */
[----:B------:R-:W-:Y:S02]  /*6d50*/  ISETP.GT.AND P0, PT, R128, 0x8, !P2 ;  /* 0x000000088000780c */ /* 0x000fe40005704270 */
[C---:B------:R-:W-:Y:S02]  /*6d60*/  ISETP.GE.AND P2, PT, R3.reuse, 0x11, PT ;  /* 0x000000110300780c */ /* 0x040fe40003f46270 */
[----:B------:R-:W-:Y:S02]  /*6d70*/  ISETP.LT.OR P0, PT, R132, 0x9, P0 ;  /* 0x000000098400780c */ /* 0x000fe40000701670 */
[C---:B------:R-:W-:Y:S02]  /*6d80*/  ISETP.GE.AND P3, PT, R3.reuse, 0x29, PT ;  /* 0x000000290300780c */ /* 0x040fe40003f66270 */
[----:B------:R-:W-:Y:S02]  /*6d90*/  FSEL R166, R18, -INF , !P0 ;  /* 0xff80000012a67808 */ /* 0x000fe40004000000 */
[----:B------:R-:W-:Y:S02]  /*6da0*/  ISETP.GT.AND P0, PT, R128, 0x9, !P1 ;  /* 0x000000098000780c */ /* 0x000fe40004f04270 */
[----:B------:R-:W-:Y:S02]  /*6db0*/  ISETP.GE.AND P1, PT, R3, 0x12, PT ;  /* 0x000000120300780c */ /* 0x000fe40003f26270 */
[----:B------:R-:W-:Y:S02]  /*6dc0*/  ISETP.LT.OR P0, PT, R132, 0xa, P0 ;  /* 0x0000000a8400780c */ /* 0x000fe40000701670 */
[----:B------:R-:W-:Y:S02]  /*6dd0*/  P2R R18, PR, RZ, 0x2 ;  /* 0x00000002ff127803 */ /* 0x000fe40000000000 */
[----:B------:R-:W-:Y:S02]  /*6de0*/  FSEL R163, R19, -INF , !P0 ;  /* 0xff80000013a37808 */ /* 0x000fe40004000000 */
[----:B------:R-:W-:Y:S02]  /*6df0*/  ISETP.GT.AND P0, PT, R0, 0x10, !P2 ;  /* 0x000000100000780c */ /* 0x000fe40005704270 */
[----:B------:R-:W-:Y:S02]  /*6e00*/  P2R R19, PR, RZ, 0x4 ;  /* 0x00000004ff137803 */ /* 0x000fe40000000000 */
[----:B------:R-:W-:Y:S02]  /*6e10*/  ISETP.LT.OR P0, PT, R133, 0x11, P0 ;  /* 0x000000118500780c */ /* 0x000fe40000701670 */
[----:B------:R-:W-:Y:S02]  /*6e20*/  ISETP.GE.AND P6, PT, R3, 0x2a, PT ;  /* 0x0000002a0300780c */ /* 0x000fe40003fc6270 */
[----:B------:R-:W-:Y:S02]  /*6e30*/  FSEL R167, R20, -INF , !P0 ;  /* 0xff80000014a77808 */ /* 0x000fe40004000000 */
[----:B------:R-:W-:Y:S04]  /*6e40*/  ISETP.GT.AND P0, PT, R0, 0x11, !P1 ;  /* 0x000000110000780c */ /* 0x000fe80004f04270 */
[----:B------:R-:W-:Y:S04]  /*6e50*/  ISETP.LT.OR P0, PT, R133, 0x12, P0 ;  /* 0x000000128500780c */ /* 0x000fe80000701670 */
[----:B------:R-:W-:Y:S02]  /*6e60*/  FSEL R168, R21, -INF , !P0 ;  /* 0xff80000015a87808 */ /* 0x000fe40004000000 */
[----:B------:R-:W-:Y:S02]  /*6e70*/  ISETP.GT.AND P0, PT, R128, 0x10, !P2 ;  /* 0x000000108000780c */ /* 0x000fe40005704270 */
[C---:B------:R-:W-:Y:S02]  /*6e80*/  ISETP.GE.AND P2, PT, R3.reuse, 0x19, PT ;  /* 0x000000190300780c */ /* 0x040fe40003f46270 */
[----:B------:R-:W-:Y:S02]  /*6e90*/  ISETP.LT.OR P0, PT, R132, 0x11, P0 ;  /* 0x000000118400780c */ /* 0x000fe40000701670 */
[----:B------:R-:W-:Y:S02]  /*6ea0*/  P2R R17, PR, RZ, 0x4 ;  /* 0x00000004ff117803 */ /* 0x000fe40000000000 */
[----:B------:R-:W-:Y:S02]  /*6eb0*/  FSEL R169, R22, -INF , !P0 ;  /* 0xff80000016a97808 */ /* 0x000fe40004000000 */
[----:B------:R-:W-:Y:S02]  /*6ec0*/  ISETP.GT.AND P0, PT, R128, 0x11, !P1 ;  /* 0x000000118000780c */ /* 0x000fe40004f04270 */
[----:B------:R-:W-:Y:S02]  /*6ed0*/  ISETP.GE.AND P1, PT, R3, 0x1a, PT ;  /* 0x0000001a0300780c */ /* 0x000fe40003f26270 */
[----:B------:R-:W-:Y:S02]  /*6ee0*/  ISETP.LT.OR P0, PT, R132, 0x12, P0 ;  /* 0x000000128400780c */ /* 0x000fe40000701670 */
[----:B------:R-:W-:Y:S02]  /*6ef0*/  P2R R16, PR, RZ, 0x2 ;  /* 0x00000002ff107803 */ /* 0x000fe40000000000 */
[----:B------:R-:W-:Y:S02]  /*6f00*/  FSEL R170, R23, -INF , !P0 ;  /* 0xff80000017aa7808 */ /* 0x000fe40004000000 */
[----:B------:R-:W-:Y:S04]  /*6f10*/  ISETP.GT.AND P0, PT, R0, 0x18, !P2 ;  /* 0x000000180000780c */ /* 0x000fe80005704270 */
[C---:B------:R-:W-:Y:S04]  /*6f20*/  ISETP.LT.OR P0, PT, R133.reuse, 0x19, P0 ;  /* 0x000000198500780c */ /* 0x040fe80000701670 */
[----:B------:R-:W-:Y:S02]  /*6f30*/  FSEL R171, R32, -INF , !P0 ;  /* 0xff80000020ab7808 */ /* 0x000fe40004000000 */
[----:B------:R-:W-:Y:S04]  /*6f40*/  ISETP.GT.AND P0, PT, R0, 0x19, !P1 ;  /* 0x000000190000780c */ /* 0x000fe80004f04270 */
[----:B------:R-:W-:Y:S04]  /*6f50*/  ISETP.LT.OR P0, PT, R133, 0x1a, P0 ;  /* 0x0000001a8500780c */ /* 0x000fe80000701670 */
[----:B------:R-:W-:Y:S02]  /*6f60*/  FSEL R172, R33, -INF , !P0 ;  /* 0xff80000021ac7808 */ /* 0x000fe40004000000 */
[----:B------:R-:W-:Y:S02]  /*6f70*/  ISETP.GT.AND P0, PT, R128, 0x18, !P2 ;  /* 0x000000188000780c */ /* 0x000fe40005704270 */
[C---:B------:R-:W-:Y:S02]  /*6f80*/  ISETP.GE.AND P2, PT, R3.reuse, 0x1, PT ;  /* 0x000000010300780c */ /* 0x040fe40003f46270 */
[----:B------:R-:W-:Y:S04]  /*6f90*/  ISETP.LT.OR P0, PT, R132, 0x19, P0 ;  /* 0x000000198400780c */ /* 0x000fe80000701670 */
[----:B------:R-:W-:Y:S02]  /*6fa0*/  FSEL R174, R34, -INF , !P0 ;  /* 0xff80000022ae7808 */ /* 0x000fe40004000000 */
[----:B------:R-:W-:Y:S02]  /*6fb0*/  ISETP.GT.AND P0, PT, R128, 0x19, !P1 ;  /* 0x000000198000780c */ /* 0x000fe40004f04270 */
[----:B------:R-:W-:Y:S02]  /*6fc0*/  ISETP.GE.AND P1, PT, R3, 0x2, PT ;  /* 0x000000020300780c */ /* 0x000fe40003f26270 */
[----:B------:R-:W-:Y:S04]  /*6fd0*/  ISETP.LT.OR P0, PT, R132, 0x1a, P0 ;  /* 0x0000001a8400780c */ /* 0x000fe80000701670 */
[----:B------:R-:W-:Y:S02]  /*6fe0*/  FSEL R176, R35, -INF , !P0 ;  /* 0xff80000023b07808 */ /* 0x000fe40004000000 */
[----:B------:R-:W-:Y:S04]  /*6ff0*/  ISETP.GT.AND P0, PT, R0, 0x20, !P5 ;  /* 0x000000200000780c */ /* 0x000fe80006f04270 */
[C---:B------:R-:W-:Y:S04]  /*7000*/  ISETP.LT.OR P0, PT, R133.reuse, 0x21, P0 ;  /* 0x000000218500780c */ /* 0x040fe80000701670 */
[----:B------:R-:W-:Y:S02]  /*7010*/  FSEL R185, R36, -INF , !P0 ;  /* 0xff80000024b97808 */ /* 0x000fe40004000000 */
[----:B------:R-:W-:Y:S04]  /*7020*/  ISETP.GT.AND P0, PT, R0, 0x21, !P4 ;  /* 0x000000210000780c */ /* 0x000fe80006704270 */
[----:B------:R-:W-:Y:S04]  /*7030*/  ISETP.LT.OR P0, PT, R133, 0x22, P0 ;  /* 0x000000228500780c */ /* 0x000fe80000701670 */
[----:B------:R-:W-:Y:S02]  /*7040*/  FSEL R186, R37, -INF , !P0 ;  /* 0xff80000025ba7808 */ /* 0x000fe40004000000 */
[----:B------:R-:W-:Y:S04]  /*7050*/  ISETP.GT.AND P0, PT, R128, 0x20, !P5 ;  /* 0x000000208000780c */ /* 0x000fe80006f04270 */
[----:B------:R-:W-:Y:S04]  /*7060*/  ISETP.LT.OR P0, PT, R132, 0x21, P0 ;  /* 0x000000218400780c */ /* 0x000fe80000701670 */
[----:B------:R-:W-:Y:S02]  /*7070*/  FSEL R187, R38, -INF , !P0 ;  /* 0xff80000026bb7808 */ /* 0x000fe40004000000 */
[----:B------:R-:W-:Y:S04]  /*7080*/  ISETP.GT.AND P0, PT, R128, 0x21, !P4 ;  /* 0x000000218000780c */ /* 0x000fe80006704270 */
[----:B------:R-:W-:Y:S04]  /*7090*/  ISETP.LT.OR P0, PT, R132, 0x22, P0 ;  /* 0x000000228400780c */ /* 0x000fe80000701670 */
[----:B------:R-:W-:Y:S02]  /*70a0*/  FSEL R188, R39, -INF , !P0 ;  /* 0xff80000027bc7808 */ /* 0x000fe40004000000 */
[----:B------:R-:W-:Y:S04]  /*70b0*/  ISETP.GT.AND P0, PT, R0, RZ, !P2 ;  /* 0x000000ff0000720c */ /* 0x000fe80005704270 */
[C---:B------:R-:W-:Y:S04]  /*70c0*/  ISETP.LT.OR P0, PT, R133.reuse, 0x1, P0 ;  /* 0x000000018500780c */ /* 0x040fe80000701670 */
[----:B------:R-:W-:Y:S02]  /*70d0*/  FSEL R20, R4, -INF , !P0 ;  /* 0xff80000004147808 */ /* 0x000fe40004000000 */
[----:B------:R-:W-:Y:S01]  /*70e0*/  ISETP.GT.AND P0, PT, R0, 0x1, !P1 ;  /* 0x000000010000780c */ /* 0x000fe20004f04270 */
[----:B------:R-:W1:Y:S03]  /*70f0*/  SHFL.IDX PT, R4, R137, 0x3, 0x1c1f ;  /* 0x007c1f0089047f89 */ /* 0x000e6600000e0000 */
[----:B------:R-:W-:Y:S04]  /*7100*/  ISETP.LT.OR P0, PT, R133, 0x2, P0 ;  /* 0x000000028500780c */ /* 0x000fe80000701670 */
[----:B------:R-:W-:Y:S02]  /*7110*/  FSEL R22, R5, -INF , !P0 ;  /* 0xff80000005167808 */ /* 0x000fe40004000000 */
[----:B------:R-:W-:Y:S04]  /*7120*/  ISETP.GT.AND P0, PT, R128, 0x1, !P1 ;  /* 0x000000018000780c */ /* 0x000fe80004f04270 */
[----:B------:R-:W-:Y:S04]  /*7130*/  ISETP.LT.OR P0, PT, R132, 0x2, P0 ;  /* 0x000000028400780c */ /* 0x000fe80000701670 */
[----:B------:R-:W-:Y:S02]  /*7140*/  FSEL R23, R7, -INF , !P0 ;  /* 0xff80000007177808 */ /* 0x000fe40004000000 */
[----:B------:R-:W-:Y:S04]  /*7150*/  ISETP.GT.AND P0, PT, R128, RZ, !P2 ;  /* 0x000000ff8000720c */ /* 0x000fe80005704270 */
[----:B------:R-:W-:Y:S04]  /*7160*/  ISETP.LT.OR P0, PT, R132, 0x1, P0 ;  /* 0x000000018400780c */ /* 0x000fe80000701670 */
[----:B------:R-:W-:Y:S02]  /*7170*/  FSEL R21, R6, -INF , !P0 ;  /* 0xff80000006157808 */ /* 0x000fe40004000000 */
[----:B------:R-:W-:Y:S04]  /*7180*/  ISETP.GT.AND P0, PT, R0, 0x28, !P3 ;  /* 0x000000280000780c */ /* 0x000fe80005f04270 */
[----:B------:R-:W-:Y:S04]  /*7190*/  ISETP.LT.OR P0, PT, R133, 0x29, P0 ;  /* 0x000000298500780c */ /* 0x000fe80000701670 */
[----:B------:R-:W-:Y:S02]  /*71a0*/  FSEL R189, R48, -INF , !P0 ;  /* 0xff80000030bd7808 */ /* 0x000fe40004000000 */
[----:B------:R-:W-:Y:S01]  /*71b0*/  ISETP.GT.AND P0, PT, R0, 0x29, !P6 ;  /* 0x000000290000780c */ /* 0x000fe20007704270 */
[--C-:B-1----:R-:W-:Y:S03]  /*71c0*/  IMAD.IADD R0, R139, 0x1, R4.reuse ;  /* 0x000000018b007824 */ /* 0x102fe600078e0204 */
        /* <DEDUP_REMOVED lines=11> */
[----:B------:R-:W-:Y:S04]  /*7280*/  ISETP.NE.AND P0, PT, R160, RZ, PT ;  /* 0x000000ffa000720c */ /* 0x000fe80003f05270 */
        /* <DEDUP_REMOVED lines=35> */
[----:B------:R-:W-:Y:S01]  /*74c0*/  ISETP.GT.AND P0, PT, R2, 0x29, !P6 ;  /* 0x000000290200780c */ /* 0x000fe20007704270 */
[----:B------:R-:W-:Y:S03]  /*74d0*/  IMAD.IADD R2, R138, 0x1, R4 ;  /* 0x000000018a027824 */ /* 0x000fe600078e0204 */
[----:B------:R-:W-:Y:S04]  /*74e0*/  ISETP.LT.OR P0, PT, R130, 0x2a, P0 ;  /* 0x0000002a8200780c */ /* 0x000fe80000701670 */
[----:B------:R-:W-:Y:S02]  /*74f0*/  FSEL R199, R45, -INF , !P0 ;  /* 0xff8000002dc77808 */ /* 0x000fe40004000000 */
[----:B------:R-:W-:Y:S11]  /*7500*/  ISETP.LE.AND P0, PT, R165, c[0x0][0x32c], PT ;  /* 0x0000cb00a5007a0c */ /* 0x000ff60003f03270 */
[----:B------:R-:W-:Y:S02]  /*7510*/  @!UPT UIADD3 URZ, URZ, URZ, URZ ;  /* 0x0000003f3f3ff290 */ /* 0x000fe4000fffe03f */
        /* <DEDUP_REMOVED lines=15> */
.L_x_210:
[----:B------:R-:W-:Y:S04]  /*7610*/  MOV R5, 0x1 ;  /* 0x0000000100057802 */ /* 0x000fe80000000f00 */
[----:B------:R-:W-:Y:S11]  /*7620*/  ISETP.NE.AND P0, PT, R5, c[0x0][0x32c], PT ;  /* 0x0000cb0005007a0c */ /* 0x000ff60003f05270 */
[----:B------:R-:W-:Y:S02]  /*7630*/  @!UPT UIADD3 URZ, URZ, URZ, URZ ;  /* 0x0000003f3f3ff290 */ /* 0x000fe4000fffe03f */
[----:B------:R-:W-:Y:S05]  /*7640*/  @P0 IMAD.HI.U32 R5, R4, c[0x0][0x330], RZ ;  /* 0x0000cc0004050a27 */ /* 0x000fea00078e00ff */
[----:B------:R-:W-:Y:S02]  /*7650*/  @P0 SHF.R.U32.HI R4, RZ, c[0x0][0x334], R5 ;  /* 0x0000cd00ff040a19 */ /* 0x000fe40000011605 */
.L_x_211:
[----:B------:R-:W-:Y:S05]  /*7660*/  BSYNC B0 ;  /* 0x0000000000007941 */ /* 0x000fea0003800000 */
.L_x_209:
[----:B------:R-:W-:Y:S04]  /*7670*/  IMAD.IADD R3, R3, 0x1, -R250 ;  /* 0x0000000103037824 */ /* 0x000fe800078e0afa */
[----:B------:R-:W-:Y:S05]  /*7680*/  IMAD R4, R4, c[0x0][0x32c], R3 ;  /* 0x0000cb0004047a24 */ /* 0x000fea00078e0203 */
[----:B------:R-:W-:Y:S02]  /*7690*/  IADD3 R3, R4, c[0x0][0x32c], RZ ;  /* 0x0000cb0004037a10 */ /* 0x000fe40007ffe0ff */
[----:B------:R-:W-:Y:S02]  /*76a0*/  IMNMX R0, R0, R4, !PT ;  /* 0x0000000400007217 */ /* 0x000fe40007800200 */
[----:B------:R-:W-:Y:S02]  /*76b0*/  IMNMX R2, R2, R3, PT ;  /* 0x0000000302027217 */ /* 0x000fe40003800200 */
.L_x_208:
[----:B------:R-:W-:Y:S01]  /*76c0*/  ISETP.GT.AND P0, PT, R0, RZ, !P2 ;  /* 0x000000ff0000720c */ /* 0x000fe20005704270 */
[----:B------:R-:W-:Y:S01]  /*76d0*/  LDSM.16.MT88.4 R36, [R210+0x1880] ;  /* 0x00188000d224783b */ /* 0x000fe20000004200 */
[----:B------:R-:W-:Y:S02]  /*76e0*/  ISETP.NE.AND P2, PT, R16, RZ, PT ;  /* 0x000000ff1000720c */ /* 0x000fe40003f45270 */
[----:B------:R-:W-:Y:S02]  /*76f0*/  ISETP.LT.OR P0, PT, R2, 0x1, P0 ;  /* 0x000000010200780c */ /* 0x000fe40000701670 */
[----:B------:R-:W-:Y:S02]  /*7700*/  FMNMX.FTZ R133, R21, R131, !PT ;  /* 0x0000008315857209 */ /* 0x000fe40007810000 */
[----:B------:R-:W-:Y:S02]  /*7710*/  FSEL R10, R10, -INF , !P0 ;  /* 0xff8000000a0a7808 */ /* 0x000fe40004000000 */
[----:B------:R-:W-:Y:S02]  /*7720*/  ISETP.GT.AND P0, PT, R0, 0x1, !P1 ;  /* 0x000000010000780c */ /* 0x000fe40004f04270 */
[----:B------:R-:W-:Y:S02]  /*7730*/  ISETP.NE.AND P1, PT, R17, RZ, PT ;  /* 0x000000ff1100720c */ /* 0x000fe40003f25270 */
[----:B------:R-:W-:Y:S02]  /*7740*/  ISETP.LT.OR P0, PT, R2, 0x2, P0 ;  /* 0x000000020200780c */ /* 0x000fe40000701670 */
[----:B------:R-:W-:Y:S02]  /*7750*/  FMNMX.FTZ R133, R23, R133, !PT ;  /* 0x0000008517857209 */ /* 0x000fe40007810000 */
[----:B------:R-:W-:Y:S02]  /*7760*/  FSEL R11, R11, -INF , !P0 ;  /* 0xff8000000b0b7808 */ /* 0x000fe40004000000 */
[----:B------:R-:W-:Y:S02]  /*7770*/  ISETP.NE.AND P0, PT, R160, RZ, PT ;  /* 0x000000ffa000720c */ /* 0x000fe40003f05270 */
[----:B------:R-:W-:Y:S02]  /*7780*/  FMNMX.FTZ R133, R166, R133, !PT ;  /* 0x00000085a6857209 */ /* 0x000fe40007810000 */
[----:B------:R-:W-:Y:S02]  /*7790*/  ISETP.GT.AND P0, PT, R0, 0x8, !P0 ;  /* 0x000000080000780c */ /* 0x000fe40004704270 */
[----:B------:R-:W-:Y:S02]  /*77a0*/  FMNMX.FTZ R133, R163, R133, !PT ;  /* 0x00000085a3857209 */ /* 0x000fe40007810000 */
        /* <DEDUP_REMOVED lines=50> */
[----:B------:R-:W1:Y:S01]  /*7ad0*/  SHFL.BFLY PT, R0, R134, 0x2, 0x1f ;  /* 0x0c401f0086007f89 */ /* 0x000e6200000e0000 */
[----:B------:R-:W-:Y:S02]  /*7ae0*/  FMNMX.FTZ R132, R8, R135, !PT ;  /* 0x0000008708847209 */ /* 0x000fe40007810000 */
[----:B------:R-:W-:Y:S02]  /*7af0*/  ISETP.LT.OR P0, PT, R2, 0x2a, P0 ;  /* 0x0000002a0200780c */ /* 0x000fe40000701670 */
[----:B------:R-:W-:Y:S02]  /*7b00*/  FMNMX.FTZ R132, R9, R132, !PT ;  /* 0x0000008409847209 */ /* 0x000fe40007810000 */
[----:B------:R-:W-:Y:S02]  /*7b10*/  FSEL R137, R47, -INF , !P0 ;  /* 0xff8000002f897808 */ /* 0x000fe40004000000 */
[----:B------:R-:W-:Y:S04]  /*7b20*/  FMNMX.FTZ R132, R12, R132, !PT ;  /* 0x000000840c847209 */ /* 0x000fe80007810000 */
[----:B------:R-:W-:Y:S04]  /*7b30*/  FMNMX.FTZ R132, R13, R132, !PT ;  /* 0x000000840d847209 */ /* 0x000fe80007810000 */
[----:B------:R-:W-:Y:S04]  /*7b40*/  FMNMX.FTZ R132, R173, R132, !PT ;  /* 0x00000084ad847209 */ /* 0x000fe80007810000 */
[----:B------:R-:W-:Y:S02]  /*7b50*/  FMNMX.FTZ R132, R175, R132, !PT ;  /* 0x00000084af847209 */ /* 0x000fe40007810000 */
[----:B-1----:R-:W-:Y:S02]  /*7b60*/  FMNMX.FTZ R134, R134, R0, !PT ;  /* 0x0000000086867209 */ /* 0x002fe40007810000 */
[----:B------:R-:W-:Y:S03]  /*7b70*/  FMNMX.FTZ R132, R179, R132, !PT ;  /* 0x00000084b3847209 */ /* 0x000fe60007810000 */
[----:B------:R-:W1:Y:S01]  /*7b80*/  SHFL.BFLY PT, R0, R134, 0x1, 0x1f ;  /* 0x0c201f0086007f89 */ /* 0x000e6200000e0000 */
[----:B------:R-:W-:Y:S04]  /*7b90*/  FMNMX.FTZ R132, R180, R132, !PT ;  /* 0x00000084b4847209 */ /* 0x000fe80007810000 */
[----:B------:R-:W-:Y:S04]  /*7ba0*/  FMNMX.FTZ R132, R193, R132, !PT ;  /* 0x00000084c1847209 */ /* 0x000fe80007810000 */
[----:B------:R-:W-:Y:S04]  /*7bb0*/  FMNMX.FTZ R132, R196, R132, !PT ;  /* 0x00000084c4847209 */ /* 0x000fe80007810000 */
[----:B------:R-:W-:Y:S04]  /*7bc0*/  FMNMX.FTZ R132, R198, R132, !PT ;  /* 0x00000084c6847209 */ /* 0x000fe80007810000 */
[----:B------:R-:W-:Y:S02]  /*7bd0*/  FMNMX.FTZ R132, R199, R132, !PT ;  /* 0x00000084c7847209 */ /* 0x000fe40007810000 */
[----:B-1----:R-:W-:Y:S02]  /*7be0*/  FMNMX.FTZ R134, R134, R0, !PT ;  /* 0x0000000086867209 */ /* 0x002fe40007810000 */
[----:B------:R-:W1:Y:S02]  /*7bf0*/  SHFL.BFLY PT, R0, R133, 0x2, 0x1f ;  /* 0x0c401f0085007f89 */ /* 0x000e6400000e0000 */
[C---:B------:R-:W-:Y:S01]  /*7c00*/  FSETP.NEU.FTZ.AND P0, PT, R134.reuse, -INF , PT ;  /* 0xff8000008600780b */ /* 0x040fe20003f1d000 */
[C---:B------:R-:W-:Y:S03]  /*7c10*/  FMUL.FTZ R138, R134.reuse, c[0x0][0x2d0] ;  /* 0x0000b400868a7a20 */ /* 0x040fe60000410000 */
[----:B------:R-:W-:Y:S02]  /*7c20*/  FSEL R3, R134, RZ, P0 ;  /* 0x000000ff86037208 */ /* 0x000fe40000000000 */
[----:B------:R-:W-:Y:S05]  /*7c30*/  FSEL R138, R138, RZ, P0 ;  /* 0x000000ff8a8a7208 */ /* 0x000fea0000000000 */
[--C-:B------:R-:W-:Y:S02]  /*7c40*/  FFMA.FTZ R6, R162, c[0x0][0x2d0], -R138.reuse ;  /* 0x0000b400a2067a23 */ /* 0x100fe4000001088a */
[----:B------:R-:W-:Y:S02]  /*7c50*/  FFMA.FTZ R7, R22, c[0x0][0x2d0], -R138 ;  /* 0x0000b40016077a23 */ /* 0x000fe4000001088a */
[----:B------:R2:W-:Y:S01]  /*7c60*/  MUFU.EX2 R25, R6 ;  /* 0x0000000600197308 */ /* 0x0005e20000000800 */
[----:B-1----:R-:W-:Y:S09]  /*7c70*/  FMNMX.FTZ R133, R133, R0, !PT ;  /* 0x0000000085857209 */ /* 0x002ff20007810000 */
[----:B------:R-:W-:Y:S01]  /*7c80*/  MUFU.EX2 R252, R7 ;  /* 0x0000000700fc7308 */ /* 0x000fe20000000800 */
[----:B------:R-:W1:Y:S02]  /*7c90*/  SHFL.BFLY PT, R0, R133, 0x1, 0x1f ;  /* 0x0c201f0085007f89 */ /* 0x000e6400000e0000 */
[----:B-1----:R-:W-:Y:S06]  /*7ca0*/  FMNMX.FTZ R133, R133, R0, !PT ;  /* 0x0000000085857209 */ /* 0x002fec0007810000 */
[----:B------:R-:W1:Y:S01]  /*7cb0*/  SHFL.BFLY PT, R0, R132, 0x2, 0x1f ;  /* 0x0c401f0084007f89 */ /* 0x000e6200000e0000 */
[C---:B------:R-:W-:Y:S01]  /*7cc0*/  FSETP.NEU.FTZ.AND P0, PT, R133.reuse, -INF , PT ;  /* 0xff8000008500780b */ /* 0x040fe20003f1d000 */
[C---:B------:R-:W-:Y:S03]  /*7cd0*/  FMUL.FTZ R139, R133.reuse, c[0x0][0x2d0] ;  /* 0x0000b400858b7a20 */ /* 0x040fe60000410000 */
[----:B------:R-:W-:Y:S02]  /*7ce0*/  FSEL R4, R133, RZ, P0 ;  /* 0x000000ff85047208 */ /* 0x000fe40000000000 */
[----:B------:R-:W-:Y:S02]  /*7cf0*/  FSEL R139, R139, RZ, P0 ;  /* 0x000000ff8b8b7208 */ /* 0x000fe40000000000 */
[----:B-1----:R-:W-:Y:S05]  /*7d00*/  FMNMX.FTZ R132, R132, R0, !PT ;  /* 0x0000000084847209 */ /* 0x002fea0007810000 */
[----:B------:R-:W1:Y:S02]  /*7d10*/  SHFL.BFLY PT, R0, R132, 0x1, 0x1f ;  /* 0x0c201f0084007f89 */ /* 0x000e6400000e0000 */
[----:B-1----:R-:W-:Y:S02]  /*7d20*/  FMNMX.FTZ R132, R132, R0, !PT ;  /* 0x0000000084847209 */ /* 0x002fe40007810000 */
[----:B------:R-:W-:Y:S02]  /*7d30*/  FMNMX.FTZ R0, R10, R136, !PT ;  /* 0x000000880a007209 */ /* 0x000fe40007810000 */
[C---:B------:R-:W-:Y:S01]  /*7d40*/  FSETP.NEU.FTZ.AND P0, PT, R132.reuse, -INF , PT ;  /* 0xff8000008400780b */ /* 0x040fe20003f1d000 */
[C---:B------:R-:W-:Y:S01]  /*7d50*/  FMUL.FTZ R164, R132.reuse, c[0x0][0x2d0] ;  /* 0x0000b40084a47a20 */ /* 0x040fe20000410000 */
[----:B------:R-:W-:Y:S02]  /*7d60*/  FMNMX.FTZ R0, R11, R0, !PT ;  /* 0x000000000b007209 */ /* 0x000fe40007810000 */
[----:B------:R-:W-:Y:S02]  /*7d70*/  FSEL R5, R132, RZ, P0 ;  /* 0x000000ff84057208 */ /* 0x000fe40000000000 */
[----:B------:R-:W-:Y:S02]  /*7d80*/  FMNMX.FTZ R0, R14, R0, !PT ;  /* 0x000000000e007209 */ /* 0x000fe40007810000 */
[----:B------:R-:W-:Y:S02]  /*7d90*/  FSEL R164, R164, RZ, P0 ;  /* 0x000000ffa4a47208 */ /* 0x000fe40000000000 */
[----:B------:R-:W-:Y:S03]  /*7da0*/  FMNMX.FTZ R0, R15, R0, !PT ;  /* 0x000000000f007209 */ /* 0x000fe60007810000 */
[----:B--2---:R-:W-:Y:S01]  /*7db0*/  FFMA.FTZ R6, R12, c[0x0][0x2d0], -R164 ;  /* 0x0000b4000c067a23 */ /* 0x004fe200000108a4 */
[----:B------:R-:W-:Y:S03]  /*7dc0*/  FMNMX.FTZ R0, R177, R0, !PT ;  /* 0x00000000b1007209 */ /* 0x000fe60007810000 */
[----:B------:R1:W-:Y:S01]  /*7dd0*/  MUFU.EX2 R244, R6 ;  /* 0x0000000600f47308 */ /* 0x0003e20000000800 */
[----:B------:R-:W-:Y:S04]  /*7de0*/  FMNMX.FTZ R0, R178, R0, !PT ;  /* 0x00000000b2007209 */ /* 0x000fe80007810000 */
[----:B------:R-:W-:Y:S04]  /*7df0*/  FMNMX.FTZ R0, R181, R0, !PT ;  /* 0x00000000b5007209 */ /* 0x000fe80007810000 */
[----:B------:R-:W-:Y:S04]  /*7e00*/  FMNMX.FTZ R0, R182, R0, !PT ;  /* 0x00000000b6007209 */ /* 0x000fe80007810000 */
[----:B------:R-:W-:Y:S04]  /*7e10*/  FMNMX.FTZ R0, R191, R0, !PT ;  /* 0x00000000bf007209 */ /* 0x000fe80007810000 */
[----:B------:R-:W-:Y:S04]  /*7e20*/  FMNMX.FTZ R0, R192, R0, !PT ;  /* 0x00000000c0007209 */ /* 0x000fe80007810000 */
[----:B------:R-:W-:Y:S04]  /*7e30*/  FMNMX.FTZ R0, R197, R0, !PT ;  /* 0x00000000c5007209 */ /* 0x000fe80007810000 */
[----:B------:R-:W-:Y:S05]  /*7e40*/  FMNMX.FTZ R0, R137, R0, !PT ;  /* 0x0000000089007209 */ /* 0x000fea0007810000 */
[----:B------:R-:W2:Y:S02]  /*7e50*/  SHFL.BFLY PT, R2, R0, 0x2, 0x1f ;  /* 0x0c401f0000027f89 */ /* 0x000ea400000e0000 */
[----:B--2---:R-:W-:Y:S06]  /*7e60*/  FMNMX.FTZ R0, R0, R2, !PT ;  /* 0x0000000200007209 */ /* 0x004fec0007810000 */
[----:B------:R-:W2:Y:S02]  /*7e70*/  SHFL.BFLY PT, R2, R0, 0x1, 0x1f ;  /* 0x0c201f0000027f89 */ /* 0x000ea400000e0000 */
[----:B--2---:R-:W-:Y:S01]  /*7e80*/  FMNMX.FTZ R130, R0, R2, !PT ;  /* 0x0000000200827209 */ /* 0x004fe20007810000 */
[--C-:B------:R-:W-:Y:S03]  /*7e90*/  FFMA.FTZ R0, R20, c[0x0][0x2d0], -R138.reuse ;  /* 0x0000b40014007a23 */ /* 0x100fe6000001088a */
[C---:B------:R-:W-:Y:S01]  /*7ea0*/  FSETP.NEU.FTZ.AND P0, PT, R130.reuse, -INF , PT ;  /* 0xff8000008200780b */ /* 0x040fe20003f1d000 */
[----:B------:R2:W3:Y:S01]  /*7eb0*/  MUFU.EX2 R251, R0 ;  /* 0x0000000000fb7308 */ /* 0x0004e20000000800 */
[C---:B------:R-:W-:Y:S02]  /*7ec0*/  FMUL.FTZ R165, R130.reuse, c[0x0][0x2d0] ;  /* 0x0000b40082a57a20 */ /* 0x040fe40000410000 */
[----:B------:R-:W-:Y:S03]  /*7ed0*/  FSEL R2, R130, RZ, P0 ;  /* 0x000000ff82027208 */ /* 0x000fe60000000000 */
[----:B------:R-:W-:Y:S05]  /*7ee0*/  FSEL R165, R165, RZ, P0 ;  /* 0x000000ffa5a57208 */ /* 0x000fea0000000000 */
[----:B-1----:R-:W-:Y:S04]  /*7ef0*/  FFMA.FTZ R6, R14, c[0x0][0x2d0], -R165 ;  /* 0x0000b4000e067a23 */ /* 0x002fe800000108a5 */
[----:B------:R-:W-:Y:S01]  /*7f00*/  MUFU.EX2 R240, R6 ;  /* 0x0000000600f07308 */ /* 0x000fe20000000800 */
[----:B--2---:R-:W-:Y:S01]  /*7f10*/  FFMA.FTZ R0, R161, c[0x0][0x2d0], -R138 ;  /* 0x0000b400a1007a23 */ /* 0x004fe2000001088a */
[----:B---3--:R-:W-:Y:S08]  /*7f20*/  F2FP.PACK_AB R160, R252, R251 ;  /* 0x000000fbfca0723e */ /* 0x008ff000000000ff */
[----:B------:R1:W-:Y:S02]  /*7f30*/  MUFU.EX2 R24, R0 ;  /* 0x0000000000187308 */ /* 0x0003e40000000800 */
[--C-:B-1----:R-:W-:Y:S08]  /*7f40*/  FFMA.FTZ R0, R21, c[0x0][0x2d0], -R139.reuse ;  /* 0x0000b40015007a23 */ /* 0x102ff0000001088b */
[----:B------:R1:W-:Y:S02]  /*7f50*/  MUFU.EX2 R246, R0 ;  /* 0x0000000000f67308 */ /* 0x0003e40000000800 */
[--C-:B-1----:R-:W-:Y:S02]  /*7f60*/  FFMA.FTZ R0, R23, c[0x0][0x2d0], -R139.reuse ;  /* 0x0000b40017007a23 */ /* 0x102fe4000001088b */
[----:B------:R-:W1:Y:S06]  /*7f70*/  LDSM.16.MT88.4 R20, [R209+0x1880] ;  /* 0x00188000d114783b */ /* 0x000e6c0000004200 */
[----:B------:R2:W3:Y:S02]  /*7f80*/  MUFU.EX2 R247, R0 ;  /* 0x0000000000f77308 */ /* 0x0004e40000000800 */
[--C-:B--2---:R-:W-:Y:S01]  /*7f90*/  FFMA.FTZ R0, R166, c[0x0][0x2d0], -R139.reuse ;  /* 0x0000b400a6007a23 */ /* 0x104fe2000001088b */
[----:B------:R-:W-:Y:S02]  /*7fa0*/  MOV R166, R25 ;  /* 0x0000001900a67202 */ /* 0x000fe40000000f00 */
[----:B---3--:R-:W-:Y:S05]  /*7fb0*/  F2FP.PACK_AB R161, R247, R246 ;  /* 0x000000f6f7a1723e */ /* 0x008fea00000000ff */
[----:B------:R2:W-:Y:S02]  /*7fc0*/  MUFU.EX2 R248, R0 ;  /* 0x0000000000f87308 */ /* 0x0005e40000000800 */
[----:B--2---:R-:W-:Y:S08]  /*7fd0*/  FFMA.FTZ R0, R163, c[0x0][0x2d0], -R139 ;  /* 0x0000b400a3007a23 */ /* 0x004ff0000001088b */
[----:B------:R2:W3:Y:S02]  /*7fe0*/  MUFU.EX2 R249, R0 ;  /* 0x0000000000f97308 */ /* 0x0004e40000000800 */
[--C-:B--2---:R-:W-:Y:S01]  /*7ff0*/  FFMA.FTZ R0, R8, c[0x0][0x2d0], -R164.reuse ;  /* 0x0000b40008007a23 */ /* 0x104fe200000108a4 */
[----:B---3--:R-:W-:Y:S07]  /*8000*/  F2FP.PACK_AB R163, R249, R248 ;  /* 0x000000f8f9a3723e */ /* 0x008fee00000000ff */
[----:B------:R2:W-:Y:S02]  /*8010*/  MUFU.EX2 R242, R0 ;  /* 0x0000000000f27308 */ /* 0x0005e40000000800 */
[--C-:B--2---:R-:W-:Y:S08]  /*8020*/  FFMA.FTZ R0, R9, c[0x0][0x2d0], -R164.reuse ;  /* 0x0000b40009007a23 */ /* 0x104ff000000108a4 */
[----:B------:R2:W-:Y:S02]  /*8030*/  MUFU.EX2 R243, R0 ;  /* 0x0000000000f37308 */ /* 0x0005e40000000800 */
[----:B--2---:R-:W-:Y:S08]  /*8040*/  FFMA.FTZ R0, R13, c[0x0][0x2d0], -R164 ;  /* 0x0000b4000d007a23 */ /* 0x004ff000000108a4 */
[----:B------:R2:W-:Y:S02]  /*8050*/  MUFU.EX2 R245, R0 ;  /* 0x0000000000f57308 */ /* 0x0005e40000000800 */
[----:B--2---:R-:W-:Y:S04]  /*8060*/  FADD.FTZ R0, -R3, R129 ;  /* 0x0000008103007221 */ /* 0x004fe80000010100 */
[----:B------:R-:W-:Y:S04]  /*8070*/  FMUL.FTZ R0, R0, c[0x0][0x2d0] ;  /* 0x0000b40000007a20 */ /* 0x000fe80000410000 */
[----:B------:R2:W3:Y:S02]  /*8080*/  MUFU.EX2 R129, R0 ;  /* 0x0000000000817308 */ /* 0x0004e40000000800 */
[----:B--2---:R-:W-:Y:S01]  /*8090*/  FADD.FTZ R0, -R4, R131 ;  /* 0x0000008304007221 */ /* 0x004fe20000010100 */
[----:B------:R-:W-:Y:S01]  /*80a0*/  MOV R131, R24 ;  /* 0x0000001800837202 */ /* 0x000fe20000000f00 */
[----:B------:R-:W-:Y:S02]  /*80b0*/  FFMA.FTZ R4, R11, c[0x0][0x2d0], -R165 ;  /* 0x0000b4000b047a23 */ /* 0x000fe400000108a5 */
[----:B------:R-:W-:Y:S01]  /*80c0*/  FMUL.FTZ R0, R0, c[0x0][0x2d0] ;  /* 0x0000b40000007a20 */ /* 0x000fe20000410000 */
[----:B------:R-:W-:Y:S03]  /*80d0*/  F2FP.PACK_AB R162, R131, R166 ;  /* 0x000000a683a2723e */ /* 0x000fe600000000ff */
[----:B------:R2:W-:Y:S01]  /*80e0*/  MUFU.EX2 R184, R4 ;  /* 0x0000000400b87308 */ /* 0x0005e20000000800 */
[C---:B---3--:R-:W-:Y:S02]  /*80f0*/  FMUL.FTZ R16, R129.reuse, R152 ;  /* 0x0000009881107220 */ /* 0x048fe40000410000 */
[C---:B------:R-:W-:Y:S02]  /*8100*/  FMUL.FTZ R17, R129.reuse, R153 ;  /* 0x0000009981117220 */ /* 0x040fe40000410000 */
[C---:B------:R-:W-:Y:S02]  /*8110*/  FMUL.FTZ R32, R129.reuse, R112 ;  /* 0x0000007081207220 */ /* 0x040fe40000410000 */
[C---:B------:R-:W-:Y:S02]  /*8120*/  FMUL.FTZ R33, R129.reuse, R113 ;  /* 0x0000007181217220 */ /* 0x040fe40000410000 */
[C---:B------:R-:W-:Y:S01]  /*8130*/  FMUL.FTZ R48, R129.reuse, R124 ;  /* 0x0000007c81307220 */ /* 0x040fe20000410000 */
[----:B------:R3:W4:Y:S01]  /*8140*/  MUFU.EX2 R128, R0 ;  /* 0x0000000000807308 */ /* 0x0007220000000800 */
[C---:B------:R-:W-:Y:S02]  /*8150*/  FMUL.FTZ R49, R129.reuse, R125 ;  /* 0x0000007d81317220 */ /* 0x040fe40000410000 */
[C---:B------:R-:W-:Y:S02]  /*8160*/  FMUL.FTZ R52, R129.reuse, R52 ;  /* 0x0000003481347220 */ /* 0x040fe40000410000 */
[C---:B------:R-:W-:Y:S02]  /*8170*/  FMUL.FTZ R53, R129.reuse, R53 ;  /* 0x0000003581357220 */ /* 0x040fe40000410000 */
[C---:B------:R-:W-:Y:S02]  /*8180*/  FMUL.FTZ R64, R129.reuse, R64 ;  /* 0x0000004081407220 */ /* 0x040fe40000410000 */
[C---:B------:R-:W-:Y:S02]  /*8190*/  FMUL.FTZ R65, R129.reuse, R65 ;  /* 0x0000004181417220 */ /* 0x040fe40000410000 */
[C---:B------:R-:W-:Y:S02]  /*81a0*/  FMUL.FTZ R68, R129.reuse, R68 ;  /* 0x0000004481447220 */ /* 0x040fe40000410000 */
[C---:B------:R-:W-:Y:S02]  /*81b0*/  FMUL.FTZ R69, R129.reuse, R69 ;  /* 0x0000004581457220 */ /* 0x040fe40000410000 */
[----:B--2---:R-:W-:Y:S01]  /*81c0*/  FMUL.FTZ R4, R129, R140 ;  /* 0x0000008c81047220 */ /* 0x004fe20000410000 */
[----:B------:R-:W-:Y:S01]  /*81d0*/  F2FP.PACK_AB R140, R243, R242 ;  /* 0x000000f2f38c723e */ /* 0x000fe200000000ff */
[C---:B------:R-:W-:Y:S02]  /*81e0*/  FMUL.FTZ R80, R129.reuse, R80 ;  /* 0x0000005081507220 */ /* 0x040fe40000410000 */
[C---:B------:R-:W-:Y:S02]  /*81f0*/  FMUL.FTZ R81, R129.reuse, R81 ;  /* 0x0000005181517220 */ /* 0x040fe40000410000 */
[C---:B------:R-:W-:Y:S02]  /*8200*/  FMUL.FTZ R96, R129.reuse, R96 ;  /* 0x0000006081607220 */ /* 0x040fe40000410000 */
[----:B------:R-:W-:Y:S02]  /*8210*/  FMUL.FTZ R97, R129, R97 ;  /* 0x0000006181617220 */ /* 0x000fe40000410000 */
[----:B---3--:R-:W-:Y:S02]  /*8220*/  FADD.FTZ R0, -R5, R135 ;  /* 0x0000008705007221 */ /* 0x008fe40000010100 */
[--C-:B------:R-:W-:Y:S02]  /*8230*/  FFMA.FTZ R5, R10, c[0x0][0x2d0], -R165.reuse ;  /* 0x0000b4000a057a23 */ /* 0x100fe400000108a5 */
[----:B------:R-:W-:Y:S02]  /*8240*/  FMUL.FTZ R0, R0, c[0x0][0x2d0] ;  /* 0x0000b40000007a20 */ /* 0x000fe40000410000 */
[----:B------:R2:W3:Y:S01]  /*8250*/  MUFU.EX2 R183, R5 ;  /* 0x0000000500b77308 */ /* 0x0004e20000000800 */
[C---:B----4-:R-:W-:Y:S01]  /*8260*/  FMUL.FTZ R6, R128.reuse, R142 ;  /* 0x0000008e80067220 */ /* 0x050fe20000410000 */
[----:B------:R-:W-:Y:S01]  /*8270*/  F2FP.PACK_AB R142, R245, R244 ;  /* 0x000000f4f58e723e */ /* 0x000fe200000000ff */
[C---:B------:R-:W-:Y:S02]  /*8280*/  FMUL.FTZ R7, R128.reuse, R143 ;  /* 0x0000008f80077220 */ /* 0x040fe40000410000 */
[C---:B------:R-:W-:Y:S02]  /*8290*/  FMUL.FTZ R18, R128.reuse, R154 ;  /* 0x0000009a80127220 */ /* 0x040fe40000410000 */
[C---:B------:R-:W-:Y:S02]  /*82a0*/  FMUL.FTZ R19, R128.reuse, R155 ;  /* 0x0000009b80137220 */ /* 0x040fe40000410000 */
[C---:B------:R-:W-:Y:S01]  /*82b0*/  FMUL.FTZ R34, R128.reuse, R114 ;  /* 0x0000007280227220 */ /* 0x040fe20000410000 */
[----:B------:R4:W5:Y:S01]  /*82c0*/  MUFU.EX2 R3, R0 ;  /* 0x0000000000037308 */ /* 0x0009620000000800 */
[C---:B------:R-:W-:Y:S01]  /*82d0*/  FMUL.FTZ R35, R128.reuse, R115 ;  /* 0x0000007380237220 */ /* 0x040fe20000410000 */
[----:B------:R-:W-:Y:S01]  /*82e0*/  LDSM.16.MT88.4 R152, [R209+0x2080] ;  /* 0x00208000d198783b */ /* 0x000fe20000004200 */
[C---:B------:R-:W-:Y:S02]  /*82f0*/  FMUL.FTZ R50, R128.reuse, R126 ;  /* 0x0000007e80327220 */ /* 0x040fe40000410000 */
[C---:B------:R-:W-:Y:S02]  /*8300*/  FMUL.FTZ R51, R128.reuse, R127 ;  /* 0x0000007f80337220 */ /* 0x040fe40000410000 */
[C---:B------:R-:W-:Y:S02]  /*8310*/  FMUL.FTZ R54, R128.reuse, R54 ;  /* 0x0000003680367220 */ /* 0x040fe40000410000 */
[C---:B------:R-:W-:Y:S01]  /*8320*/  FMUL.FTZ R55, R128.reuse, R55 ;  /* 0x0000003780377220 */ /* 0x040fe20000410000 */
[----:B------:R-:W-:Y:S01]  /*8330*/  LDSM.16.MT88.4 R112, [R210+0x1c80] ;  /* 0x001c8000d270783b */ /* 0x000fe20000004200 */
[C---:B------:R-:W-:Y:S02]  /*8340*/  FMUL.FTZ R66, R128.reuse, R66 ;  /* 0x0000004280427220 */ /* 0x040fe40000410000 */
[----:B------:R-:W-:Y:S02]  /*8350*/  FMUL.FTZ R67, R128, R67 ;  /* 0x0000004380437220 */ /* 0x000fe40000410000 */
[----:B--2---:R-:W-:Y:S01]  /*8360*/  FMUL.FTZ R5, R129, R141 ;  /* 0x0000008d81057220 */ /* 0x004fe20000410000 */
[----:B---3--:R-:W-:Y:S01]  /*8370*/  F2FP.PACK_AB R141, R184, R183 ;  /* 0x000000b7b88d723e */ /* 0x008fe200000000ff */
[C---:B------:R-:W-:Y:S01]  /*8380*/  FMUL.FTZ R70, R128.reuse, R70 ;  /* 0x0000004680467220 */ /* 0x040fe20000410000 */
[----:B------:R-:W-:Y:S01]  /*8390*/  LDSM.16.MT88.4 R124, [R209+0x2c80] ;  /* 0x002c8000d17c783b */ /* 0x000fe20000004200 */
[C---:B------:R-:W-:Y:S02]  /*83a0*/  FMUL.FTZ R71, R128.reuse, R71 ;  /* 0x0000004780477220 */ /* 0x040fe40000410000 */
[C---:B------:R-:W-:Y:S01]  /*83b0*/  FMUL.FTZ R82, R128.reuse, R82 ;  /* 0x0000005280527220 */ /* 0x040fe20000410000 */
[-C--:B-1----:R-:W-:Y:S01]  /*83c0*/  HMMA.16816.F32 R4, R160, R20.reuse, R4 ;  /* 0x00000014a004723c */ /* 0x082fe20000001804 */
[----:B------:R-:W-:Y:S02]  /*83d0*/  FMUL.FTZ R83, R128, R83 ;  /* 0x0000005380537220 */ /* 0x000fe40000410000 */
[----:B----4-:R-:W-:Y:S02]  /*83e0*/  FFMA.FTZ R0, R15, c[0x0][0x2d0], -R165 ;  /* 0x0000b4000f007a23 */ /* 0x010fe400000108a5 */
[C---:B-----5:R-:W-:Y:S02]  /*83f0*/  FMUL.FTZ R8, R3.reuse, R144 ;  /* 0x0000009003087220 */ /* 0x060fe40000410000 */
[----:B------:R-:W1:Y:S01]  /*8400*/  MUFU.EX2 R241, R0 ;  /* 0x0000000000f17308 */ /* 0x000e620000000800 */
[C---:B------:R-:W-:Y:S04]  /*8410*/  FMUL.FTZ R9, R3.reuse, R145 ;  /* 0x0000009103097220 */ /* 0x040fe80000410000 */
[C---:B------:R-:W-:Y:S02]  /*8420*/  FMUL.FTZ R12, R3.reuse, R148 ;  /* 0x00000094030c7220 */ /* 0x040fe40000410000 */
        /* <DEDUP_REMOVED lines=8> */
[----:B------:R-:W-:Y:S01]  /*84b0*/  FMUL.FTZ R45, R3, R157 ;  /* 0x0000009d032d7220 */ /* 0x000fe20000410000 */
[----:B-1----:R-:W-:Y:S01]  /*84c0*/  F2FP.PACK_AB R143, R241, R240 ;  /* 0x000000f0f18f723e */ /* 0x002fe200000000ff */
[----:B------:R-:W-:Y:S02]  /*84d0*/  FADD.FTZ R0, -R2, R136 ;  /* 0x0000008802007221 */ /* 0x000fe40000010100 */
[--C-:B------:R-:W-:Y:S02]  /*84e0*/  FFMA.FTZ R2, R167, c[0x0][0x2d0], -R138.reuse ;  /* 0x0000b400a7027a23 */ /* 0x100fe4000001088a */
[----:B------:R-:W-:Y:S02]  /*84f0*/  FMUL.FTZ R0, R0, c[0x0][0x2d0] ;  /* 0x0000b40000007a20 */ /* 0x000fe40000410000 */
[----:B------:R1:W-:Y:S01]  /*8500*/  MUFU.EX2 R239, R2 ;  /* 0x0000000200ef7308 */ /* 0x0003e20000000800 */
[C---:B------:R-:W-:Y:S02]  /*8510*/  FMUL.FTZ R56, R3.reuse, R56 ;  /* 0x0000003803387220 */ /* 0x040fe40000410000 */
[C---:B------:R-:W-:Y:S02]  /*8520*/  FMUL.FTZ R57, R3.reuse, R57 ;  /* 0x0000003903397220 */ /* 0x040fe40000410000 */
[C---:B------:R-:W-:Y:S02]  /*8530*/  FMUL.FTZ R60, R3.reuse, R60 ;  /* 0x0000003c033c7220 */ /* 0x040fe40000410000 */
[C---:B------:R-:W-:Y:S02]  /*8540*/  FMUL.FTZ R61, R3.reuse, R61 ;  /* 0x0000003d033d7220 */ /* 0x040fe40000410000 */
[C---:B------:R-:W-:Y:S01]  /*8550*/  FMUL.FTZ R72, R3.reuse, R72 ;  /* 0x0000004803487220 */ /* 0x040fe20000410000 */
[----:B------:R-:W2:Y:S01]  /*8560*/  MUFU.EX2 R0, R0 ;  /* 0x0000000000007308 */ /* 0x000ea20000000800 */
[C---:B------:R-:W-:Y:S02]  /*8570*/  FMUL.FTZ R73, R3.reuse, R73 ;  /* 0x0000004903497220 */ /* 0x040fe40000410000 */
[C---:B------:R-:W-:Y:S02]  /*8580*/  FMUL.FTZ R76, R3.reuse, R76 ;  /* 0x0000004c034c7220 */ /* 0x040fe40000410000 */
[C---:B------:R-:W-:Y:S02]  /*8590*/  FMUL.FTZ R77, R3.reuse, R77 ;  /* 0x0000004d034d7220 */ /* 0x040fe40000410000 */
[C---:B------:R-:W-:Y:S02]  /*85a0*/  FMUL.FTZ R88, R3.reuse, R88 ;  /* 0x0000005803587220 */ /* 0x040fe40000410000 */
[C---:B------:R-:W-:Y:S02]  /*85b0*/  FMUL.FTZ R89, R3.reuse, R89 ;  /* 0x0000005903597220 */ /* 0x040fe40000410000 */
[C---:B------:R-:W-:Y:S02]  /*85c0*/  FMUL.FTZ R92, R3.reuse, R92 ;  /* 0x0000005c035c7220 */ /* 0x040fe40000410000 */
[----:B------:R-:W-:Y:S02]  /*85d0*/  FMUL.FTZ R93, R3, R93 ;  /* 0x0000005d035d7220 */ /* 0x000fe40000410000 */
[--C-:B-1----:R-:W-:Y:S02]  /*85e0*/  FFMA.FTZ R2, R168, c[0x0][0x2d0], -R138.reuse ;  /* 0x0000b400a8027a23 */ /* 0x102fe4000001088a */
[C---:B------:R-:W-:Y:S02]  /*85f0*/  FMUL.FTZ R98, R128.reuse, R98 ;  /* 0x0000006280627220 */ /* 0x040fe40000410000 */
[----:B------:R1:W3:Y:S01]  /*8600*/  MUFU.EX2 R238, R2 ;  /* 0x0000000200ee7308 */ /* 0x0002e20000000800 */
[----:B------:R-:W-:Y:S02]  /*8610*/  FMUL.FTZ R99, R128, R99 ;  /* 0x0000006380637220 */ /* 0x000fe40000410000 */
[C---:B------:R-:W-:Y:S02]  /*8620*/  FMUL.FTZ R84, R129.reuse, R84 ;  /* 0x0000005481547220 */ /* 0x040fe40000410000 */
[C---:B--2---:R-:W-:Y:S02]  /*8630*/  FMUL.FTZ R10, R0.reuse, R146 ;  /* 0x00000092000a7220 */ /* 0x044fe40000410000 */
[C---:B------:R-:W-:Y:S02]  /*8640*/  FMUL.FTZ R11, R0.reuse, R147 ;  /* 0x00000093000b7220 */ /* 0x040fe40000410000 */
[C---:B------:R-:W-:Y:S02]  /*8650*/  FMUL.FTZ R26, R0.reuse, R106 ;  /* 0x0000006a001a7220 */ /* 0x040fe40000410000 */
[C---:B------:R-:W-:Y:S02]  /*8660*/  FMUL.FTZ R27, R0.reuse, R107 ;  /* 0x0000006b001b7220 */ /* 0x040fe40000410000 */
[----:B------:R-:W-:Y:S01]  /*8670*/  LDSM.16.MT88.4 R104, [R210+0x2480] ;  /* 0x00248000d268783b */ /* 0x000fe20000004200 */
[C---:B------:R-:W-:Y:S01]  /*8680*/  HMMA.16816.F32 R8, R140.reuse, R20, R8 ;  /* 0x000000148c08723c */ /* 0x040fe20000001808 */
[C---:B------:R-:W-:Y:S02]  /*8690*/  FMUL.FTZ R14, R0.reuse, R150 ;  /* 0x00000096000e7220 */ /* 0x040fe40000410000 */
[C---:B------:R-:W-:Y:S02]  /*86a0*/  FMUL.FTZ R15, R0.reuse, R151 ;  /* 0x00000097000f7220 */ /* 0x040fe40000410000 */
[C---:B------:R-:W-:Y:S02]  /*86b0*/  FMUL.FTZ R30, R0.reuse, R110 ;  /* 0x0000006e001e7220 */ /* 0x040fe40000410000 */
[C---:B------:R-:W-:Y:S02]  /*86c0*/  FMUL.FTZ R20, R129.reuse, R100 ;  /* 0x0000006481147220 */ /* 0x040fe40000410000 */
[----:B------:R-:W-:Y:S01]  /*86d0*/  FMUL.FTZ R21, R129, R101 ;  /* 0x0000006581157220 */ /* 0x000fe20000410000 */
[-C--:B------:R-:W-:Y:S02]  /*86e0*/  HMMA.16816.F32 R12, R140, R22.reuse, R12 ;  /* 0x000000168c0c723c */ /* 0x080fe4000000180c */
[--C-:B-1----:R-:W-:Y:S02]  /*86f0*/  FFMA.FTZ R2, R169, c[0x0][0x2d0], -R139.reuse ;  /* 0x0000b400a9027a23 */ /* 0x102fe4000001088b */
[C---:B------:R-:W-:Y:S02]  /*8700*/  FMUL.FTZ R31, R0.reuse, R111 ;  /* 0x0000006f001f7220 */ /* 0x040fe40000410000 */
[----:B------:R1:W-:Y:S01]  /*8710*/  MUFU.EX2 R237, R2 ;  /* 0x0000000200ed7308 */ /* 0x0003e20000000800 */
[----:B------:R-:W-:Y:S01]  /*8720*/  LDSM.16.MT88.4 R108, [R209+0x1c80] ;  /* 0x001c8000d16c783b */ /* 0x000fe20000004200 */
[C---:B------:R-:W-:Y:S01]  /*8730*/  HMMA.16816.F32 R16, R160.reuse, R22, R16 ;  /* 0x00000016a010723c */ /* 0x040fe20000001810 */
[C---:B------:R-:W-:Y:S03]  /*8740*/  FMUL.FTZ R42, R0.reuse, R122 ;  /* 0x0000007a002a7220 */ /* 0x040fe60000410000 */
[C---:B------:R-:W-:Y:S02]  /*8750*/  FMUL.FTZ R43, R0.reuse, R123 ;  /* 0x0000007b002b7220 */ /* 0x040fe40000410000 */
[----:B------:R-:W-:Y:S02]  /*8760*/  FMUL.FTZ R46, R0, R158 ;  /* 0x0000009e002e7220 */ /* 0x000fe40000410000 */
[C---:B------:R-:W-:Y:S04]  /*8770*/  FMUL.FTZ R22, R128.reuse, R102 ;  /* 0x0000006680167220 */ /* 0x040fe80000410000 */
[----:B------:R-:W-:Y:S02]  /*8780*/  FMUL.FTZ R23, R128, R103 ;  /* 0x0000006780177220 */ /* 0x000fe40000410000 */
[----:B------:R-:W2:Y:S01]  /*8790*/  LDSM.16.MT88.4 R100, [R209+0x2480] ;  /* 0x00248000d164783b */ /* 0x000ea20000004200 */
[C---:B------:R-:W-:Y:S02]  /*87a0*/  FMUL.FTZ R47, R0.reuse, R159 ;  /* 0x0000009f002f7220 */ /* 0x040fe40000410000 */
[C---:B------:R-:W-:Y:S02]  /*87b0*/  FMUL.FTZ R58, R0.reuse, R58 ;  /* 0x0000003a003a7220 */ /* 0x040fe40000410000 */
[-C--:B------:R-:W-:Y:S01]  /*87c0*/  HMMA.16816.F32 R20, R160, R36.reuse, R20 ;  /* 0x00000024a014723c */ /* 0x080fe20000001814 */
[----:B------:R-:W-:Y:S02]  /*87d0*/  FMUL.FTZ R59, R0, R59 ;  /* 0x0000003b003b7220 */ /* 0x000fe40000410000 */
[--C-:B-1----:R-:W-:Y:S02]  /*87e0*/  FFMA.FTZ R2, R170, c[0x0][0x2d0], -R139.reuse ;  /* 0x0000b400aa027a23 */ /* 0x102fe4000001088b */
[C---:B------:R-:W-:Y:S02]  /*87f0*/  FMUL.FTZ R62, R0.reuse, R62 ;  /* 0x0000003e003e7220 */ /* 0x040fe40000410000 */
[----:B------:R1:W4:Y:S01]  /*8800*/  MUFU.EX2 R236, R2 ;  /* 0x0000000200ec7308 */ /* 0x0003220000000800 */
[C---:B------:R-:W-:Y:S01]  /*8810*/  HMMA.16816.F32 R24, R140.reuse, R36, R24 ;  /* 0x000000248c18723c */ /* 0x040fe20000001818 */
[C---:B------:R-:W-:Y:S03]  /*8820*/  FMUL.FTZ R63, R0.reuse, R63 ;  /* 0x0000003f003f7220 */ /* 0x040fe60000410000 */
[C---:B------:R-:W-:Y:S02]  /*8830*/  FMUL.FTZ R74, R0.reuse, R74 ;  /* 0x0000004a004a7220 */ /* 0x040fe40000410000 */
[C---:B------:R-:W-:Y:S02]  /*8840*/  FMUL.FTZ R75, R0.reuse, R75 ;  /* 0x0000004b004b7220 */ /* 0x040fe40000410000 */
[-C--:B------:R-:W-:Y:S01]  /*8850*/  HMMA.16816.F32 R28, R140, R38.reuse, R28 ;  /* 0x000000268c1c723c */ /* 0x080fe2000000181c */
[C---:B------:R-:W-:Y:S03]  /*8860*/  FMUL.FTZ R36, R129.reuse, R116 ;  /* 0x0000007481247220 */ /* 0x040fe60000410000 */
[C---:B------:R-:W-:Y:S02]  /*8870*/  FMUL.FTZ R37, R129.reuse, R117 ;  /* 0x0000007581257220 */ /* 0x040fe40000410000 */
[C---:B------:R-:W-:Y:S02]  /*8880*/  FMUL.FTZ R78, R0.reuse, R78 ;  /* 0x0000004e004e7220 */ /* 0x040fe40000410000 */
[C---:B------:R-:W-:Y:S01]  /*8890*/  HMMA.16816.F32 R32, R160.reuse, R38, R32 ;  /* 0x00000026a020723c */ /* 0x040fe20000001820 */
[----:B------:R-:W-:Y:S03]  /*88a0*/  FMUL.FTZ R79, R0, R79 ;  /* 0x0000004f004f7220 */ /* 0x000fe60000410000 */
[----:B------:R-:W-:Y:S02]  /*88b0*/  FMUL.FTZ R85, R129, R85 ;  /* 0x0000005581557220 */ /* 0x000fe40000410000 */
[C---:B------:R-:W-:Y:S02]  /*88c0*/  FMUL.FTZ R86, R128.reuse, R86 ;  /* 0x0000005680567220 */ /* 0x040fe40000410000 */
[--C-:B-1----:R-:W-:Y:S02]  /*88d0*/  FFMA.FTZ R2, R171, c[0x0][0x2d0], -R138.reuse ;  /* 0x0000b400ab027a23 */ /* 0x102fe4000001088a */
[----:B------:R-:W-:Y:S02]  /*88e0*/  LDSM.16.MT88.4 R168, [R209+0x3880] ;  /* 0x00388000d1a8783b */ /* 0x000fe40000004200 */
[----:B------:R1:W-:Y:S01]  /*88f0*/  MUFU.EX2 R235, R2 ;  /* 0x0000000200eb7308 */ /* 0x0003e20000000800 */
[C---:B------:R-:W-:Y:S02]  /*8900*/  FMUL.FTZ R38, R128.reuse, R118 ;  /* 0x0000007680267220 */ /* 0x040fe40000410000 */
[----:B------:R-:W-:Y:S02]  /*8910*/  FMUL.FTZ R39, R128, R119 ;  /* 0x0000007780277220 */ /* 0x000fe40000410000 */
[C---:B------:R-:W-:Y:S01]  /*8920*/  FMUL.FTZ R90, R0.reuse, R90 ;  /* 0x0000005a005a7220 */ /* 0x040fe20000410000 */
[----:B------:R-:W-:Y:S01]  /*8930*/  LDSM.16.MT88.4 R116, [R209+0x2880] ;  /* 0x00288000d174783b */ /* 0x000fe20000004200 */
[C---:B------:R-:W-:Y:S02]  /*8940*/  FMUL.FTZ R91, R0.reuse, R91 ;  /* 0x0000005b005b7220 */ /* 0x040fe40000410000 */
[C---:B------:R-:W-:Y:S01]  /*8950*/  FMUL.FTZ R94, R0.reuse, R94 ;  /* 0x0000005e005e7220 */ /* 0x040fe20000410000 */
[-C--:B--2---:R-:W-:Y:S01]  /*8960*/  HMMA.16816.F32 R36, R160, R100.reuse, R36 ;  /* 0x00000064a024723c */ /* 0x084fe20000001824 */
[----:B------:R-:W-:Y:S02]  /*8970*/  FMUL.FTZ R95, R0, R95 ;  /* 0x0000005f005f7220 */ /* 0x000fe40000410000 */
[----:B------:R-:W-:Y:S05]  /*8980*/  FMUL.FTZ R87, R128, R87 ;  /* 0x0000005780577220 */ /* 0x000fea0000410000 */
[C---:B------:R-:W-:Y:S01]  /*8990*/  HMMA.16816.F32 R40, R140.reuse, R100, R40 ;  /* 0x000000648c28723c */ /* 0x040fe20000001828 */
[----:B-1----:R-:W-:Y:S07]  /*89a0*/  FFMA.FTZ R2, R172, c[0x0][0x2d0], -R138 ;  /* 0x0000b400ac027a23 */ /* 0x002fee000001088a */
[-C--:B------:R-:W-:Y:S01]  /*89b0*/  HMMA.16816.F32 R44, R140, R102.reuse, R44 ;  /* 0x000000668c2c723c */ /* 0x080fe2000000182c */
[----:B------:R1:W2:Y:S07]  /*89c0*/  MUFU.EX2 R234, R2 ;  /* 0x0000000200ea7308 */ /* 0x0002ae0000000800 */
[C---:B------:R-:W-:Y:S01]  /*89d0*/  HMMA.16816.F32 R48, R160.reuse, R102, R48 ;  /* 0x00000066a030723c */ /* 0x040fe20000001830 */
[----:B------:R-:W5:Y:S07]  /*89e0*/  LDSM.16.MT88.4 R100, [R209+0x3080] ;  /* 0x00308000d164783b */ /* 0x000f6e0000004200 */
[-C--:B------:R-:W-:Y:S08]  /*89f0*/  HMMA.16816.F32 R52, R160, R104.reuse, R52 ;  /* 0x00000068a034723c */ /* 0x080ff00000001834 */
[C---:B------:R-:W-:Y:S01]  /*8a00*/  HMMA.16816.F32 R56, R140.reuse, R104, R56 ;  /* 0x000000688c38723c */ /* 0x040fe20000001838 */
[--C-:B-1----:R-:W-:Y:S07]  /*8a10*/  FFMA.FTZ R2, R174, c[0x0][0x2d0], -R139.reuse ;  /* 0x0000b400ae027a23 */ /* 0x102fee000001088b */
[-C--:B------:R-:W-:Y:S01]  /*8a20*/  HMMA.16816.F32 R60, R140, R106.reuse, R60 ;  /* 0x0000006a8c3c723c */ /* 0x080fe2000000183c */
[----:B------:R1:W-:Y:S07]  /*8a30*/  MUFU.EX2 R233, R2 ;  /* 0x0000000200e97308 */ /* 0x0003ee0000000800 */
[C---:B------:R-:W-:Y:S01]  /*8a40*/  HMMA.16816.F32 R64, R160.reuse, R106, R64 ;  /* 0x0000006aa040723c */ /* 0x040fe20000001840 */
[----:B------:R-:W2:Y:S07]  /*8a50*/  LDSM.16.MT88.4 R104, [R210+0x3080] ;  /* 0x00308000d268783b */ /* 0x000eae0000004200 */
[-C--:B-----5:R-:W-:Y:S08]  /*8a60*/  HMMA.16816.F32 R68, R160, R100.reuse, R68 ;  /* 0x00000064a044723c */ /* 0x0a0ff00000001844 */
[C---:B------:R-:W-:Y:S01]  /*8a70*/  HMMA.16816.F32 R72, R140.reuse, R100, R72 ;  /* 0x000000648c48723c */ /* 0x040fe20000001848 */
[----:B-1----:R-:W-:Y:S04]  /*8a80*/  FFMA.FTZ R2, R176, c[0x0][0x2d0], -R139 ;  /* 0x0000b400b0027a23 */ /* 0x002fe8000001088b */
[----:B------:R1:W5:Y:S02]  /*8a90*/  MUFU.EX2 R232, R2 ;  /* 0x0000000200e87308 */ /* 0x0003640000000800 */
[----:B---3--:R-:W-:Y:S01]  /*8aa0*/  F2FP.PACK_AB R100, R238, R239 ;  /* 0x000000efee64723e */ /* 0x008fe200000000ff */
[-C--:B------:R-:W-:Y:S01]  /*8ab0*/  HMMA.16816.F32 R76, R140, R102.reuse, R76 ;  /* 0x000000668c4c723c */ /* 0x080fe2000000184c */
[----:B----4-:R-:W-:Y:S07]  /*8ac0*/  F2FP.PACK_AB R101, R236, R237 ;  /* 0x000000edec65723e */ /* 0x010fee00000000ff */
[C---:B------:R-:W-:Y:S07]  /*8ad0*/  HMMA.16816.F32 R80, R160.reuse, R102, R80 ;  /* 0x00000066a050723c */ /* 0x040fee0000001850 */
[----:B--2---:R-:W-:Y:S01]  /*8ae0*/  F2FP.PACK_AB R102, R234, R235 ;  /* 0x000000ebea66723e */ /* 0x004fe200000000ff */
[-C--:B------:R-:W-:Y:S01]  /*8af0*/  HMMA.16816.F32 R84, R160, R104.reuse, R84 ;  /* 0x00000068a054723c */ /* 0x080fe20000001854 */
[--C-:B-1----:R-:W-:Y:S03]  /*8b00*/  FFMA.FTZ R2, R173, c[0x0][0x2d0], -R164.reuse ;  /* 0x0000b400ad027a23 */ /* 0x102fe600000108a4 */
[----:B-----5:R-:W-:Y:S04]  /*8b10*/  F2FP.PACK_AB R103, R232, R233 ;  /* 0x000000e9e867723e */ /* 0x020fe800000000ff */
[C---:B------:R-:W-:Y:S01]  /*8b20*/  HMMA.16816.F32 R88, R140.reuse, R104, R88 ;  /* 0x000000688c58723c */ /* 0x040fe20000001858 */
[----:B------:R1:W-:Y:S07]  /*8b30*/  MUFU.EX2 R207, R2 ;  /* 0x0000000200cf7308 */ /* 0x0003ee0000000800 */
[-C--:B------:R-:W-:Y:S08]  /*8b40*/  HMMA.16816.F32 R92, R140, R106.reuse, R92 ;  /* 0x0000006a8c5c723c */ /* 0x080ff0000000185c */
[----:B------:R-:W-:Y:S08]  /*8b50*/  HMMA.16816.F32 R96, R160, R106, R96 ;  /* 0x0000006aa060723c */ /* 0x000ff00000001860 */
[-C--:B------:R-:W-:Y:S01]  /*8b60*/  HMMA.16816.F32 R4, R100, R108.reuse, R4 ;  /* 0x0000006c6404723c */ /* 0x080fe20000001804 */
[--C-:B-1----:R-:W-:Y:S04]  /*8b70*/  FFMA.FTZ R2, R175, c[0x0][0x2d0], -R164.reuse ;  /* 0x0000b400af027a23 */ /* 0x102fe800000108a4 */
[----:B------:R1:W2:Y:S02]  /*8b80*/  MUFU.EX2 R206, R2 ;  /* 0x0000000200ce7308 */ /* 0x0002a40000000800 */
[--C-:B-1----:R-:W-:Y:S01]  /*8b90*/  FFMA.FTZ R2, R179, c[0x0][0x2d0], -R164.reuse ;  /* 0x0000b400b3027a23 */ /* 0x102fe200000108a4 */
[----:B--2---:R-:W-:Y:S07]  /*8ba0*/  F2FP.PACK_AB R104, R206, R207 ;  /* 0x000000cfce68723e */ /* 0x004fee00000000ff */
[----:B------:R1:W-:Y:S02]  /*8bb0*/  MUFU.EX2 R205, R2 ;  /* 0x0000000200cd7308 */ /* 0x0003e40000000800 */
[----:B-1----:R-:W-:Y:S08]  /*8bc0*/  FFMA.FTZ R2, R180, c[0x0][0x2d0], -R164 ;  /* 0x0000b400b4027a23 */ /* 0x002ff000000108a4 */
[----:B------:R1:W2:Y:S02]  /*8bd0*/  MUFU.EX2 R204, R2 ;  /* 0x0000000200cc7308 */ /* 0x0002a40000000800 */
[--C-:B-1----:R-:W-:Y:S01]  /*8be0*/  FFMA.FTZ R2, R177, c[0x0][0x2d0], -R165.reuse ;  /* 0x0000b400b1027a23 */ /* 0x102fe200000108a5 */
[----:B--2---:R-:W-:Y:S07]  /*8bf0*/  F2FP.PACK_AB R106, R204, R205 ;  /* 0x000000cdcc6a723e */ /* 0x004fee00000000ff */
[----:B------:R1:W-:Y:S02]  /*8c00*/  MUFU.EX2 R203, R2 ;  /* 0x0000000200cb7308 */ /* 0x0003e40000000800 */
[--C-:B-1----:R-:W-:Y:S08]  /*8c10*/  FFMA.FTZ R2, R178, c[0x0][0x2d0], -R165.reuse ;  /* 0x0000b400b2027a23 */ /* 0x102ff000000108a5 */
        /* <DEDUP_REMOVED lines=8> */
[----:B------:R1:W-:Y:S01]  /*8ca0*/  MUFU.EX2 R201, R2 ;  /* 0x0000000200c97308 */ /* 0x0003e20000000800 */
[C---:B------:R-:W-:Y:S08]  /*8cb0*/  HMMA.16816.F32 R8, R104.reuse, R108, R8 ;  /* 0x0000006c6808723c */ /* 0x040ff00000001808 */
[-C--:B------:R-:W-:Y:S08]  /*8cc0*/  HMMA.16816.F32 R12, R104, R110.reuse, R12 ;  /* 0x0000006e680c723c */ /* 0x080ff0000000180c */
[C---:B------:R-:W-:Y:S01]  /*8cd0*/  HMMA.16816.F32 R16, R100.reuse, R110, R16 ;  /* 0x0000006e6410723c */ /* 0x040fe20000001810 */
[----:B------:R-:W2:Y:S03]  /*8ce0*/  LDSM.16.MT88.4 R108, [R210+0x2880] ;  /* 0x00288000d26c783b */ /* 0x000ea60000004200 */
[--C-:B-1----:R-:W-:Y:S04]  /*8cf0*/  FFMA.FTZ R2, R186, c[0x0][0x2d0], -R138.reuse ;  /* 0x0000b400ba027a23 */ /* 0x102fe8000001088a */
[-C--:B------:R-:W-:Y:S01]  /*8d00*/  HMMA.16816.F32 R20, R100, R112.reuse, R20 ;  /* 0x000000706414723c */ /* 0x080fe20000001814 */
[----:B------:R1:W3:Y:S07]  /*8d10*/  MUFU.EX2 R202, R2 ;  /* 0x0000000200ca7308 */ /* 0x0002ee0000000800 */
[C---:B------:R-:W-:Y:S08]  /*8d20*/  HMMA.16816.F32 R24, R104.reuse, R112, R24 ;  /* 0x000000706818723c */ /* 0x040ff00000001818 */
[-C--:B------:R-:W-:Y:S08]  /*8d30*/  HMMA.16816.F32 R28, R104, R114.reuse, R28 ;  /* 0x00000072681c723c */ /* 0x080ff0000000181c */
[C---:B------:R-:W-:Y:S01]  /*8d40*/  HMMA.16816.F32 R32, R100.reuse, R114, R32 ;  /* 0x000000726420723c */ /* 0x040fe20000001820 */
[--C-:B-1----:R-:W-:Y:S01]  /*8d50*/  FFMA.FTZ R2, R187, c[0x0][0x2d0], -R139.reuse ;  /* 0x0000b400bb027a23 */ /* 0x102fe2000001088b */
[----:B------:R-:W1:Y:S02]  /*8d60*/  LDSM.16.MT88.4 R112, [R209+0x3480] ;  /* 0x00348000d170783b */ /* 0x000e640000004200 */
[----:B---3--:R-:W-:Y:S01]  /*8d70*/  F2FP.PACK_AB R136, R202, R201 ;  /* 0x000000c9ca88723e */ /* 0x008fe200000000ff */
[----:B------:R3:W-:Y:S03]  /*8d80*/  MUFU.EX2 R200, R2 ;  /* 0x0000000200c87308 */ /* 0x0007e60000000800 */
[-C--:B------:R-:W-:Y:S08]  /*8d90*/  HMMA.16816.F32 R36, R100, R116.reuse, R36 ;  /* 0x000000746424723c */ /* 0x080ff00000001824 */
[C---:B------:R-:W-:Y:S08]  /*8da0*/  HMMA.16816.F32 R40, R104.reuse, R116, R40 ;  /* 0x000000746828723c */ /* 0x040ff00000001828 */
[-C--:B------:R-:W-:Y:S01]  /*8db0*/  HMMA.16816.F32 R44, R104, R118.reuse, R44 ;  /* 0x00000076682c723c */ /* 0x080fe2000000182c */
[--C-:B---3--:R-:W-:Y:S03]  /*8dc0*/  FFMA.FTZ R2, R188, c[0x0][0x2d0], -R139.reuse ;  /* 0x0000b400bc027a23 */ /* 0x108fe6000001088b */
[----:B------:R-:W-:Y:S04]  /*8dd0*/  MOV R188, R131 ;  /* 0x0000008300bc7202 */ /* 0x000fe80000000f00 */
[C---:B------:R-:W-:Y:S01]  /*8de0*/  HMMA.16816.F32 R48, R100.reuse, R118, R48 ;  /* 0x000000766430723c */ /* 0x040fe20000001830 */
[----:B------:R3:W-:Y:S01]  /*8df0*/  MUFU.EX2 R187, R2 ;  /* 0x0000000200bb7308 */ /* 0x0007e20000000800 */
[----:B------:R-:W4:Y:S06]  /*8e00*/  LDSM.16.MT88.4 R116, [R210+0x3480] ;  /* 0x00348000d274783b */ /* 0x000f2c0000004200 */
[-C--:B--2---:R-:W-:Y:S08]  /*8e10*/  HMMA.16816.F32 R52, R100, R108.reuse, R52 ;  /* 0x0000006c6434723c */ /* 0x084ff00000001834 */
[C---:B------:R-:W-:Y:S08]  /*8e20*/  HMMA.16816.F32 R56, R104.reuse, R108, R56 ;  /* 0x0000006c6838723c */ /* 0x040ff00000001838 */
[-C--:B------:R-:W-:Y:S01]  /*8e30*/  HMMA.16816.F32 R60, R104, R110.reuse, R60 ;  /* 0x0000006e683c723c */ /* 0x080fe2000000183c */
[--C-:B---3--:R-:W-:Y:S02]  /*8e40*/  FFMA.FTZ R2, R189, c[0x0][0x2d0], -R138.reuse ;  /* 0x0000b400bd027a23 */ /* 0x108fe4000001088a */
[----:B------:R-:W2:Y:S01]  /*8e50*/  LDL.LU R189, [R1+0xc] ;  /* 0x00000c0001bd7983 */ /* 0x000ea20000300800 */
[----:B------:R-:W-:Y:S01]  /*8e60*/  FFMA.FTZ R138, R190, c[0x0][0x2d0], -R138 ;  /* 0x0000b400be8a7a23 */ /* 0x000fe2000001088a */
[----:B------:R3:W-:Y:S01]  /*8e70*/  MUFU.EX2 R186, R2 ;  /* 0x0000000200ba7308 */ /* 0x0007e20000000800 */
[----:B------:R-:W-:Y:S02]  /*8e80*/  MOV R190, R166 ;  /* 0x000000a600be7202 */ /* 0x000fe40000000f00 */
[C---:B------:R-:W-:Y:S07]  /*8e90*/  HMMA.16816.F32 R64, R100.reuse, R110, R64 ;  /* 0x0000006e6440723c */ /* 0x040fee0000001840 */
[----:B------:R-:W5:Y:S01]  /*8ea0*/  MUFU.EX2 R185, R138 ;  /* 0x0000008a00b97308 */ /* 0x000f620000000800 */
[-C--:B-1----:R-:W-:Y:S08]  /*8eb0*/  HMMA.16816.F32 R68, R100, R112.reuse, R68 ;  /* 0x000000706444723c */ /* 0x082ff00000001844 */
[C---:B------:R-:W-:Y:S01]  /*8ec0*/  HMMA.16816.F32 R72, R104.reuse, R112, R72 ;  /* 0x000000706848723c */ /* 0x040fe20000001848 */
[--C-:B---3--:R-:W-:Y:S02]  /*8ed0*/  FFMA.FTZ R2, R194, c[0x0][0x2d0], -R139.reuse ;  /* 0x0000b400c2027a23 */ /* 0x108fe4000001088b */
[----:B------:R-:W3:Y:S05]  /*8ee0*/  LDL.LU R194, [R1+0x4] ;  /* 0x0000040001c27983 */ /* 0x000eea0000300800 */
[-C--:B------:R-:W-:Y:S01]  /*8ef0*/  HMMA.16816.F32 R76, R104, R114.reuse, R76 ;  /* 0x00000072684c723c */ /* 0x080fe2000000184c */
[----:B------:R1:W-:Y:S03]  /*8f00*/  MUFU.EX2 R182, R2 ;  /* 0x0000000200b67308 */ /* 0x0003e60000000800 */
[----:B------:R-:W-:Y:S02]  /*8f10*/  FFMA.FTZ R139, R195, c[0x0][0x2d0], -R139 ;  /* 0x0000b400c38b7a23 */ /* 0x000fe4000001088b */
[----:B------:R-:W2:Y:S01]  /*8f20*/  LDL.LU R195, [R1] ;  /* 0x0000000001c37983 */ /* 0x000ea20000300800 */
[----:B-----5:R-:W-:Y:S01]  /*8f30*/  F2FP.PACK_AB R138, R185, R186 ;  /* 0x000000bab98a723e */ /* 0x020fe200000000ff */
[C---:B------:R-:W-:Y:S02]  /*8f40*/  HMMA.16816.F32 R80, R100.reuse, R114, R80 ;  /* 0x000000726450723c */ /* 0x040fe40000001850 */
[----:B------:R-:W5:Y:S01]  /*8f50*/  LDSM.16.MT88.4 R112, [R210+0x2080] ;  /* 0x00208000d270783b */ /* 0x000f620000004200 */
[----:B------:R-:W1:Y:S05]  /*8f60*/  MUFU.EX2 R181, R139 ;  /* 0x0000008b00b57308 */ /* 0x000e6a0000000800 */
[-C--:B----4-:R-:W-:Y:S08]  /*8f70*/  HMMA.16816.F32 R84, R100, R116.reuse, R84 ;  /* 0x000000746454723c */ /* 0x090ff00000001854 */
[C---:B------:R-:W-:Y:S01]  /*8f80*/  HMMA.16816.F32 R88, R104.reuse, R116, R88 ;  /* 0x000000746858723c */ /* 0x040fe20000001858 */
[--C-:B-1----:R-:W-:Y:S02]  /*8f90*/  FFMA.FTZ R2, R193, c[0x0][0x2d0], -R164.reuse ;  /* 0x0000b400c1027a23 */ /* 0x102fe400000108a4 */
[----:B------:R-:W4:Y:S02]  /*8fa0*/  LDL.LU R193, [R1+0x8] ;  /* 0x0000080001c17983 */ /* 0x000f240000300800 */
[----:B------:R1:W-:Y:S03]  /*8fb0*/  MUFU.EX2 R180, R2 ;  /* 0x0000000200b47308 */ /* 0x0003e60000000800 */
[-C--:B------:R-:W-:Y:S01]  /*8fc0*/  HMMA.16816.F32 R92, R104, R118.reuse, R92 ;  /* 0x00000076685c723c */ /* 0x080fe2000000185c */
[----:B------:R-:W-:Y:S07]  /*8fd0*/  F2FP.PACK_AB R139, R181, R182 ;  /* 0x000000b6b58b723e */ /* 0x000fee00000000ff */
[----:B------:R-:W-:Y:S01]  /*8fe0*/  HMMA.16816.F32 R96, R100, R118, R96 ;  /* 0x000000766460723c */ /* 0x000fe20000001860 */
[--C-:B-1----:R-:W-:Y:S04]  /*8ff0*/  FFMA.FTZ R2, R196, c[0x0][0x2d0], -R164.reuse ;  /* 0x0000b400c4027a23 */ /* 0x102fe800000108a4 */
[----:B------:R1:W1:Y:S02]  /*9000*/  MUFU.EX2 R178, R2 ;  /* 0x0000000200b27308 */ /* 0x0002640000000800 */
[--C-:B-1----:R-:W-:Y:S01]  /*9010*/  FFMA.FTZ R2, R198, c[0x0][0x2d0], -R164.reuse ;  /* 0x0000b400c6027a23 */ /* 0x102fe200000108a4 */
[----:B------:R-:W-:Y:S01]  /*9020*/  F2FP.PACK_AB R160, R178, R180 ;  /* 0x000000b4b2a0723e */ /* 0x000fe200000000ff */
[----:B------:R-:W-:Y:S06]  /*9030*/  FFMA.FTZ R164, R199, c[0x0][0x2d0], -R164 ;  /* 0x0000b400c7a47a23 */ /* 0x000fec00000108a4 */
[----:B------:R1:W-:Y:S10]  /*9040*/  MUFU.EX2 R179, R2 ;  /* 0x0000000200b37308 */ /* 0x0003f40000000800 */
[----:B------:R-:W5:Y:S01]  /*9050*/  MUFU.EX2 R177, R164 ;  /* 0x000000a400b17308 */ /* 0x000f620000000800 */
[--C-:B-1----:R-:W-:Y:S09]  /*9060*/  FFMA.FTZ R2, R191, c[0x0][0x2d0], -R165.reuse ;  /* 0x0000b400bf027a23 */ /* 0x102ff200000108a5 */
[----:B------:R1:W-:Y:S01]  /*9070*/  MUFU.EX2 R173, R2 ;  /* 0x0000000200ad7308 */ /* 0x0003e20000000800 */
[----:B-----5:R-:W-:Y:S01]  /*9080*/  F2FP.PACK_AB R162, R177, R179 ;  /* 0x000000b3b1a2723e */ /* 0x020fe200000000ff */
[--C-:B-1----:R-:W-:Y:S08]  /*9090*/  FFMA.FTZ R2, R192, c[0x0][0x2d0], -R165.reuse ;  /* 0x0000b400c0027a23 */ /* 0x102ff000000108a5 */
[----:B------:R1:W5:Y:S02]  /*90a0*/  MUFU.EX2 R172, R2 ;  /* 0x0000000200ac7308 */ /* 0x0003640000000800 */
[--C-:B-1----:R-:W-:Y:S01]  /*90b0*/  FFMA.FTZ R2, R197, c[0x0][0x2d0], -R165.reuse ;  /* 0x0000b400c5027a23 */ /* 0x102fe200000108a5 */
[----:B-----5:R-:W-:Y:S01]  /*90c0*/  F2FP.PACK_AB R161, R172, R173 ;  /* 0x000000adaca1723e */ /* 0x020fe200000000ff */
[----:B------:R-:W-:Y:S01]  /*90d0*/  FFMA.FTZ R165, R137, c[0x0][0x2d0], -R165 ;  /* 0x0000b40089a57a23 */ /* 0x000fe200000108a5 */
[----:B------:R-:W-:Y:S05]  /*90e0*/  F2FP.PACK_AB R137, R187, R200 ;  /* 0x000000c8bb89723e */ /* 0x000fea00000000ff */
[----:B------:R-:W-:Y:S02]  /*90f0*/  MUFU.EX2 R135, R2 ;  /* 0x0000000200877308 */ /* 0x000fe40000000800 */
[-C--:B------:R-:W-:Y:S01]  /*9100*/  HMMA.16816.F32 R140, R136, R152.reuse, R4 ;  /* 0x00000098888c723c */ /* 0x080fe20000001804 */
[----:B------:R-:W-:Y:S07]  /*9110*/  LDSM.16.MT88.4 R4, [R210+0x3880] ;  /* 0x00388000d204783b */ /* 0x000fee0000004200 */
[----:B------:R-:W1:Y:S04]  /*9120*/  MUFU.EX2 R131, R165 ;  /* 0x000000a500837308 */ /* 0x000e680000000800 */
[----:B-1----:R-:W-:Y:S01]  /*9130*/  F2FP.PACK_AB R163, R131, R135 ;  /* 0x0000008783a3723e */ /* 0x002fe200000000ff */
[----:B------:R-:W1:Y:S06]  /*9140*/  LDSM.16.MT88.4 R164, [R210+0x2c80] ;  /* 0x002c8000d2a4783b */ /* 0x000e6c0000004200 */
[C---:B------:R-:W-:Y:S02]  /*9150*/  HMMA.16816.F32 R144, R160.reuse, R152, R8 ;  /* 0x00000098a090723c */ /* 0x040fe40000001808 */
[----:B------:R-:W5:Y:S06]  /*9160*/  LDL R11, [R1+0x1c] ;  /* 0x00001c00010b7983 */ /* 0x000f6c0000100800 */
[-C--:B------:R-:W-:Y:S08]  /*9170*/  HMMA.16816.F32 R148, R160, R154.reuse, R12 ;  /* 0x0000009aa094723c */ /* 0x080ff0000000180c */
[C---:B------:R-:W-:Y:S08]  /*9180*/  HMMA.16816.F32 R152, R136.reuse, R154, R16 ;  /* 0x0000009a8898723c */ /* 0x040ff00000001810 */
        /* <DEDUP_REMOVED lines=8> */
[-C--:B-1----:R-:W-:Y:S01]  /*9210*/  HMMA.16816.F32 R52, R136, R164.reuse, R52 ;  /* 0x000000a48834723c */ /* 0x082fe20000001834 */
[----:B---3--:R-:W-:Y:S04]  /*9220*/  FFMA.FTZ R3, R3, R194, R242 ;  /* 0x000000c203037223 */ /* 0x008fe800000100f2 */
[----:B------:R-:W-:Y:S02]  /*9230*/  FADD.FTZ R3, R243, R3 ;  /* 0x00000003f3037221 */ /* 0x000fe40000010000 */
[----:B--2---:R-:W-:Y:S01]  /*9240*/  FFMA.FTZ R128, R128, R195, R246 ;  /* 0x000000c380807223 */ /* 0x004fe200000100f6 */
[C---:B------:R-:W-:Y:S04]  /*9250*/  HMMA.16816.F32 R56, R160.reuse, R164, R56 ;  /* 0x000000a4a038723c */ /* 0x040fe80000001838 */
[----:B------:R-:W-:Y:S02]  /*9260*/  FADD.FTZ R128, R247, R128 ;  /* 0x00000080f7807221 */ /* 0x000fe40000010000 */
[----:B------:R-:W-:Y:S02]  /*9270*/  FADD.FTZ R8, R244, R3 ;  /* 0x00000003f4087221 */ /* 0x000fe40000010000 */
[----:B------:R-:W-:Y:S01]  /*9280*/  FFMA.FTZ R3, R0, R189, R183 ;  /* 0x000000bd00037223 */ /* 0x000fe200000100b7 */
[-C--:B------:R-:W-:Y:S03]  /*9290*/  HMMA.16816.F32 R60, R160, R166.reuse, R60 ;  /* 0x000000a6a03c723c */ /* 0x080fe6000000183c */
[----:B------:R-:W-:Y:S02]  /*92a0*/  FADD.FTZ R128, R248, R128 ;  /* 0x00000080f8807221 */ /* 0x000fe40000010000 */
[----:B------:R-:W-:Y:S02]  /*92b0*/  FADD.FTZ R3, R184, R3 ;  /* 0x00000003b8037221 */ /* 0x000fe40000010000 */
[----:B------:R-:W-:Y:S02]  /*92c0*/  FADD.FTZ R0, R245, R8 ;  /* 0x00000008f5007221 */ /* 0x000fe40000010000 */
[----:B------:R-:W-:Y:S01]  /*92d0*/  FADD.FTZ R3, R240, R3 ;  /* 0x00000003f0037221 */ /* 0x000fe20000010000 */
[C---:B------:R-:W-:Y:S02]  /*92e0*/  HMMA.16816.F32 R64, R136.reuse, R166, R64 ;  /* 0x000000a68840723c */ /* 0x040fe40000001840 */
[----:B----4-:R-:W-:Y:S02]  /*92f0*/  FFMA.FTZ R129, R129, R193, R251 ;  /* 0x000000c181817223 */ /* 0x010fe400000100fb */
[----:B------:R-:W-:Y:S01]  /*9300*/  FADD.FTZ R8, R207, R0 ;  /* 0x00000000cf087221 */ /* 0x000fe20000010000 */
[----:B------:R-:W-:Y:S01]  /*9310*/  IADD3 R207, R225, -0x1, RZ ;  /* 0xffffffffe1cf7810 */ /* 0x000fe20007ffe0ff */
[----:B------:R-:W-:Y:S02]  /*9320*/  FADD.FTZ R2, R252, R129 ;  /* 0x00000081fc027221 */ /* 0x000fe40000010000 */
[-C--:B------:R-:W-:Y:S01]  /*9330*/  HMMA.16816.F32 R68, R136, R168.reuse, R68 ;  /* 0x000000a88844723c */ /* 0x080fe20000001844 */
[----:B------:R-:W-:Y:S03]  /*9340*/  FADD.FTZ R3, R241, R3 ;  /* 0x00000003f1037221 */ /* 0x000fe60000010000 */
[----:B------:R-:W-:Y:S01]  /*9350*/  FADD.FTZ R2, R190, R2 ;  /* 0x00000002be027221 */ /* 0x000fe20000010000 */
[----:B------:R-:W-:Y:S01]  /*9360*/  MOV R129, R134 ;  /* 0x0000008600817202 */ /* 0x000fe20000000f00 */
[----:B------:R-:W-:Y:S02]  /*9370*/  FADD.FTZ R3, R203, R3 ;  /* 0x00000003cb037221 */ /* 0x000fe40000010000 */
[----:B------:R-:W-:Y:S01]  /*9380*/  FADD.FTZ R9, R188, R2 ;  /* 0x00000002bc097221 */ /* 0x000fe20000010000 */
[C---:B------:R-:W-:Y:S03]  /*9390*/  HMMA.16816.F32 R72, R160.reuse, R168, R72 ;  /* 0x000000a8a048723c */ /* 0x040fe60000001848 */
[----:B------:R-:W-:Y:S01]  /*93a0*/  FADD.FTZ R2, R249, R128 ;  /* 0x00000080f9027221 */ /* 0x000fe20000010000 */
[-C--:B------:R-:W-:Y:S01]  /*93b0*/  MOV R128, R130.reuse ;  /* 0x0000008200807202 */ /* 0x080fe20000000f00 */
[----:B------:R-:W-:Y:S02]  /*93c0*/  FADD.FTZ R9, R239, R9 ;  /* 0x00000009ef097221 */ /* 0x000fe40000010000 */
[----:B------:R-:W-:Y:S01]  /*93d0*/  FADD.FTZ R10, R237, R2 ;  /* 0x00000002ed0a7221 */ /* 0x000fe20000010000 */
[-C--:B------:R-:W-:Y:S01]  /*93e0*/  HMMA.16816.F32 R76, R160, R170.reuse, R76 ;  /* 0x000000aaa04c723c */ /* 0x080fe2000000184c */
[----:B------:R-:W-:Y:S03]  /*93f0*/  FADD.FTZ R2, R238, R9 ;  /* 0x00000009ee027221 */ /* 0x000fe60000010000 */
[----:B------:R-:W-:Y:S02]  /*9400*/  FADD.FTZ R0, R236, R10 ;  /* 0x0000000aec007221 */ /* 0x000fe40000010000 */
[----:B------:R-:W-:Y:S02]  /*9410*/  FADD.FTZ R9, R206, R8 ;  /* 0x00000008ce097221 */ /* 0x000fe40000010000 */
[----:B------:R-:W-:Y:S01]  /*9420*/  FADD.FTZ R10, R235, R2 ;  /* 0x00000002eb0a7221 */ /* 0x000fe20000010000 */
[C---:B------:R-:W-:Y:S03]  /*9430*/  HMMA.16816.F32 R80, R136.reuse, R170, R80 ;  /* 0x000000aa8850723c */ /* 0x040fe60000001850 */
[----:B------:R-:W-:Y:S02]  /*9440*/  FADD.FTZ R8, R233, R0 ;  /* 0x00000000e9087221 */ /* 0x000fe40000010000 */
[----:B------:R-:W-:Y:S02]  /*9450*/  FADD.FTZ R2, R205, R9 ;  /* 0x00000009cd027221 */ /* 0x000fe40000010000 */
[----:B------:R-:W-:Y:S01]  /*9460*/  FADD.FTZ R3, R176, R3 ;  /* 0x00000003b0037221 */ /* 0x000fe20000010000 */
[-C--:B------:R-:W-:Y:S01]  /*9470*/  HMMA.16816.F32 R84, R136, R4.reuse, R84 ;  /* 0x000000048854723c */ /* 0x080fe20000001854 */
[----:B------:R-:W-:Y:S03]  /*9480*/  FADD.FTZ R0, R234, R10 ;  /* 0x0000000aea007221 */ /* 0x000fe60000010000 */
[----:B------:R-:W-:Y:S04]  /*9490*/  FADD.FTZ R3, R174, R3 ;  /* 0x00000003ae037221 */ /* 0x000fe80000010000 */
[----:B------:R-:W-:Y:S01]  /*94a0*/  FADD.FTZ R3, R175, R3 ;  /* 0x00000003af037221 */ /* 0x000fe20000010000 */
[C---:B------:R-:W-:Y:S07]  /*94b0*/  HMMA.16816.F32 R88, R160.reuse, R4, R88 ;  /* 0x00000004a058723c */ /* 0x040fee0000001858 */
[----:B------:R-:W-:Y:S01]  /*94c0*/  FADD.FTZ R5, R232, R8 ;  /* 0x00000008e8057221 */ /* 0x000fe20000010000 */
[-C--:B------:R-:W-:Y:S01]  /*94d0*/  HMMA.16816.F32 R92, R160, R6.reuse, R92 ;  /* 0x00000006a05c723c */ /* 0x080fe2000000185c */
[----:B------:R-:W-:Y:S03]  /*94e0*/  FADD.FTZ R8, R204, R2 ;  /* 0x00000002cc087221 */ /* 0x000fe60000010000 */
[----:B------:R-:W-:Y:S02]  /*94f0*/  FADD.FTZ R4, R201, R0 ;  /* 0x00000000c9047221 */ /* 0x000fe40000010000 */
[----:B------:R-:W-:Y:S02]  /*9500*/  FADD.FTZ R2, R200, R5 ;  /* 0x00000005c8027221 */ /* 0x000fe40000010000 */
[----:B------:R-:W-:Y:S01]  /*9510*/  FADD.FTZ R0, R180, R8 ;  /* 0x00000008b4007221 */ /* 0x000fe20000010000 */
[----:B------:R-:W-:Y:S03]  /*9520*/  HMMA.16816.F32 R96, R136, R6, R96 ;  /* 0x000000068860723c */ /* 0x000fe60000001860 */
[----:B------:R-:W-:Y:S02]  /*9530*/  FADD.FTZ R4, R202, R4 ;  /* 0x00000004ca047221 */ /* 0x000fe40000010000 */
[----:B------:R-:W-:Y:S02]  /*9540*/  FADD.FTZ R5, R187, R2 ;  /* 0x00000002bb057221 */ /* 0x000fe40000010000 */
[----:B------:R-:W-:Y:S01]  /*9550*/  FADD.FTZ R2, R173, R3 ;  /* 0x00000003ad027221 */ /* 0x000fe20000010000 */
[----:B------:R-:W-:Y:S01]  /*9560*/  MOV R136, R130 ;  /* 0x0000008200887202 */ /* 0x000fe20000000f00 */
[----:B------:R-:W-:Y:S03]  /*9570*/  FADD.FTZ R3, R178, R0 ;  /* 0x00000000b2037221 */ /* 0x000fe60000010000 */
[----:B------:R-:W-:Y:S02]  /*9580*/  FADD.FTZ R0, R186, R4 ;  /* 0x00000004ba007221 */ /* 0x000fe40000010000 */
[----:B------:R-:W-:Y:S02]  /*9590*/  FADD.FTZ R4, R182, R5 ;  /* 0x00000005b6047221 */ /* 0x000fe40000010000 */
[----:B------:R-:W-:Y:S02]  /*95a0*/  FADD.FTZ R5, R185, R0 ;  /* 0x00000000b9057221 */ /* 0x000fe40000010000 */
[----:B------:R-:W-:Y:S02]  /*95b0*/  FADD.FTZ R4, R181, R4 ;  /* 0x00000004b5047221 */ /* 0x000fe40000010000 */
[----:B------:R-:W-:Y:S01]  /*95c0*/  FADD.FTZ R2, R172, R2 ;  /* 0x00000002ac027221 */ /* 0x000fe20000010000 */
[----:B------:R1:W-:Y:S01]  /*95d0*/  STL [R1+0x8], R5 ;  /* 0x0000080501007387 */ /* 0x0003e20000100800 */
[----:B------:R-:W-:Y:S02]  /*95e0*/  FADD.FTZ R3, R179, R3 ;  /* 0x00000003b3037221 */ /* 0x000fe40000010000 */
[----:B------:R-:W-:Y:S01]  /*95f0*/  FADD.FTZ R0, R135, R2 ;  /* 0x0000000287007221 */ /* 0x000fe20000010000 */
[----:B------:R1:W-:Y:S01]  /*9600*/  STL [R1], R4 ;  /* 0x0000000401007387 */ /* 0x0003e20000100800 */
[----:B------:R-:W-:Y:S01]  /*9610*/  FADD.FTZ R2, R177, R3 ;  /* 0x00000003b1027221 */ /* 0x000fe20000010000 */
[----:B------:R-:W-:Y:S01]  /*9620*/  MOV R135, R132 ;  /* 0x0000008400877202 */ /* 0x000fe20000000f00 */
[----:B------:R-:W-:Y:S01]  /*9630*/  FADD.FTZ R0, R131, R0 ;  /* 0x0000000083007221 */ /* 0x000fe20000010000 */
[----:B------:R-:W-:Y:S02]  /*9640*/  MOV R131, R133 ;  /* 0x0000008500837202 */ /* 0x000fe40000000f00 */
[----:B------:R1:W-:Y:S04]  /*9650*/  STL [R1+0x4], R2 ;  /* 0x0000040201007387 */ /* 0x0003e80000100800 */
[----:B------:R1:W-:Y:S01]  /*9660*/  STL [R1+0xc], R0 ;  /* 0x00000c0001007387 */ /* 0x0003e20000100800 */
[----:B-----5:R-:W-:Y:S02]  /*9670*/  ISETP.GT.AND P0, PT, R225, R11, PT ;  /* 0x0000000be100720c */ /* 0x020fe40003f04270 */
[----:B------:R-:W-:Y:S11]  /*9680*/  MOV R225, R207 ;  /* 0x000000cf00e17202 */ /* 0x000ff60000000f00 */
[----:B-1----:R-:W-:-:S05]  /*9690*/  @P0 BRA `(.L_x_212) ;  /* 0xffffc09000000947 */ /* 0x002fca000383ffff */
.L_x_191:
[----:B------:R-:W2:Y:S01]  /*96a0*/  S2R R0, SR_CTAID.X ;  /* 0x0000000000007919 */ /* 0x000ea20000002500 */
[----:B------:R-:W-:Y:S01]  /*96b0*/  IMAD.MOV.U32 R2, RZ, RZ, c[0x0][0x2c4] ;  /* 0x0000b100ff027624 */ /* 0x000fe200078e00ff */
[----:B------:R-:W-:Y:S01]  /*96c0*/  MOV R6, c[0x0][0x2ac] ;  /* 0x0000ab0000067a02 */ /* 0x000fe20000000f00 */
[----:B------:R-:W-:-:S02]  /*96d0*/  IMAD.MOV.U32 R5, RZ, RZ, 0x1 ;  /* 0x00000001ff057424 */ /* 0x000fc400078e00ff */
[----:B------:R-:W-:Y:S01]  /*96e0*/  IMAD.MOV.U32 R4, RZ, RZ, 0x1 ;  /* 0x00000001ff047424 */ /* 0x000fe200078e00ff */
[----:B------:R-:W-:Y:S02]  /*96f0*/  ISETP.NE.AND P1, PT, R2, 0x1, PT ;  /* 0x000000010200780c */ /* 0x000fe40003f25270 */
[----:B------:R-:W-:Y:S02]  /*9700*/  ISETP.LE.AND P0, PT, R5, c[0x0][0x32c], PT ;  /* 0x0000cb0005007a0c */ /* 0x000fe40003f03270 */
[----:B-1----:R-:W-:-:S05]  /*9710*/  IADD3 R3, R4, -c[0x0][0x168], RZ ;  /* 0x80005a0004037a10 */ /* 0x002fca0007ffe0ff */
[----:B------:R-:W-:Y:S01]  /*9720*/  IMAD R3, R6, c[0x0][0x1d0], R3 ;  /* 0x0000740006037a24 */ /* 0x000fe200078e0203 */
[----:B--2---:R-:W-:-:S05]  /*9730*/  LEA R0, R0, 0x7f, 0x7 ;  /* 0x0000007f00007811 */ /* 0x004fca00078e38ff */
[----:B------:R-:W-:-:S05]  /*9740*/  @P1 IMAD.HI.U32 R2, R0, c[0x0][0x2c8], RZ ;  /* 0x0000b20000021a27 */ /* 0x000fca00078e00ff */
[----:B------:R-:W-:-:S04]  /*9750*/  @P1 SHF.R.U32.HI R0, RZ, c[0x0][0x2cc], R2 ;  /* 0x0000b300ff001a19 */ /* 0x000fc80000011602 */
[----:B------:R-:W-:-:S04]  /*9760*/  IADD3 R0, R3, R0, RZ ;  /* 0x0000000003007210 */ /* 0x000fc80007ffe0ff */
[----:B------:R-:W-:Y:S01]  /*9770*/  IADD3 R2, R0, -c[0x0][0x324], RZ ;  /* 0x8000c90000027a10 */ /* 0x000fe20007ffe0ff */
[----:B------:R-:W-:Y:S05]  /*9780*/  @!P0 BRA `(.L_x_213) ;  /* 0x000000d000008947 */ /* 0x000fea0003800000 */
[----:B------:R-:W-:-:S13]  /*9790*/  ISETP.GT.AND P0, PT, R0, -0x1, PT ;  /* 0xffffffff0000780c */ /* 0x000fda0003f04270 */
[----:B------:R-:W-:Y:S05]  /*97a0*/  @P0 BRA `(.L_x_214) ;  /* 0x0000006000000947 */ /* 0x000fea0003800000 */
[----:B------:R-:W-:Y:S02]  /*97b0*/  ISETP.NE.AND P0, PT, R4, c[0x0][0x32c], PT ;  /* 0x0000cb0004007a0c */ /* 0x000fe40003f05270 */
[----:B------:R-:W-:-:S11]  /*97c0*/  LOP3.LUT R0, RZ, R0, RZ, 0x33, !PT ;  /* 0x00000000ff007212 */ /* 0x000fd600078e33ff */
[----:B------:R-:W-:-:S05]  /*97d0*/  @P0 IMAD.HI.U32 R3, R0, c[0x0][0x330], RZ ;  /* 0x0000cc0000030a27 */ /* 0x000fca00078e00ff */
[----:B------:R-:W-:-:S04]  /*97e0*/  @P0 SHF.R.U32.HI R0, RZ, c[0x0][0x334], R3 ;  /* 0x0000cd00ff000a19 */ /* 0x000fc80000011603 */
[----:B------:R-:W-:Y:S01]  /*97f0*/  LOP3.LUT R0, RZ, R0, RZ, 0x33, !PT ;  /* 0x00000000ff007212 */ /* 0x000fe200078e33ff */
[----:B------:R-:W-:Y:S05]  /*9800*/  BRA `(.L_x_215) ;  /* 0x0000003000007947 */ /* 0x000fea0003800000 */
.L_x_214:
[----:B------:R-:W-:-:S13]  /*9810*/  ISETP.NE.AND P0, PT, R4, c[0x0][0x32c], PT ;  /* 0x0000cb0004007a0c */ /* 0x000fda0003f05270 */
[----:B------:R-:W-:-:S05]  /*9820*/  @P0 IMAD.HI.U32 R3, R0, c[0x0][0x330], RZ ;  /* 0x0000cc0000030a27 */ /* 0x000fca00078e00ff */
[----:B------:R-:W-:-:S05]  /*9830*/  @P0 SHF.R.U32.HI R0, RZ, c[0x0][0x334], R3 ;  /* 0x0000cd00ff000a19 */ /* 0x000fca0000011603 */
.L_x_215:
[----:B------:R-:W-:-:S05]  /*9840*/  IMAD R0, R0, c[0x0][0x32c], RZ ;  /* 0x0000cb0000007a24 */ /* 0x000fca00078e02ff */
[----:B------:R-:W-:-:S03]  /*9850*/  IMNMX R2, R2, R0, !PT ;  /* 0x0000000002027217 */ /* 0x000fc60007800200 */
.L_x_213:
[----:B------:R-:W2:Y:S01]  /*9860*/  LDL R0, [R1+0x10] ;  /* 0x0000100001007983 */ /* 0x000ea20000100800 */
[----:B------:R-:W-:-:S05]  /*9870*/  IADD3 R2, R2, 0x2f, RZ ;  /* 0x0000002f02027810 */ /* 0x000fca0007ffe0ff */
[----:B------:R-:W-:-:S05]  /*9880*/  IMAD.HI R2, R2, 0x2aaaaaab, RZ ;  /* 0x2aaaaaab02027827 */ /* 0x000fca00078e02ff */
[----:B------:R-:W-:-:S04]  /*9890*/  SHF.R.U32.HI R228, RZ, 0x1f, R2 ;  /* 0x0000001fffe47819 */ /* 0x000fc80000011602 */
[----:B------:R-:W-:-:S04]  /*98a0*/  LEA.HI.SX32 R228, R2, R228, 0x1d ;  /* 0x000000e402e47211 */ /* 0x000fc800078feaff */
[----:B--2---:R-:W-:-:S04]  /*98b0*/  IMNMX R228, R0, R228, !PT ;  /* 0x000000e400e47217 */ /* 0x004fc80007800200 */
[----:B------:R-:W-:-:S13]  /*98c0*/  ISETP.GE.AND P0, PT, R207, R228, PT ;  /* 0x000000e4cf00720c */ /* 0x000fda0003f06270 */
[----:B------:R-:W-:Y:S05]  /*98d0*/  @!P0 BRA `(.L_x_216) ;  /* 0x00002c2000008947 */ /* 0x000fea0003800000 */
[----:B------:R-:W2:Y:S01]  /*98e0*/  LDL R7, [R1+0x28] ;  /* 0x0000280001077983 */ /* 0x000ea20000100800 */
[----:B------:R-:W-:-:S03]  /*98f0*/  SHF.R.S32.HI R0, RZ, 0x1f, R226 ;  /* 0x0000001fff007819 */ /* 0x000fc600000114e2 */
[----:B------:R-:W3:Y:S01]  /*9900*/  LDL R4, [R1+0x24] ;  /* 0x0000240001047983 */ /* 0x000ee20000100800 */
[C---:B------:R-:W-:Y:S02]  /*9910*/  SHF.L.U64.HI R227, R226.reuse, 0x1, R0 ;  /* 0x00000001e2e37819 */ /* 0x040fe40000010200 */
[C---:B------:R-:W-:Y:S02]  /*9920*/  IADD3 R0, R226.reuse, 0x40, RZ ;  /* 0x00000040e2007810 */ /* 0x040fe40007ffe0ff */
[C---:B------:R-:W-:Y:S02]  /*9930*/  IADD3 R5, R226.reuse, 0x20, RZ ;  /* 0x00000020e2057810 */ /* 0x040fe40007ffe0ff */
[C---:B------:R-:W-:Y:S02]  /*9940*/  IADD3 R3, R226.reuse, 0x40, RZ ;  /* 0x00000040e2037810 */ /* 0x040fe40007ffe0ff */
[----:B------:R-:W-:Y:S02]  /*9950*/  SHF.R.S32.HI R0, RZ, 0x1f, R0 ;  /* 0x0000001fff007819 */ /* 0x000fe40000011400 */
[----:B------:R-:W-:-:S02]  /*9960*/  IADD3 R6, R226, 0x20, RZ ;  /* 0x00000020e2067810 */ /* 0x000fc40007ffe0ff */
[----:B------:R-:W-:Y:S02]  /*9970*/  SHF.R.S32.HI R5, RZ, 0x1f, R5 ;  /* 0x0000001fff057819 */ /* 0x000fe40000011405 */
[----:B------:R-:W-:Y:S02]  /*9980*/  LEA.HI R0, R0, R3, RZ, 0x3 ;  /* 0x0000000300007211 */ /* 0x000fe400078f18ff */
[----:B------:R-:W-:Y:S02]  /*9990*/  LEA.HI R5, R5, R6, RZ, 0x3 ;  /* 0x0000000605057211 */ /* 0x000fe400078f18ff */
[----:B------:R-:W-:Y:S02]  /*99a0*/  LOP3.LUT R0, R0, 0xfffffff8, RZ, 0xc0, !PT ;  /* 0xfffffff800007812 */ /* 0x000fe400078ec0ff */
[----:B------:R-:W-:Y:S01]  /*99b0*/  LOP3.LUT R5, R5, 0xfffffff8, RZ, 0xc0, !PT ;  /* 0xfffffff805057812 */ /* 0x000fe200078ec0ff */
[----:B------:R-:W-:Y:S02]  /*99c0*/  IMAD.SHL.U32 R229, R226, 0x2, RZ ;  /* 0x00000002e2e57824 */ /* 0x000fe400078e00ff */
[----:B------:R-:W-:-:S02]  /*99d0*/  IMAD.SHL.U32 R204, R0, 0x2, RZ ;  /* 0x0000000200cc7824 */ /* 0x000fc400078e00ff */
[C---:B------:R-:W-:Y:S01]  /*99e0*/  IMAD.SHL.U32 R206, R5.reuse, 0x2, RZ ;  /* 0x0000000205ce7824 */ /* 0x040fe200078e00ff */
[----:B--2---:R-:W-:Y:S02]  /*99f0*/  SHF.L.U64.HI R225, R5, 0x1, R7 ;  /* 0x0000000105e17819 */ /* 0x004fe40000010207 */
[----:B---3--:R-:W-:Y:S02]  /*9a00*/  SHF.L.U64.HI R205, R0, 0x1, R4 ;  /* 0x0000000100cd7819 */ /* 0x008fe40000010204 */
.L_x_221:
[----:B------:R-:W2:Y:S01]  /*9a10*/  LDL R2, [R1+0x10] ;  /* 0x0000100001027983 */ /* 0x000ea20000100800 */
[----:B------:R-:W-:Y:S04]  /*9a20*/  DEPBAR.LE SB0, 0x0 ;  /* 0x000080000000791a */ /* 0x000fe80000000000 */
[----:B------:R-:W-:Y:S01]  /*9a30*/  BAR.SYNC.DEFER_BLOCKING 0x0 ;  /* 0x0000000000007b1d */ /* 0x000fe20000010000 */
[----:B------:R-:W-:Y:S01]  /*9a40*/  IMAD.MOV.U32 R0, RZ, RZ, R134 ;  /* 0x000000ffff007224 */ /* 0x000fe200078e0086 */
[----:B------:R-:W-:Y:S01]  /*9a50*/  MOV R129, R133 ;  /* 0x0000008500817202 */ /* 0x000fe20000000f00 */
[----:B------:R-:W-:Y:S03]  /*9a60*/  IMAD.MOV.U32 R135, RZ, RZ, R132 ;  /* 0x000000ffff877224 */ /* 0x000fe600078e0084 */
        /* <DEDUP_REMOVED lines=14> */
[----:B------:R-:W1:Y:S01]  /*9b50*/  S2R R10, SR_TID.X ;  /* 0x00000000000a7919 */ /* 0x000e620000002100 */
[----:B------:R-:W-:Y:S01]  /*9b60*/  SHF.R.S32.HI R8, RZ, 0x1f, R222 ;  /* 0x0000001fff087819 */ /* 0x000fe200000114de */
[----:B------:R-:W-:Y:S01]  /*9b70*/  BSSY B0, `(.L_x_217) ;  /* 0x0000033000007945 */ /* 0x000fe20003800000 */
[----:B------:R-:W-:Y:S01]  /*9b80*/  ISETP.GE.AND P1, PT, R226, c[0x0][0x1d4], PT ;  /* 0x00007500e2007a0c */ /* 0x000fe20003f26270 */
[----:B------:R-:W-:Y:S01]  /*9b90*/  IMAD R4, R2, c[0x0][0x208], RZ ;  /* 0x0000820002047a24 */ /* 0x000fe200078e02ff */
[----:B------:R-:W-:Y:S01]  /*9ba0*/  IADD3 R12, R226, 0x20, RZ ;  /* 0x00000020e20c7810 */ /* 0x000fe20007ffe0ff */
[----:B------:R-:W-:Y:S01]  /*9bb0*/  IMAD.WIDE.U32 R2, R224, c[0x0][0x208], RZ ;  /* 0x00008200e0027a25 */ /* 0x000fe200078e00ff */
[----:B------:R-:W-:Y:S02]  /*9bc0*/  IADD3 R11, R226, 0x40, RZ ;  /* 0x00000040e20b7810 */ /* 0x000fe40007ffe0ff */
[----:B------:R-:W-:Y:S01]  /*9bd0*/  ISETP.GE.AND P3, PT, R12, c[0x0][0x1d4], PT ;  /* 0x000075000c007a0c */ /* 0x000fe20003f66270 */
[----:B------:R-:W-:Y:S01]  /*9be0*/  IMAD R4, R224, c[0x0][0x20c], R4 ;  /* 0x00008300e0047a24 */ /* 0x000fe200078e0204 */
[----:B------:R-:W-:Y:S01]  /*9bf0*/  ISETP.GE.AND P2, PT, R11, c[0x0][0x1d4], PT ;  /* 0x000075000b007a0c */ /* 0x000fe20003f46270 */
[----:B------:R-:W-:Y:S02]  /*9c00*/  IMAD R8, R8, c[0x0][0x218], RZ ;  /* 0x0000860008087a24 */ /* 0x000fe400078e02ff */
[----:B------:R-:W-:Y:S02]  /*9c10*/  IMAD.IADD R3, R3, 0x1, R4 ;  /* 0x0000000103037824 */ /* 0x000fe400078e0204 */
[C---:B------:R-:W-:Y:S02]  /*9c20*/  IMAD R8, R222.reuse, c[0x0][0x21c], R8 ;  /* 0x00008700de087a24 */ /* 0x040fe400078e0208 */
[----:B------:R-:W-:Y:S05]  /*9c30*/  IMAD.WIDE.U32 R2, R222, c[0x0][0x218], R2 ;  /* 0x00008600de027a25 */ /* 0x000fea00078e0002 */
[----:B------:R-:W-:Y:S04]  /*9c40*/  IADD3 R2, P0, R2, UR18, RZ ;  /* 0x0000001202027c10 */ /* 0x000fe8000ff1e0ff */
[----:B------:R-:W-:Y:S02]  /*9c50*/  IADD3.X R8, R3, UR5, R8, P0, !PT ;  /* 0x0000000503087c10 */ /* 0x000fe400087fe408 */
[C---:B------:R-:W-:Y:S04]  /*9c60*/  LEA R9, P0, R2.reuse, c[0x0][0x1f8], 0x1 ;  /* 0x00007e0002097a11 */ /* 0x040fe800078008ff */
[----:B------:R-:W-:Y:S02]  /*9c70*/  LEA.HI.X R8, R2, c[0x0][0x1fc], R8, 0x1, P0 ;  /* 0x00007f0002087a11 */ /* 0x000fe400000f0c08 */
[----:B------:R-:W2:Y:S04]  /*9c80*/  SHFL.IDX PT, R2, R9, RZ, 0x1c1f ;  /* 0x001c1fff09027589 */ /* 0x000ea800000e0000 */
[----:B------:R-:W3:Y:S01]  /*9c90*/  SHFL.IDX PT, R3, R8, RZ, 0x1c1f ;  /* 0x001c1fff08037589 */ /* 0x000ee200000e0000 */
[C---:B--2---:R-:W-:Y:S05]  /*9ca0*/  IADD3 R6, P0, R2.reuse, R229, RZ ;  /* 0x000000e502067210 */ /* 0x044fea0007f1e0ff */
[C---:B---3--:R-:W-:Y:S01]  /*9cb0*/  IMAD.X R7, R3.reuse, 0x1, R227, P0 ;  /* 0x0000000103077824 */ /* 0x048fe200000e06e3 */
[C---:B------:R-:W-:Y:S04]  /*9cc0*/  IADD3 R4, P0, R2.reuse, R206, RZ ;  /* 0x000000ce02047210 */ /* 0x040fe80007f1e0ff */
[----:B------:R-:W-:Y:S01]  /*9cd0*/  @!PT LDS RZ, [RZ] ;  /* 0x00000000fffff984 */ /* 0x000fe20000000800 */
[----:B------:R2:W-:Y:S01]  /*9ce0*/  LDGSTS.E.BYPASS.LTC128B.128 [R223+0x1880], [R6.64], !P1 ;  /* 0x0188000006df7fae */ /* 0x0005e2000c901d48 */
[C---:B------:R-:W-:Y:S01]  /*9cf0*/  IMAD.X R5, R3.reuse, 0x1, R225, P0 ;  /* 0x0000000103057824 */ /* 0x040fe200000e06e1 */
        /* <DEDUP_REMOVED lines=9> */
.L_x_261:
[C---:B------:R-:W-:Y:S02]  /*9d90*/  IADD3 R10, R226.reuse, 0x20, RZ ;  /* 0x00000020e20a7810 */ /* 0x040fe40007ffe0ff */
[----:B------:R-:W-:Y:S02]  /*9da0*/  ISETP.GE.AND P3, PT, R226, c[0x0][0x1d4], PT ;  /* 0x00007500e2007a0c */ /* 0x000fe40003f66270 */
[----:B-1-3--:R-:W-:Y:S02]  /*9db0*/  IADD3 R8, P0, R2, R229, RZ ;  /* 0x000000e502087210 */ /* 0x00afe40007f1e0ff */
[----:B------:R-:W-:Y:S02]  /*9dc0*/  ISETP.GE.AND P2, PT, R10, c[0x0][0x1d4], PT ;  /* 0x000075000a007a0c */ /* 0x000fe40003f46270 */
[----:B------:R-:W-:Y:S01]  /*9dd0*/  IADD3 R5, R226, 0x40, RZ ;  /* 0x00000040e2057810 */ /* 0x000fe20007ffe0ff */
[----:B--2---:R-:W-:Y:S01]  /*9de0*/  IMAD.X R9, R4, 0x1, R227, P0 ;  /* 0x0000000104097824 */ /* 0x004fe200000e06e3 */
[----:B------:R-:W-:Y:S02]  /*9df0*/  IADD3 R6, P0, R2, R206, RZ ;  /* 0x000000ce02067210 */ /* 0x000fe40007f1e0ff */
[----:B------:R-:W-:Y:S03]  /*9e00*/  ISETP.GE.AND P1, PT, R5, c[0x0][0x1d4], PT ;  /* 0x0000750005007a0c */ /* 0x000fe60003f26270 */
        /* <DEDUP_REMOVED lines=9> */
.L_x_218:
[----:B------:R-:W-:Y:S05]  /*9ea0*/  BSYNC B0 ;  /* 0x0000000000007941 */ /* 0x000fea0003800000 */
.L_x_217:
        /* <DEDUP_REMOVED lines=109> */
[----:B------:R-:W-:Y:S02]  /*a580*/  LEA.HI R137, R137, R230, RZ, 0x2 ;  /* 0x000000e689897211 */ /* 0x000fe400078f10ff */
[----:B------:R-:W-:Y:S02]  /*a590*/  IADD3 R230, R226, 0x40, RZ ;  /* 0x00000040e2e67810 */ /* 0x000fe40007ffe0ff */
[----:B------:R-:W-:Y:S02]  /*a5a0*/  SHF.R.S32.HI R137, RZ, 0x2, R137 ;  /* 0x00000002ff897819 */ /* 0x000fe40000011489 */
[----:B------:R-:W-:Y:S01]  /*a5b0*/  ISETP.GE.AND P3, PT, R230, c[0x0][0x1d4], PT ;  /* 0x00007500e6007a0c */ /* 0x000fe20003f66270 */
[----:B--2---:R-:W-:Y:S01]  /*a5c0*/  IMAD R3, R207, 0x30, R3 ;  /* 0x00000030cf037824 */ /* 0x004fe200078e0203 */
[----:B---3--:R-:W-:Y:S04]  /*a5d0*/  ISETP.GT.AND P1, PT, R2, 0x2f, PT ;  /* 0x0000002f0200780c */ /* 0x008fe80003f24270 */
[----:B------:R-:W-:Y:S05]  /*a5e0*/  IADD3 R3, R3, -0x30, R2 ;  /* 0xffffffd003037810 */ /* 0x000fea0007ffe002 */
[----:B------:R-:W-:Y:S04]  /*a5f0*/  @P2 IMAD.HI.U32 R130, R3, c[0x0][0x2bc], RZ ;  /* 0x0000af0003822a27 */ /* 0x000fe800078e00ff */
[--C-:B------:R-:W-:Y:S01]  /*a600*/  IMAD.MOV.U32 R2, RZ, RZ, R3.reuse ;  /* 0x000000ffff027224 */ /* 0x100fe200078e0003 */
[----:B------:R-:W-:Y:S04]  /*a610*/  @P2 SHF.R.U32.HI R2, RZ, c[0x0][0x2c0], R130 ;  /* 0x0000b000ff022a19 */ /* 0x000fe80000011682 */
[C---:B------:R-:W-:Y:S04]  /*a620*/  @!P1 IADD3 R131, P0, R2.reuse, UR12, RZ ;  /* 0x0000000c02839c10 */ /* 0x040fe8000ff1e0ff */
[----:B------:R-:W-:Y:S01]  /*a630*/  @!P1 LEA.HI.X.SX32 R136, R2, UR10, 0x1, P0 ;  /* 0x0000000a02889c11 */ /* 0x000fe200080f0eff */
[----:B------:R-:W-:Y:S01]  /*a640*/  IMAD.MOV R2, RZ, RZ, -R2 ;  /* 0x000000ffff027224 */ /* 0x000fe200078e0a02 */
[C---:B------:R-:W-:Y:S03]  /*a650*/  @!P1 LEA R130, P0, R131.reuse, c[0x0][0x2a0], 0x2 ;  /* 0x0000a80083829a11 */ /* 0x040fe600078010ff */
[----:B------:R-:W-:Y:S01]  /*a660*/  IMAD R224, R2, c[0x0][0x2b8], R3 ;  /* 0x0000ae0002e07a24 */ /* 0x000fe200078e0203 */
[----:B------:R-:W-:Y:S02]  /*a670*/  @!P1 LEA.HI.X R131, R131, c[0x0][0x2a4], R136, 0x2, P0 ;  /* 0x0000a90083839a11 */ /* 0x000fe400000f1488 */
[----:B------:R-:W-:Y:S02]  /*a680*/  IADD3 R136, -R137, 0x30, RZ ;  /* 0x0000003089887810 */ /* 0x000fe40007ffe1ff */
[----:B------:R-:W-:Y:S01]  /*a690*/  SHF.R.S32.HI R2, RZ, 0x1f, R224 ;  /* 0x0000001fff027819 */ /* 0x000fe200000114e0 */
[----:B------:R1:W2:Y:S01]  /*a6a0*/  @!P1 LDG.E R222, [R130.64] ;  /* 0x0000000882de9981 */ /* 0x0002a2000c1e1900 */
[----:B------:R-:W-:Y:S03]  /*a6b0*/  ISETP.GE.AND P1, PT, R136, 0x1, PT ;  /* 0x000000018800780c */ /* 0x000fe60003f26270 */
[----:B-1----:R-:W-:Y:S02]  /*a6c0*/  IMAD R130, R2, c[0x0][0x1e0], RZ ;  /* 0x0000780002827a24 */ /* 0x002fe400078e02ff */
[C---:B------:R-:W-:Y:S04]  /*a6d0*/  IMAD.WIDE.U32 R2, R224.reuse, c[0x0][0x1e0], RZ ;  /* 0x00007800e0027a25 */ /* 0x040fe800078e00ff */
        /* <DEDUP_REMOVED lines=12> */
[CC--:B-1----:R-:W-:Y:S05]  /*a7a0*/  @P1 IADD3 R162, P0, R2.reuse, R229.reuse, RZ ;  /* 0x000000e502a21210 */ /* 0x0c2fea0007f1e0ff */
[C---:B--2---:R-:W-:Y:S01]  /*a7b0*/  @P1 IMAD.X R163, R3.reuse, 0x1, R227, P0 ;  /* 0x0000000103a31824 */ /* 0x044fe200000e06e3 */
[C---:B------:R-:W-:Y:S04]  /*a7c0*/  @P1 IADD3 R160, P0, R2.reuse, R206, RZ ;  /* 0x000000ce02a01210 */ /* 0x040fe80007f1e0ff */
[----:B------:R-:W-:Y:S01]  /*a7d0*/  @!PT LDS RZ, [RZ] ;  /* 0x00000000fffff984 */ /* 0x000fe20000000800 */
[----:B------:R1:W-:Y:S01]  /*a7e0*/  @P1 LDGSTS.E.BYPASS.LTC128B.128 [R223+0x3c80], [R162.64], !P5 ;  /* 0x03c80000a2df1fae */ /* 0x0003e2000e901d48 */
[C---:B------:R-:W-:Y:S01]  /*a7f0*/  @P1 IMAD.X R161, R3.reuse, 0x1, R225, P0 ;  /* 0x0000000103a11824 */ /* 0x040fe200000e06e1 */
[----:B------:R-:W-:Y:S02]  /*a800*/  @P1 IADD3 R138, P0, R2, R204, RZ ;  /* 0x000000cc028a1210 */ /* 0x000fe40007f1e0ff */
[----:B------:R-:W2:Y:S03]  /*a810*/  SHFL.IDX PT, R2, R131, 0x1, 0x1c1f ;  /* 0x003c1f0083027f89 */ /* 0x000ea600000e0000 */
[----:B------:R-:W-:Y:S01]  /*a820*/  @P1 IMAD.X R139, R3, 0x1, R205, P0 ;  /* 0x00000001038b1824 */ /* 0x000fe200000e06cd */
[----:B------:R1:W-:Y:S01]  /*a830*/  @P1 LDGSTS.E.BYPASS.LTC128B.128 [R223+0x4880], [R160.64], !P4 ;  /* 0x04880000a0df1fae */ /* 0x0003e2000e101d48 */
[----:B------:R-:W-:Y:S03]  /*a840*/  ISETP.GE.AND P0, PT, R136, 0x21, PT ;  /* 0x000000218800780c */ /* 0x000fe60003f06270 */
[----:B------:R-:W3:Y:S04]  /*a850*/  SHFL.IDX PT, R3, R130, 0x1, 0x1c1f ;  /* 0x003c1f0082037f89 */ /* 0x000ee800000e0000 */
[----:B------:R1:W-:Y:S06]  /*a860*/  @P1 LDGSTS.E.BYPASS.LTC128B.128 [R223+0x5480], [R138.64], !P3 ;  /* 0x054800008adf1fae */ /* 0x0003ec000d901d48 */
[C---:B--2---:R-:W-:Y:S05]  /*a870*/  @P0 IADD3 R136, P2, R2.reuse, R229, RZ ;  /* 0x000000e502880210 */ /* 0x044fea0007f5e0ff */
[C---:B---3--:R-:W-:Y:S01]  /*a880*/  @P0 IMAD.X R137, R3.reuse, 0x1, R227, P2 ;  /* 0x0000000103890824 */ /* 0x048fe200010e06e3 */
[C---:B------:R-:W-:Y:S04]  /*a890*/  @P0 IADD3 R130, P2, R2.reuse, R206, RZ ;  /* 0x000000ce02820210 */ /* 0x040fe80007f5e0ff */
[----:B------:R1:W-:Y:S01]  /*a8a0*/  @P0 LDGSTS.E.BYPASS.LTC128B.128 [R223+0x4480], [R136.64], !P5 ;  /* 0x0448000088df0fae */ /* 0x0003e2000e901d48 */
[C---:B------:R-:W-:Y:S01]  /*a8b0*/  @P0 IMAD.X R131, R3.reuse, 0x1, R225, P2 ;  /* 0x0000000103830824 */ /* 0x040fe200010e06e1 */
[----:B------:R-:W-:Y:S04]  /*a8c0*/  @P0 IADD3 R2, P2, R2, R204, RZ ;  /* 0x000000cc02020210 */ /* 0x000fe80007f5e0ff */
[----:B------:R1:W-:Y:S01]  /*a8d0*/  @P0 LDGSTS.E.BYPASS.LTC128B.128 [R223+0x5080], [R130.64], !P4 ;  /* 0x0508000082df0fae */ /* 0x0003e2000e101d48 */
[----:B------:R-:W-:Y:S05]  /*a8e0*/  @P0 IMAD.X R3, R3, 0x1, R205, P2 ;  /* 0x0000000103030824 */ /* 0x000fea00010e06cd */
[----:B------:R1:W-:Y:S03]  /*a8f0*/  @P0 LDGSTS.E.BYPASS.LTC128B.128 [R223+0x5c80], [R2.64], !P3 ;  /* 0x05c8000002df0fae */ /* 0x0003e6000d901d48 */
.L_x_220:
[----:B-1----:R-:W-:Y:S01]  /*a900*/  FMNMX.FTZ R2, R4, R134, !PT ;  /* 0x0000008604027209 */ /* 0x002fe20007810000 */
[----:B------:R-:W-:Y:S01]  /*a910*/  LDSM.16.MT88.4 R160, [R209+0x1880] ;  /* 0x00188000d1a0783b */ /* 0x000fe20000004200 */
[----:B------:R-:W-:Y:S02]  /*a920*/  FMNMX.FTZ R3, R8, R132, !PT ;  /* 0x0000008408037209 */ /* 0x000fe40007810000 */
        /* <DEDUP_REMOVED lines=8> */
[----:B------:R-:W2:Y:S01]  /*a9b0*/  LDL.LU R232, [R1+0x8] ;  /* 0x0000080001e87983 */ /* 0x000ea20000300800 */
[----:B------:R-:W-:Y:S02]  /*a9c0*/  FMNMX.FTZ R2, R19, R2, !PT ;  /* 0x0000000213027209 */ /* 0x000fe40007810000 */
[----:B------:R-:W-:Y:S01]  /*a9d0*/  FMNMX.FTZ R134, R21, R134, !PT ;  /* 0x0000008615867209 */ /* 0x000fe20007810000 */
[----:B------:R-:W3:Y:S01]  /*a9e0*/  LDL.LU R231, [R1] ;  /* 0x0000000001e77983 */ /* 0x000ee20000300800 */
[----:B------:R-:W-:Y:S02]  /*a9f0*/  FMNMX.FTZ R2, R22, R2, !PT ;  /* 0x0000000216027209 */ /* 0x000fe40007810000 */
[----:B------:R-:W-:Y:S01]  /*aa00*/  FMNMX.FTZ R134, R32, R134, !PT ;  /* 0x0000008620867209 */ /* 0x000fe20007810000 */
[----:B------:R-:W4:Y:S01]  /*aa10*/  LDL.LU R230, [R1+0x4] ;  /* 0x0000040001e67983 */ /* 0x000f220000300800 */
[----:B------:R-:W-:Y:S02]  /*aa20*/  FMNMX.FTZ R2, R23, R2, !PT ;  /* 0x0000000217027209 */ /* 0x000fe40007810000 */
[----:B------:R-:W-:Y:S01]  /*aa30*/  FMNMX.FTZ R134, R33, R134, !PT ;  /* 0x0000008621867209 */ /* 0x000fe20007810000 */
[----:B------:R-:W5:Y:S01]  /*aa40*/  LDL.LU R203, [R1+0xc] ;  /* 0x00000c0001cb7983 */ /* 0x000f620000300800 */
        /* <DEDUP_REMOVED lines=14> */
[----:B------:R-:W-:Y:S02]  /*ab30*/  ISETP.GT.AND P0, PT, R207, R228, PT ;  /* 0x000000e4cf00720c */ /* 0x000fe40003f04270 */
[----:B------:R-:W-:Y:S01]  /*ab40*/  FMNMX.FTZ R3, R13, R3, !PT ;  /* 0x000000030d037209 */ /* 0x000fe20007810000 */
[----:B------:R-:W1:Y:S03]  /*ab50*/  SHFL.BFLY PT, R131, R2, 0x2, 0x1f ;  /* 0x0c401f0002837f89 */ /* 0x000e6600000e0000 */
[----:B------:R-:W-:Y:S04]  /*ab60*/  FMNMX.FTZ R3, R24, R3, !PT ;  /* 0x0000000318037209 */ /* 0x000fe80007810000 */
[----:B------:R-:W-:Y:S04]  /*ab70*/  FMNMX.FTZ R3, R25, R3, !PT ;  /* 0x0000000319037209 */ /* 0x000fe80007810000 */
[----:B------:R-:W-:Y:S04]  /*ab80*/  FMNMX.FTZ R3, R28, R3, !PT ;  /* 0x000000031c037209 */ /* 0x000fe80007810000 */
[----:B------:R-:W-:Y:S04]  /*ab90*/  FMNMX.FTZ R3, R29, R3, !PT ;  /* 0x000000031d037209 */ /* 0x000fe80007810000 */
[----:B------:R-:W-:Y:S04]  /*aba0*/  FMNMX.FTZ R3, R40, R3, !PT ;  /* 0x0000000328037209 */ /* 0x000fe80007810000 */
[----:B------:R-:W-:Y:S04]  /*abb0*/  FMNMX.FTZ R3, R41, R3, !PT ;  /* 0x0000000329037209 */ /* 0x000fe80007810000 */
[----:B------:R-:W-:Y:S04]  /*abc0*/  FMNMX.FTZ R3, R44, R3, !PT ;  /* 0x000000032c037209 */ /* 0x000fe80007810000 */
[----:B------:R-:W-:Y:S05]  /*abd0*/  FMNMX.FTZ R3, R45, R3, !PT ;  /* 0x000000032d037209 */ /* 0x000fea0007810000 */
[----:B------:R-:W1:Y:S02]  /*abe0*/  SHFL.BFLY PT, R132, R3, 0x2, 0x1f ;  /* 0x0c401f0003847f89 */ /* 0x000e6400000e0000 */
[----:B-1----:R-:W-:Y:S02]  /*abf0*/  FMNMX.FTZ R134, R134, R130, !PT ;  /* 0x0000008286867209 */ /* 0x002fe40007810000 */
[----:B------:R-:W-:Y:S02]  /*ac00*/  FMNMX.FTZ R2, R2, R131, !PT ;  /* 0x0000008302027209 */ /* 0x000fe40007810000 */
[----:B------:R-:W-:Y:S02]  /*ac10*/  FMNMX.FTZ R130, R10, R128, !PT ;  /* 0x000000800a827209 */ /* 0x000fe40007810000 */
[----:B------:R-:W1:Y:S02]  /*ac20*/  SHFL.BFLY PT, R133, R134, 0x1, 0x1f ;  /* 0x0c201f0086857f89 */ /* 0x000e6400000e0000 */
[----:B------:R-:W-:Y:S04]  /*ac30*/  FMNMX.FTZ R130, R11, R130, !PT ;  /* 0x000000820b827209 */ /* 0x000fe80007810000 */
[----:B------:R-:W-:Y:S02]  /*ac40*/  FMNMX.FTZ R130, R14, R130, !PT ;  /* 0x000000820e827209 */ /* 0x000fe40007810000 */
[----:B------:R-:W1:Y:S02]  /*ac50*/  SHFL.BFLY PT, R131, R2, 0x1, 0x1f ;  /* 0x0c201f0002837f89 */ /* 0x000e6400000e0000 */
[----:B------:R-:W-:Y:S04]  /*ac60*/  FMNMX.FTZ R130, R15, R130, !PT ;  /* 0x000000820f827209 */ /* 0x000fe80007810000 */
[----:B------:R-:W-:Y:S02]  /*ac70*/  FMNMX.FTZ R130, R26, R130, !PT ;  /* 0x000000821a827209 */ /* 0x000fe40007810000 */
[----:B------:R-:W-:Y:S02]  /*ac80*/  FMNMX.FTZ R3, R3, R132, !PT ;  /* 0x0000008403037209 */ /* 0x000fe40007810000 */
[----:B------:R-:W-:Y:S03]  /*ac90*/  FMNMX.FTZ R130, R27, R130, !PT ;  /* 0x000000821b827209 */ /* 0x000fe60007810000 */
[----:B------:R-:W1:Y:S01]  /*aca0*/  SHFL.BFLY PT, R132, R3, 0x1, 0x1f ;  /* 0x0c201f0003847f89 */ /* 0x000e6200000e0000 */
[----:B------:R-:W-:Y:S02]  /*acb0*/  FMNMX.FTZ R130, R30, R130, !PT ;  /* 0x000000821e827209 */ /* 0x000fe40007810000 */
[----:B-1----:R-:W-:Y:S02]  /*acc0*/  FMNMX.FTZ R134, R134, R133, !PT ;  /* 0x0000008586867209 */ /* 0x002fe40007810000 */
[----:B------:R-:W-:Y:S03]  /*acd0*/  FMNMX.FTZ R130, R31, R130, !PT ;  /* 0x000000821f827209 */ /* 0x000fe60007810000 */
[----:B------:R-:W-:Y:S01]  /*ace0*/  FADD.FTZ R0, -R134, R0 ;  /* 0x0000000086007221 */ /* 0x000fe20000010100 */
[----:B------:R-:W-:Y:S02]  /*acf0*/  FMNMX.FTZ R130, R42, R130, !PT ;  /* 0x000000822a827209 */ /* 0x000fe40007810000 */
[----:B------:R-:W-:Y:S01]  /*ad00*/  FMNMX.FTZ R133, R2, R131, !PT ;  /* 0x0000008302857209 */ /* 0x000fe20007810000 */
[----:B------:R-:W-:Y:S01]  /*ad10*/  FMUL.FTZ R2, R0, c[0x0][0x2d0] ;  /* 0x0000b40000027a20 */ /* 0x000fe20000410000 */
[----:B------:R-:W-:Y:S03]  /*ad20*/  FMNMX.FTZ R0, R43, R130, !PT ;  /* 0x000000822b007209 */ /* 0x000fe60007810000 */
[----:B------:R1:W1:Y:S01]  /*ad30*/  MUFU.EX2 R131, R2 ;  /* 0x0000000200837308 */ /* 0x0002620000000800 */
[----:B------:R-:W-:Y:S01]  /*ad40*/  FMNMX.FTZ R0, R46, R0, !PT ;  /* 0x000000002e007209 */ /* 0x000fe20007810000 */
[----:B------:R-:W-:Y:S03]  /*ad50*/  FMUL.FTZ R168, R133, c[0x0][0x2d0] ;  /* 0x0000b40085a87a20 */ /* 0x000fe60000410000 */
[----:B------:R-:W-:Y:S01]  /*ad60*/  FMNMX.FTZ R0, R47, R0, !PT ;  /* 0x000000002f007209 */ /* 0x000fe20007810000 */
[--C-:B------:R-:W-:Y:S01]  /*ad70*/  FFMA.FTZ R18, R18, c[0x0][0x2d0], -R168.reuse ;  /* 0x0000b40012127a23 */ /* 0x100fe200000108a8 */
[----:B------:R-:W-:Y:S01]  /*ad80*/  FMNMX.FTZ R132, R3, R132, !PT ;  /* 0x0000008403847209 */ /* 0x000fe20007810000 */
[--C-:B------:R-:W-:Y:S02]  /*ad90*/  FFMA.FTZ R19, R19, c[0x0][0x2d0], -R168.reuse ;  /* 0x0000b40013137a23 */ /* 0x100fe400000108a8 */
[----:B------:R-:W1:Y:S01]  /*ada0*/  SHFL.BFLY PT, R3, R0, 0x2, 0x1f ;  /* 0x0c401f0000037f89 */ /* 0x000e6200000e0000 */
[--C-:B------:R-:W-:Y:S01]  /*adb0*/  FFMA.FTZ R6, R6, c[0x0][0x2d0], -R168.reuse ;  /* 0x0000b40006067a23 */ /* 0x100fe200000108a8 */
[----:B------:R-:W-:Y:S01]  /*adc0*/  MUFU.EX2 R196, R18 ;  /* 0x0000001200c47308 */ /* 0x000fe20000000800 */
[--C-:B------:R-:W-:Y:S02]  /*add0*/  FFMA.FTZ R7, R7, c[0x0][0x2d0], -R168.reuse ;  /* 0x0000b40007077a23 */ /* 0x100fe400000108a8 */
[----:B------:R-:W-:Y:S02]  /*ade0*/  FMUL.FTZ R169, R132, c[0x0][0x2d0] ;  /* 0x0000b40084a97a20 */ /* 0x000fe40000410000 */
[--C-:B------:R-:W-:Y:S02]  /*adf0*/  FFMA.FTZ R22, R22, c[0x0][0x2d0], -R168.reuse ;  /* 0x0000b40016167a23 */ /* 0x100fe400000108a8 */
[--C-:B------:R-:W-:Y:S02]  /*ae00*/  FFMA.FTZ R8, R8, c[0x0][0x2d0], -R169.reuse ;  /* 0x0000b40008087a23 */ /* 0x100fe400000108a9 */
[--C-:B------:R-:W-:Y:S01]  /*ae10*/  FFMA.FTZ R9, R9, c[0x0][0x2d0], -R169.reuse ;  /* 0x0000b40009097a23 */ /* 0x100fe200000108a9 */
[----:B------:R-:W-:Y:S01]  /*ae20*/  MUFU.EX2 R197, R6 ;  /* 0x0000000600c57308 */ /* 0x000fe20000000800 */
[----:B------:R-:W-:Y:S02]  /*ae30*/  FFMA.FTZ R12, R12, c[0x0][0x2d0], -R169 ;  /* 0x0000b4000c0c7a23 */ /* 0x000fe400000108a9 */
[----:B-1----:R-:W-:Y:S02]  /*ae40*/  FADD.FTZ R2, -R133, R129 ;  /* 0x0000008185027221 */ /* 0x002fe40000010100 */
[--C-:B------:R-:W-:Y:S02]  /*ae50*/  FFMA.FTZ R13, R13, c[0x0][0x2d0], -R169.reuse ;  /* 0x0000b4000d0d7a23 */ /* 0x100fe400000108a9 */
[----:B------:R-:W-:Y:S02]  /*ae60*/  FMUL.FTZ R2, R2, c[0x0][0x2d0] ;  /* 0x0000b40002027a20 */ /* 0x000fe40000410000 */
[C---:B------:R-:W-:Y:S01]  /*ae70*/  FMUL.FTZ R100, R131.reuse, R100 ;  /* 0x0000006483647220 */ /* 0x040fe20000410000 */
[----:B------:R-:W1:Y:S01]  /*ae80*/  MUFU.EX2 R198, R7 ;  /* 0x0000000700c67308 */ /* 0x000e620000000800 */
[----:B------:R-:W-:Y:S01]  /*ae90*/  FMUL.FTZ R101, R131, R101 ;  /* 0x0000006583657220 */ /* 0x000fe20000410000 */
[----:B------:R-:W-:Y:S01]  /*aea0*/  FMNMX.FTZ R0, R0, R3, !PT ;  /* 0x0000000300007209 */ /* 0x000fe20007810000 */
[--C-:B------:R-:W-:Y:S02]  /*aeb0*/  FFMA.FTZ R34, R34, c[0x0][0x2d0], -R168.reuse ;  /* 0x0000b40022227a23 */ /* 0x100fe400000108a8 */
[--C-:B------:R-:W-:Y:S02]  /*aec0*/  FFMA.FTZ R35, R35, c[0x0][0x2d0], -R168.reuse ;  /* 0x0000b40023237a23 */ /* 0x100fe400000108a8 */
[--C-:B------:R-:W-:Y:S02]  /*aed0*/  FFMA.FTZ R38, R38, c[0x0][0x2d0], -R168.reuse ;  /* 0x0000b40026267a23 */ /* 0x100fe400000108a8 */
[----:B------:R-:W-:Y:S01]  /*aee0*/  FFMA.FTZ R39, R39, c[0x0][0x2d0], -R168 ;  /* 0x0000b40027277a23 */ /* 0x000fe200000108a8 */
[----:B------:R1:W-:Y:S01]  /*aef0*/  MUFU.EX2 R130, R2 ;  /* 0x0000000200827308 */ /* 0x0003e20000000800 */
[--C-:B------:R-:W-:Y:S02]  /*af00*/  FFMA.FTZ R40, R40, c[0x0][0x2d0], -R169.reuse ;  /* 0x0000b40028287a23 */ /* 0x100fe400000108a9 */
[--C-:B------:R-:W-:Y:S02]  /*af10*/  FFMA.FTZ R41, R41, c[0x0][0x2d0], -R169.reuse ;  /* 0x0000b40029297a23 */ /* 0x100fe400000108a9 */
[--C-:B------:R-:W-:Y:S02]  /*af20*/  FFMA.FTZ R44, R44, c[0x0][0x2d0], -R169.reuse ;  /* 0x0000b4002c2c7a23 */ /* 0x100fe400000108a9 */
[----:B------:R-:W-:Y:S02]  /*af30*/  FFMA.FTZ R45, R45, c[0x0][0x2d0], -R169 ;  /* 0x0000b4002d2d7a23 */ /* 0x000fe400000108a9 */
[C---:B------:R-:W-:Y:S01]  /*af40*/  FMUL.FTZ R112, R131.reuse, R112 ;  /* 0x0000007083707220 */ /* 0x040fe20000410000 */
[----:B------:R-:W1:Y:S01]  /*af50*/  MUFU.EX2 R195, R19 ;  /* 0x0000001300c37308 */ /* 0x000e620000000800 */
[C---:B------:R-:W-:Y:S02]  /*af60*/  FMUL.FTZ R113, R131.reuse, R113 ;  /* 0x0000007183717220 */ /* 0x040fe40000410000 */
        /* <DEDUP_REMOVED lines=8> */
[----:B------:R-:W-:Y:S02]  /*aff0*/  FADD.FTZ R2, -R132, R135 ;  /* 0x0000008784027221 */ /* 0x000fe40000010100 */
[----:B------:R-:W-:Y:S02]  /*b000*/  FMUL.FTZ R135, R134, c[0x0][0x2d0] ;  /* 0x0000b40086877a20 */ /* 0x000fe40000410000 */
[----:B------:R-:W-:Y:S01]  /*b010*/  FMUL.FTZ R2, R2, c[0x0][0x2d0] ;  /* 0x0000b40002027a20 */ /* 0x000fe20000410000 */
[----:B------:R-:W-:Y:S01]  /*b020*/  MUFU.EX2 R192, R9 ;  /* 0x0000000900c07308 */ /* 0x000fe20000000800 */
[--C-:B------:R-:W-:Y:S02]  /*b030*/  FFMA.FTZ R4, R4, c[0x0][0x2d0], -R135.reuse ;  /* 0x0000b40004047a23 */ /* 0x100fe40000010887 */
[--C-:B------:R-:W-:Y:S01]  /*b040*/  FFMA.FTZ R5, R5, c[0x0][0x2d0], -R135.reuse ;  /* 0x0000b40005057a23 */ /* 0x100fe20000010887 */
[----:B------:R-:W-:Y:S01]  /*b050*/  F2FP.PACK_AB R139, R195, R196 ;  /* 0x000000c4c38b723e */ /* 0x000fe200000000ff */
[--C-:B------:R-:W-:Y:S02]  /*b060*/  FFMA.FTZ R16, R16, c[0x0][0x2d0], -R135.reuse ;  /* 0x0000b40010107a23 */ /* 0x100fe40000010887 */
[--C-:B------:R-:W-:Y:S02]  /*b070*/  FFMA.FTZ R17, R17, c[0x0][0x2d0], -R135.reuse ;  /* 0x0000b40011117a23 */ /* 0x100fe40000010887 */
[C---:B------:R-:W-:Y:S01]  /*b080*/  FMUL.FTZ R6, R130.reuse, R142 ;  /* 0x0000008e82067220 */ /* 0x040fe20000410000 */
[----:B------:R1:W1:Y:S01]  /*b090*/  MUFU.EX2 R129, R2 ;  /* 0x0000000200817308 */ /* 0x0002620000000800 */
[C---:B------:R-:W-:Y:S02]  /*b0a0*/  FMUL.FTZ R7, R130.reuse, R143 ;  /* 0x0000008f82077220 */ /* 0x040fe40000410000 */
[C---:B------:R-:W-:Y:S02]  /*b0b0*/  FMUL.FTZ R18, R130.reuse, R154 ;  /* 0x0000009a82127220 */ /* 0x040fe40000410000 */
[C---:B------:R-:W-:Y:S02]  /*b0c0*/  FMUL.FTZ R19, R130.reuse, R155 ;  /* 0x0000009b82137220 */ /* 0x040fe40000410000 */
[C---:B------:R-:W-:Y:S02]  /*b0d0*/  FMUL.FTZ R102, R130.reuse, R102 ;  /* 0x0000006682667220 */ /* 0x040fe40000410000 */
[----:B------:R-:W-:Y:S01]  /*b0e0*/  FMUL.FTZ R103, R130, R103 ;  /* 0x0000006782677220 */ /* 0x000fe20000410000 */
[----:B------:R1:W-:Y:S01]  /*b0f0*/  MUFU.EX2 R201, R4 ;  /* 0x0000000400c97308 */ /* 0x0003e20000000800 */
[--C-:B------:R-:W-:Y:S02]  /*b100*/  FFMA.FTZ R20, R20, c[0x0][0x2d0], -R135.reuse ;  /* 0x0000b40014147a23 */ /* 0x100fe40000010887 */
[--C-:B------:R-:W-:Y:S02]  /*b110*/  FFMA.FTZ R21, R21, c[0x0][0x2d0], -R135.reuse ;  /* 0x0000b40015157a23 */ /* 0x100fe40000010887 */
[--C-:B------:R-:W-:Y:S02]  /*b120*/  FFMA.FTZ R32, R32, c[0x0][0x2d0], -R135.reuse ;  /* 0x0000b40020207a23 */ /* 0x100fe40000010887 */
[--C-:B------:R-:W-:Y:S02]  /*b130*/  FFMA.FTZ R33, R33, c[0x0][0x2d0], -R135.reuse ;  /* 0x0000b40021217a23 */ /* 0x100fe40000010887 */
[--C-:B------:R-:W-:Y:S01]  /*b140*/  FFMA.FTZ R36, R36, c[0x0][0x2d0], -R135.reuse ;  /* 0x0000b40024247a23 */ /* 0x100fe20000010887 */
[----:B------:R-:W1:Y:S01]  /*b150*/  MUFU.EX2 R202, R5 ;  /* 0x0000000500ca7308 */ /* 0x000e620000000800 */
[----:B------:R-:W-:Y:S02]  /*b160*/  FFMA.FTZ R37, R37, c[0x0][0x2d0], -R135 ;  /* 0x0000b40025257a23 */ /* 0x000fe40000010887 */
[----:B------:R-:W-:Y:S01]  /*b170*/  FMUL.FTZ R114, R130, R114 ;  /* 0x0000007282727220 */ /* 0x000fe20000410000 */
[----:B-1----:R-:W1:Y:S01]  /*b180*/  SHFL.BFLY PT, R2, R0, 0x1, 0x1f ;  /* 0x0c201f0000027f89 */ /* 0x002e6200000e0000 */
[C---:B------:R-:W-:Y:S02]  /*b190*/  FMUL.FTZ R8, R129.reuse, R144 ;  /* 0x0000009081087220 */ /* 0x040fe40000410000 */
[C---:B------:R-:W-:Y:S02]  /*b1a0*/  FMUL.FTZ R9, R129.reuse, R145 ;  /* 0x0000009181097220 */ /* 0x040fe40000410000 */
[C---:B------:R-:W-:Y:S01]  /*b1b0*/  FMUL.FTZ R104, R129.reuse, R104 ;  /* 0x0000006881687220 */ /* 0x040fe20000410000 */
[----:B------:R-:W-:Y:S01]  /*b1c0*/  MUFU.EX2 R199, R16 ;  /* 0x0000001000c77308 */ /* 0x000fe20000000800 */
[C---:B------:R-:W-:Y:S02]  /*b1d0*/  FMUL.FTZ R105, R129.reuse, R105 ;  /* 0x0000006981697220 */ /* 0x040fe40000410000 */
[----:B------:R-:W-:Y:S02]  /*b1e0*/  FMUL.FTZ R108, R129, R108 ;  /* 0x0000006c816c7220 */ /* 0x000fe40000410000 */
[----:B------:R-:W-:Y:S01]  /*b1f0*/  FMUL.FTZ R4, R131, R140 ;  /* 0x0000008c83047220 */ /* 0x000fe20000410000 */
[----:B------:R-:W-:Y:S01]  /*b200*/  F2FP.PACK_AB R140, R192, R191 ;  /* 0x000000bfc08c723e */ /* 0x000fe200000000ff */
[----:B------:R-:W-:Y:S02]  /*b210*/  FMUL.FTZ R109, R129, R109 ;  /* 0x0000006d816d7220 */ /* 0x000fe40000410000 */
[C---:B------:R-:W-:Y:S01]  /*b220*/  FMUL.FTZ R115, R130.reuse, R115 ;  /* 0x0000007382737220 */ /* 0x040fe20000410000 */
[----:B------:R-:W1:Y:S01]  /*b230*/  MUFU.EX2 R200, R17 ;  /* 0x0000001100c87308 */ /* 0x000e620000000800 */
[C---:B------:R-:W-:Y:S02]  /*b240*/  FMUL.FTZ R118, R130.reuse, R118 ;  /* 0x0000007682767220 */ /* 0x040fe40000410000 */
[----:B------:R-:W-:Y:S01]  /*b250*/  FMUL.FTZ R119, R130, R119 ;  /* 0x0000007782777220 */ /* 0x000fe20000410000 */
[----:B------:R-:W-:Y:S01]  /*b260*/  F2FP.PACK_AB R136, R202, R201 ;  /* 0x000000c9ca88723e */ /* 0x000fe200000000ff */
[----:B------:R-:W-:Y:S02]  /*b270*/  FMUL.FTZ R5, R131, R141 ;  /* 0x0000008d83057220 */ /* 0x000fe40000410000 */
[C---:B------:R-:W-:Y:S01]  /*b280*/  FMUL.FTZ R120, R129.reuse, R120 ;  /* 0x0000007881787220 */ /* 0x040fe20000410000 */
[----:B-1----:R-:W-:Y:S01]  /*b290*/  FMNMX.FTZ R2, R0, R2, !PT ;  /* 0x0000000200027209 */ /* 0x002fe20007810000 */
[----:B------:R-:W-:Y:S01]  /*b2a0*/  FMUL.FTZ R121, R129, R121 ;  /* 0x0000007981797220 */ /* 0x000fe20000410000 */
[----:B------:R1:W-:Y:S01]  /*b2b0*/  MUFU.EX2 R193, R12 ;  /* 0x0000000c00c17308 */ /* 0x0003e20000000800 */
[----:B------:R-:W-:Y:S02]  /*b2c0*/  FMUL.FTZ R126, R130, R126 ;  /* 0x0000007e827e7220 */ /* 0x000fe40000410000 */
[C---:B------:R-:W-:Y:S02]  /*b2d0*/  FADD.FTZ R0, -R2.reuse, R128 ;  /* 0x0000008002007221 */ /* 0x040fe40000010100 */
[----:B------:R-:W-:Y:S02]  /*b2e0*/  FMUL.FTZ R3, R2, c[0x0][0x2d0] ;  /* 0x0000b40002037a20 */ /* 0x000fe40000410000 */
[----:B------:R-:W-:Y:S02]  /*b2f0*/  FMUL.FTZ R0, R0, c[0x0][0x2d0] ;  /* 0x0000b40000007a20 */ /* 0x000fe40000410000 */
[--C-:B------:R-:W-:Y:S01]  /*b300*/  FFMA.FTZ R10, R10, c[0x0][0x2d0], -R3.reuse ;  /* 0x0000b4000a0a7a23 */ /* 0x100fe20000010803 */
[----:B------:R-:W1:Y:S01]  /*b310*/  MUFU.EX2 R194, R13 ;  /* 0x0000000d00c27308 */ /* 0x000e620000000800 */
[--C-:B------:R-:W-:Y:S02]  /*b320*/  FFMA.FTZ R11, R11, c[0x0][0x2d0], -R3.reuse ;  /* 0x0000b4000b0b7a23 */ /* 0x100fe40000010803 */
[--C-:B------:R-:W-:Y:S01]  /*b330*/  FFMA.FTZ R14, R14, c[0x0][0x2d0], -R3.reuse ;  /* 0x0000b4000e0e7a23 */ /* 0x100fe20000010803 */
[----:B------:R-:W-:Y:S01]  /*b340*/  F2FP.PACK_AB R138, R200, R199 ;  /* 0x000000c7c88a723e */ /* 0x000fe200000000ff */
[--C-:B------:R-:W-:Y:S02]  /*b350*/  FFMA.FTZ R15, R15, c[0x0][0x2d0], -R3.reuse ;  /* 0x0000b4000f0f7a23 */ /* 0x100fe40000010803 */
[C---:B------:R-:W-:Y:S02]  /*b360*/  FMUL.FTZ R16, R131.reuse, R152 ;  /* 0x0000009883107220 */ /* 0x040fe40000410000 */
[----:B------:R-:W-:Y:S01]  /*b370*/  FMUL.FTZ R17, R131, R153 ;  /* 0x0000009983117220 */ /* 0x000fe20000410000 */
[----:B------:R-:W2:Y:S01]  /*b380*/  MUFU.EX2 R0, R0 ;  /* 0x0000000000007308 */ /* 0x000ea20000000800 */
[-C--:B------:R-:W-:Y:S01]  /*b390*/  HMMA.16816.F32 R4, R136, R160.reuse, R4 ;  /* 0x000000a08804723c */ /* 0x080fe20000001804 */
[----:B------:R-:W-:Y:S04]  /*b3a0*/  LDSM.16.MT88.4 R152, [R209+0x2080] ;  /* 0x00208000d198783b */ /* 0x000fe80000004200 */
[----:B-1----:R-:W-:Y:S02]  /*b3b0*/  FMUL.FTZ R12, R129, R148 ;  /* 0x00000094810c7220 */ /* 0x002fe40000410000 */
[--C-:B------:R-:W-:Y:S02]  /*b3c0*/  FFMA.FTZ R42, R42, c[0x0][0x2d0], -R3.reuse ;  /* 0x0000b4002a2a7a23 */ /* 0x100fe40000010803 */
[----:B------:R1:W-:Y:S03]  /*b3d0*/  MUFU.EX2 R187, R10 ;  /* 0x0000000a00bb7308 */ /* 0x0003e60000000800 */
[--C-:B------:R-:W-:Y:S01]  /*b3e0*/  FFMA.FTZ R43, R43, c[0x0][0x2d0], -R3.reuse ;  /* 0x0000b4002b2b7a23 */ /* 0x100fe20000010803 */
[----:B------:R-:W-:Y:S01]  /*b3f0*/  F2FP.PACK_AB R142, R194, R193 ;  /* 0x000000c1c28e723e */ /* 0x000fe200000000ff */
[----:B------:R-:W-:Y:S02]  /*b400*/  FMUL.FTZ R13, R129, R149 ;  /* 0x00000095810d7220 */ /* 0x000fe40000410000 */
[--C-:B------:R-:W-:Y:S02]  /*b410*/  FFMA.FTZ R46, R46, c[0x0][0x2d0], -R3.reuse ;  /* 0x0000b4002e2e7a23 */ /* 0x100fe40000010803 */
[--C-:B------:R-:W-:Y:S01]  /*b420*/  FFMA.FTZ R128, R23, c[0x0][0x2d0], -R168.reuse ;  /* 0x0000b40017807a23 */ /* 0x100fe200000108a8 */
[----:B------:R-:W3:Y:S01]  /*b430*/  MUFU.EX2 R188, R11 ;  /* 0x0000000b00bc7308 */ /* 0x000ee20000000800 */
[C---:B------:R-:W-:Y:S02]  /*b440*/  FMUL.FTZ R127, R130.reuse, R127 ;  /* 0x0000007f827f7220 */ /* 0x040fe40000410000 */
[----:B------:R-:W-:Y:S02]  /*b450*/  FMUL.FTZ R54, R130, R54 ;  /* 0x0000003682367220 */ /* 0x000fe40000410000 */
[C---:B--2---:R-:W-:Y:S02]  /*b460*/  FMUL.FTZ R106, R0.reuse, R106 ;  /* 0x0000006a006a7220 */ /* 0x044fe40000410000 */
[C---:B------:R-:W-:Y:S02]  /*b470*/  FMUL.FTZ R107, R0.reuse, R107 ;  /* 0x0000006b006b7220 */ /* 0x040fe40000410000 */
[C---:B------:R-:W-:Y:S01]  /*b480*/  FMUL.FTZ R110, R0.reuse, R110 ;  /* 0x0000006e006e7220 */ /* 0x040fe20000410000 */
[----:B------:R2:W-:Y:S01]  /*b490*/  MUFU.EX2 R189, R14 ;  /* 0x0000000e00bd7308 */ /* 0x0005e20000000800 */
[C---:B------:R-:W-:Y:S02]  /*b4a0*/  FMUL.FTZ R111, R0.reuse, R111 ;  /* 0x0000006f006f7220 */ /* 0x040fe40000410000 */
[C---:B------:R-:W-:Y:S02]  /*b4b0*/  FMUL.FTZ R122, R0.reuse, R122 ;  /* 0x0000007a007a7220 */ /* 0x040fe40000410000 */
[C---:B-1----:R-:W-:Y:S02]  /*b4c0*/  FMUL.FTZ R10, R0.reuse, R146 ;  /* 0x00000092000a7220 */ /* 0x042fe40000410000 */
[C---:B------:R-:W-:Y:S02]  /*b4d0*/  FMUL.FTZ R123, R0.reuse, R123 ;  /* 0x0000007b007b7220 */ /* 0x040fe40000410000 */
[----:B------:R-:W-:Y:S01]  /*b4e0*/  FMUL.FTZ R23, R0, R159 ;  /* 0x0000009f00177220 */ /* 0x000fe20000410000 */
[----:B------:R-:W1:Y:S01]  /*b4f0*/  MUFU.EX2 R190, R15 ;  /* 0x0000000f00be7308 */ /* 0x000e620000000800 */
[----:B------:R-:W-:Y:S02]  /*b500*/  FMUL.FTZ R55, R130, R55 ;  /* 0x0000003782377220 */ /* 0x000fe40000410000 */
[C---:B------:R-:W-:Y:S01]  /*b510*/  FMUL.FTZ R56, R129.reuse, R56 ;  /* 0x0000003881387220 */ /* 0x040fe20000410000 */
[----:B---3--:R-:W-:Y:S01]  /*b520*/  F2FP.PACK_AB R141, R188, R187 ;  /* 0x000000bbbc8d723e */ /* 0x008fe200000000ff */
[C---:B------:R-:W-:Y:S02]  /*b530*/  FMUL.FTZ R11, R0.reuse, R147 ;  /* 0x00000093000b7220 */ /* 0x040fe40000410000 */
[----:B------:R-:W3:Y:S01]  /*b540*/  LDSM.16.MT88.4 R144, [R209+0x2480] ;  /* 0x00248000d190783b */ /* 0x000ee20000004200 */
[C---:B------:R-:W-:Y:S02]  /*b550*/  FMUL.FTZ R57, R129.reuse, R57 ;  /* 0x0000003981397220 */ /* 0x040fe40000410000 */
[----:B------:R4:W-:Y:S01]  /*b560*/  MUFU.EX2 R186, R20 ;  /* 0x0000001400ba7308 */ /* 0x0009e20000000800 */
[C---:B------:R-:W-:Y:S02]  /*b570*/  FMUL.FTZ R58, R0.reuse, R58 ;  /* 0x0000003a003a7220 */ /* 0x040fe40000410000 */
[C---:B------:R-:W-:Y:S02]  /*b580*/  FMUL.FTZ R59, R0.reuse, R59 ;  /* 0x0000003b003b7220 */ /* 0x040fe40000410000 */
[C---:B--2---:R-:W-:Y:S02]  /*b590*/  FMUL.FTZ R14, R0.reuse, R150 ;  /* 0x00000096000e7220 */ /* 0x044fe40000410000 */
[C---:B------:R-:W-:Y:S02]  /*b5a0*/  FMUL.FTZ R60, R129.reuse, R60 ;  /* 0x0000003c813c7220 */ /* 0x040fe40000410000 */
[----:B------:R-:W-:Y:S01]  /*b5b0*/  FMUL.FTZ R61, R129, R61 ;  /* 0x0000003d813d7220 */ /* 0x000fe20000410000 */
[----:B------:R2:W-:Y:S01]  /*b5c0*/  MUFU.EX2 R185, R21 ;  /* 0x0000001500b97308 */ /* 0x0005e20000000800 */
[C---:B------:R-:W-:Y:S02]  /*b5d0*/  FMUL.FTZ R62, R0.reuse, R62 ;  /* 0x0000003e003e7220 */ /* 0x040fe40000410000 */
[----:B------:R-:W-:Y:S01]  /*b5e0*/  FMUL.FTZ R63, R0, R63 ;  /* 0x0000003f003f7220 */ /* 0x000fe20000410000 */
[----:B-1----:R-:W-:Y:S01]  /*b5f0*/  F2FP.PACK_AB R143, R190, R189 ;  /* 0x000000bdbe8f723e */ /* 0x002fe200000000ff */
[----:B------:R-:W-:Y:S02]  /*b600*/  FMUL.FTZ R15, R0, R151 ;  /* 0x00000097000f7220 */ /* 0x000fe40000410000 */
[----:B------:R-:W1:Y:S01]  /*b610*/  LDSM.16.MT88.4 R148, [R210+0x2480] ;  /* 0x00248000d294783b */ /* 0x000e620000004200 */
[----:B------:R-:W-:Y:S02]  /*b620*/  FMUL.FTZ R64, R131, R64 ;  /* 0x0000004083407220 */ /* 0x000fe40000410000 */
[----:B------:R-:W-:Y:S01]  /*b630*/  MUFU.EX2 R182, R32 ;  /* 0x0000002000b67308 */ /* 0x000fe20000000800 */
[C---:B------:R-:W-:Y:S04]  /*b640*/  HMMA.16816.F32 R8, R140.reuse, R160, R8 ;  /* 0x000000a08c08723c */ /* 0x040fe80000001808 */
[----:B----4-:R-:W-:Y:S02]  /*b650*/  FMUL.FTZ R20, R129, R156 ;  /* 0x0000009c81147220 */ /* 0x010fe40000410000 */
[----:B------:R-:W-:Y:S02]  /*b660*/  FMUL.FTZ R65, R131, R65 ;  /* 0x0000004183417220 */ /* 0x000fe40000410000 */
[-C--:B------:R-:W-:Y:S01]  /*b670*/  HMMA.16816.F32 R12, R140, R162.reuse, R12 ;  /* 0x000000a28c0c723c */ /* 0x080fe2000000180c */
[----:B------:R-:W4:Y:S03]  /*b680*/  MUFU.EX2 R181, R33 ;  /* 0x0000002100b57308 */ /* 0x000f260000000800 */
[C---:B------:R-:W-:Y:S02]  /*b690*/  FMUL.FTZ R66, R130.reuse, R66 ;  /* 0x0000004282427220 */ /* 0x040fe40000410000 */
[----:B--2---:R-:W-:Y:S02]  /*b6a0*/  FMUL.FTZ R21, R129, R157 ;  /* 0x0000009d81157220 */ /* 0x004fe40000410000 */
[C---:B------:R-:W-:Y:S03]  /*b6b0*/  HMMA.16816.F32 R16, R136.reuse, R162, R16 ;  /* 0x000000a28810723c */ /* 0x040fe60000001810 */
[----:B------:R-:W-:Y:S01]  /*b6c0*/  MUFU.EX2 R180, R34 ;  /* 0x0000002200b47308 */ /* 0x000fe20000000800 */
[C---:B------:R-:W-:Y:S02]  /*b6d0*/  FMUL.FTZ R67, R130.reuse, R67 ;  /* 0x0000004382437220 */ /* 0x040fe40000410000 */
[C---:B------:R-:W-:Y:S02]  /*b6e0*/  FMUL.FTZ R68, R131.reuse, R68 ;  /* 0x0000004483447220 */ /* 0x040fe40000410000 */
[-C--:B------:R-:W-:Y:S04]  /*b6f0*/  HMMA.16816.F32 R100, R136, R164.reuse, R100 ;  /* 0x000000a48864723c */ /* 0x080fe80000001864 */
[----:B------:R-:W-:Y:S01]  /*b700*/  FMUL.FTZ R69, R131, R69 ;  /* 0x0000004583457220 */ /* 0x000fe20000410000 */
[----:B------:R2:W1:Y:S01]  /*b710*/  MUFU.EX2 R179, R35 ;  /* 0x0000002300b37308 */ /* 0x0004620000000800 */
[C---:B------:R-:W-:Y:S02]  /*b720*/  FMUL.FTZ R70, R130.reuse, R70 ;  /* 0x0000004682467220 */ /* 0x040fe40000410000 */
[C---:B------:R-:W-:Y:S04]  /*b730*/  HMMA.16816.F32 R104, R140.reuse, R164, R104 ;  /* 0x000000a48c68723c */ /* 0x040fe80000001868 */
[----:B------:R-:W-:Y:S02]  /*b740*/  FMUL.FTZ R71, R130, R71 ;  /* 0x0000004782477220 */ /* 0x000fe40000410000 */
[C---:B------:R-:W-:Y:S01]  /*b750*/  FMUL.FTZ R72, R129.reuse, R72 ;  /* 0x0000004881487220 */ /* 0x040fe20000410000 */
[----:B------:R-:W-:Y:S01]  /*b760*/  MUFU.EX2 R170, R36 ;  /* 0x0000002400aa7308 */ /* 0x000fe20000000800 */
[-C--:B------:R-:W-:Y:S04]  /*b770*/  HMMA.16816.F32 R108, R140, R166.reuse, R108 ;  /* 0x000000a68c6c723c */ /* 0x080fe8000000186c */
[C---:B------:R-:W-:Y:S02]  /*b780*/  FMUL.FTZ R73, R129.reuse, R73 ;  /* 0x0000004981497220 */ /* 0x040fe40000410000 */
[C---:B------:R-:W-:Y:S02]  /*b790*/  FMUL.FTZ R74, R0.reuse, R74 ;  /* 0x0000004a004a7220 */ /* 0x040fe40000410000 */
[C---:B------:R-:W-:Y:S01]  /*b7a0*/  HMMA.16816.F32 R112, R136.reuse, R166, R112 ;  /* 0x000000a68870723c */ /* 0x040fe20000001870 */
[----:B------:R1:W-:Y:S03]  /*b7b0*/  MUFU.EX2 R184, R22 ;  /* 0x0000001600b87308 */ /* 0x0003e60000000800 */
[C---:B------:R-:W-:Y:S01]  /*b7c0*/  FMUL.FTZ R75, R0.reuse, R75 ;  /* 0x0000004b004b7220 */ /* 0x040fe20000410000 */
[----:B--2---:R-:W-:Y:S01]  /*b7d0*/  LDSM.16.MT88.4 R32, [R210+0x3080] ;  /* 0x00308000d220783b */ /* 0x004fe20000004200 */
[C---:B------:R-:W-:Y:S02]  /*b7e0*/  FMUL.FTZ R76, R129.reuse, R76 ;  /* 0x0000004c814c7220 */ /* 0x040fe40000410000 */
[-C--:B---3--:R-:W-:Y:S03]  /*b7f0*/  HMMA.16816.F32 R116, R136, R144.reuse, R116 ;  /* 0x000000908874723c */ /* 0x088fe60000001874 */
[----:B------:R-:W-:Y:S01]  /*b800*/  MUFU.EX2 R167, R37 ;  /* 0x0000002500a77308 */ /* 0x000fe20000000800 */
[----:B------:R-:W-:Y:S02]  /*b810*/  FMUL.FTZ R77, R129, R77 ;  /* 0x0000004d814d7220 */ /* 0x000fe40000410000 */
[C---:B------:R-:W-:Y:S02]  /*b820*/  FMUL.FTZ R78, R0.reuse, R78 ;  /* 0x0000004e004e7220 */ /* 0x040fe40000410000 */
[C---:B------:R-:W-:Y:S04]  /*b830*/  HMMA.16816.F32 R120, R140.reuse, R144, R120 ;  /* 0x000000908c78723c */ /* 0x040fe80000001878 */
[C---:B------:R-:W-:Y:S01]  /*b840*/  FMUL.FTZ R79, R0.reuse, R79 ;  /* 0x0000004f004f7220 */ /* 0x040fe20000410000 */
[----:B------:R-:W-:Y:S01]  /*b850*/  MUFU.EX2 R166, R38 ;  /* 0x0000002600a67308 */ /* 0x000fe20000000800 */
[C---:B------:R-:W-:Y:S02]  /*b860*/  FMUL.FTZ R80, R131.reuse, R80 ;  /* 0x0000005083507220 */ /* 0x040fe40000410000 */
[C---:B------:R-:W-:Y:S04]  /*b870*/  FMUL.FTZ R81, R131.reuse, R81 ;  /* 0x0000005183517220 */ /* 0x040fe80000410000 */
[----:B-1----:R-:W-:Y:S02]  /*b880*/  FMUL.FTZ R22, R0, R158 ;  /* 0x0000009e00167220 */ /* 0x002fe40000410000 */
[C---:B------:R-:W-:Y:S01]  /*b890*/  FMUL.FTZ R82, R130.reuse, R82 ;  /* 0x0000005282527220 */ /* 0x040fe20000410000 */
[----:B------:R1:W-:Y:S01]  /*b8a0*/  MUFU.EX2 R165, R39 ;  /* 0x0000002700a57308 */ /* 0x0003e20000000800 */
[C---:B------:R-:W-:Y:S02]  /*b8b0*/  FMUL.FTZ R83, R130.reuse, R83 ;  /* 0x0000005382537220 */ /* 0x040fe40000410000 */
[C---:B------:R-:W-:Y:S01]  /*b8c0*/  FMUL.FTZ R84, R131.reuse, R84 ;  /* 0x0000005483547220 */ /* 0x040fe20000410000 */
[-C--:B------:R-:W-:Y:S03]  /*b8d0*/  HMMA.16816.F32 R20, R140, R146.reuse, R20 ;  /* 0x000000928c14723c */ /* 0x080fe60000001814 */
[----:B------:R-:W-:Y:S02]  /*b8e0*/  FMUL.FTZ R85, R131, R85 ;  /* 0x0000005583557220 */ /* 0x000fe40000410000 */
[C---:B------:R-:W-:Y:S01]  /*b8f0*/  FMUL.FTZ R86, R130.reuse, R86 ;  /* 0x0000005682567220 */ /* 0x040fe20000410000 */
[----:B------:R-:W-:Y:S01]  /*b900*/  MUFU.EX2 R160, R40 ;  /* 0x0000002800a07308 */ /* 0x000fe20000000800 */
[----:B------:R-:W-:Y:S01]  /*b910*/  FMUL.FTZ R87, R130, R87 ;  /* 0x0000005782577220 */ /* 0x000fe20000410000 */
[C---:B------:R-:W-:Y:S01]  /*b920*/  HMMA.16816.F32 R124, R136.reuse, R146, R124 ;  /* 0x00000092887c723c */ /* 0x040fe2000000187c */
[----:B------:R-:W2:Y:S03]  /*b930*/  LDSM.16.MT88.4 R144, [R209+0x3080] ;  /* 0x00308000d190783b */ /* 0x000ea60000004200 */
[--C-:B------:R-:W-:Y:S02]  /*b940*/  FFMA.FTZ R26, R26, c[0x0][0x2d0], -R3.reuse ;  /* 0x0000b4001a1a7a23 */ /* 0x100fe40000010803 */
[--C-:B------:R-:W-:Y:S02]  /*b950*/  FFMA.FTZ R27, R27, c[0x0][0x2d0], -R3.reuse ;  /* 0x0000b4001b1b7a23 */ /* 0x100fe40000010803 */
[-C--:B------:R-:W-:Y:S01]  /*b960*/  HMMA.16816.F32 R52, R136, R148.reuse, R52 ;  /* 0x000000948834723c */ /* 0x080fe20000001834 */
[----:B------:R-:W-:Y:S01]  /*b970*/  MUFU.EX2 R183, R128 ;  /* 0x0000008000b77308 */ /* 0x000fe20000000800 */
[----:B-1----:R-:W-:Y:S02]  /*b980*/  LDSM.16.MT88.4 R36, [R209+0x3480] ;  /* 0x00348000d124783b */ /* 0x002fe40000004200 */
[C---:B------:R-:W-:Y:S02]  /*b990*/  FMUL.FTZ R88, R129.reuse, R88 ;  /* 0x0000005881587220 */ /* 0x040fe40000410000 */
[----:B------:R-:W-:Y:S02]  /*b9a0*/  FMUL.FTZ R89, R129, R89 ;  /* 0x0000005981597220 */ /* 0x000fe40000410000 */
[C---:B------:R-:W-:Y:S03]  /*b9b0*/  HMMA.16816.F32 R56, R140.reuse, R148, R56 ;  /* 0x000000948c38723c */ /* 0x040fe60000001838 */
[----:B------:R-:W-:Y:S01]  /*b9c0*/  MUFU.EX2 R128, R43 ;  /* 0x0000002b00807308 */ /* 0x000fe20000000800 */
[C---:B------:R-:W-:Y:S02]  /*b9d0*/  FMUL.FTZ R90, R0.reuse, R90 ;  /* 0x0000005a005a7220 */ /* 0x040fe40000410000 */
[----:B------:R-:W-:Y:S02]  /*b9e0*/  FMUL.FTZ R91, R0, R91 ;  /* 0x0000005b005b7220 */ /* 0x000fe40000410000 */
[-C--:B------:R-:W-:Y:S04]  /*b9f0*/  HMMA.16816.F32 R60, R140, R150.reuse, R60 ;  /* 0x000000968c3c723c */ /* 0x080fe8000000183c */
[--C-:B------:R-:W-:Y:S01]  /*ba00*/  FFMA.FTZ R30, R30, c[0x0][0x2d0], -R3.reuse ;  /* 0x0000b4001e1e7a23 */ /* 0x100fe20000010803 */
[----:B------:R4:W-:Y:S01]  /*ba10*/  MUFU.EX2 R176, R26 ;  /* 0x0000001a00b07308 */ /* 0x0009e20000000800 */
[--C-:B------:R-:W-:Y:S02]  /*ba20*/  FFMA.FTZ R31, R31, c[0x0][0x2d0], -R3.reuse ;  /* 0x0000b4001f1f7a23 */ /* 0x100fe40000010803 */
[C---:B------:R-:W-:Y:S04]  /*ba30*/  HMMA.16816.F32 R64, R136.reuse, R150, R64 ;  /* 0x000000968840723c */ /* 0x040fe80000001840 */
[----:B------:R-:W-:Y:S02]  /*ba40*/  FFMA.FTZ R3, R47, c[0x0][0x2d0], -R3 ;  /* 0x0000b4002f037a23 */ /* 0x000fe40000010803 */
[C---:B------:R-:W-:Y:S01]  /*ba50*/  FMUL.FTZ R92, R129.reuse, R92 ;  /* 0x0000005c815c7220 */ /* 0x040fe20000410000 */
[----:B------:R1:W-:Y:S01]  /*ba60*/  MUFU.EX2 R175, R27 ;  /* 0x0000001b00af7308 */ /* 0x0003e20000000800 */
[----:B------:R-:W-:Y:S01]  /*ba70*/  FMUL.FTZ R93, R129, R93 ;  /* 0x0000005d815d7220 */ /* 0x000fe20000410000 */
[-C--:B--2---:R-:W-:Y:S03]  /*ba80*/  HMMA.16816.F32 R68, R136, R144.reuse, R68 ;  /* 0x000000908844723c */ /* 0x084fe60000001844 */
[C---:B------:R-:W-:Y:S02]  /*ba90*/  FMUL.FTZ R94, R0.reuse, R94 ;  /* 0x0000005e005e7220 */ /* 0x040fe40000410000 */
[----:B------:R-:W-:Y:S02]  /*baa0*/  FMUL.FTZ R95, R0, R95 ;  /* 0x0000005f005f7220 */ /* 0x000fe40000410000 */
[C---:B------:R-:W-:Y:S01]  /*bab0*/  FMUL.FTZ R96, R131.reuse, R96 ;  /* 0x0000006083607220 */ /* 0x040fe20000410000 */
[C---:B------:R-:W-:Y:S01]  /*bac0*/  HMMA.16816.F32 R72, R140.reuse, R144, R72 ;  /* 0x000000908c48723c */ /* 0x040fe20000001848 */
[----:B------:R-:W-:Y:S03]  /*bad0*/  MUFU.EX2 R172, R30 ;  /* 0x0000001e00ac7308 */ /* 0x000fe60000000800 */
[----:B------:R-:W-:Y:S01]  /*bae0*/  FMUL.FTZ R97, R131, R97 ;  /* 0x0000006183617220 */ /* 0x000fe20000410000 */
[----:B----4-:R-:W-:Y:S01]  /*baf0*/  F2FP.PACK_AB R26, R181, R182 ;  /* 0x000000b6b51a723e */ /* 0x010fe200000000ff */
[C---:B------:R-:W-:Y:S02]  /*bb00*/  FMUL.FTZ R98, R130.reuse, R98 ;  /* 0x0000006282627220 */ /* 0x040fe40000410000 */
[-C--:B------:R-:W-:Y:S03]  /*bb10*/  HMMA.16816.F32 R76, R140, R146.reuse, R76 ;  /* 0x000000928c4c723c */ /* 0x080fe6000000184c */
[----:B------:R-:W2:Y:S01]  /*bb20*/  MUFU.EX2 R171, R31 ;  /* 0x0000001f00ab7308 */ /* 0x000ea20000000800 */
[----:B------:R-:W-:Y:S01]  /*bb30*/  FMUL.FTZ R99, R130, R99 ;  /* 0x0000006382637220 */ /* 0x000fe20000410000 */
[----:B-1----:R-:W-:Y:S01]  /*bb40*/  F2FP.PACK_AB R27, R179, R180 ;  /* 0x000000b4b31b723e */ /* 0x002fe200000000ff */
[----:B------:R-:W-:Y:S02]  /*bb50*/  FFMA.FTZ R48, R48, c[0x0][0x2d0], -R135 ;  /* 0x0000b40030307a23 */ /* 0x000fe40000010887 */
[C---:B------:R-:W-:Y:S01]  /*bb60*/  HMMA.16816.F32 R80, R136.reuse, R146, R80 ;  /* 0x000000928850723c */ /* 0x040fe20000001850 */
[----:B------:R-:W1:Y:S03]  /*bb70*/  LDSM.16.MT88.4 R144, [R209+0x1c80] ;  /* 0x001c8000d190783b */ /* 0x000e660000004200 */
[--C-:B------:R-:W-:Y:S01]  /*bb80*/  FFMA.FTZ R24, R24, c[0x0][0x2d0], -R169.reuse ;  /* 0x0000b40018187a23 */ /* 0x100fe200000108a9 */
[----:B------:R-:W-:Y:S01]  /*bb90*/  MUFU.EX2 R164, R48 ;  /* 0x0000003000a47308 */ /* 0x000fe20000000800 */
[--C-:B------:R-:W-:Y:S02]  /*bba0*/  FFMA.FTZ R25, R25, c[0x0][0x2d0], -R169.reuse ;  /* 0x0000b40019197a23 */ /* 0x100fe400000108a9 */
[-C--:B------:R-:W-:Y:S04]  /*bbb0*/  HMMA.16816.F32 R84, R136, R32.reuse, R84 ;  /* 0x000000208854723c */ /* 0x080fe80000001854 */
[--C-:B------:R-:W-:Y:S02]  /*bbc0*/  FFMA.FTZ R28, R28, c[0x0][0x2d0], -R169.reuse ;  /* 0x0000b4001c1c7a23 */ /* 0x100fe400000108a9 */
[----:B------:R-:W-:Y:S01]  /*bbd0*/  FFMA.FTZ R29, R29, c[0x0][0x2d0], -R169 ;  /* 0x0000b4001d1d7a23 */ /* 0x000fe200000108a9 */
[----:B------:R3:W-:Y:S01]  /*bbe0*/  MUFU.EX2 R178, R24 ;  /* 0x0000001800b27308 */ /* 0x0007e20000000800 */
[C---:B------:R-:W-:Y:S04]  /*bbf0*/  HMMA.16816.F32 R88, R140.reuse, R32, R88 ;  /* 0x000000208c58723c */ /* 0x040fe80000001858 */
[----:B--2---:R-:W-:Y:S01]  /*bc00*/  F2FP.PACK_AB R31, R171, R172 ;  /* 0x000000acab1f723e */ /* 0x004fe200000000ff */
[----:B------:R-:W-:Y:S02]  /*bc10*/  FFMA.FTZ R49, R49, c[0x0][0x2d0], -R135 ;  /* 0x0000b40031317a23 */ /* 0x000fe40000010887 */
[--C-:B------:R-:W-:Y:S01]  /*bc20*/  FFMA.FTZ R50, R50, c[0x0][0x2d0], -R168.reuse ;  /* 0x0000b40032327a23 */ /* 0x100fe200000108a8 */
[-C--:B------:R-:W-:Y:S01]  /*bc30*/  HMMA.16816.F32 R92, R140, R34.reuse, R92 ;  /* 0x000000228c5c723c */ /* 0x080fe2000000185c */
[----:B------:R2:W4:Y:S01]  /*bc40*/  MUFU.EX2 R177, R25 ;  /* 0x0000001900b17308 */ /* 0x0005220000000800 */
[----:B------:R-:W4:Y:S02]  /*bc50*/  LDSM.16.MT88.4 R140, [R210+0x1c80] ;  /* 0x001c8000d28c783b */ /* 0x000f240000004200 */
[----:B------:R-:W-:Y:S02]  /*bc60*/  FFMA.FTZ R51, R51, c[0x0][0x2d0], -R168 ;  /* 0x0000b40033337a23 */ /* 0x000fe400000108a8 */
[----:B-----5:R-:W-:Y:S02]  /*bc70*/  FFMA.FTZ R0, R0, R203, R187 ;  /* 0x000000cb00007223 */ /* 0x020fe400000100bb */
[----:B------:R-:W-:Y:S02]  /*bc80*/  HMMA.16816.F32 R96, R136, R34, R96 ;  /* 0x000000228860723c */ /* 0x000fe40000001860 */
[----:B------:R-:W5:Y:S01]  /*bc90*/  LDSM.16.MT88.4 R32, [R209+0x2880] ;  /* 0x00288000d120783b */ /* 0x000f620000004200 */
[----:B------:R4:W-:Y:S01]  /*bca0*/  MUFU.EX2 R174, R28 ;  /* 0x0000001c00ae7308 */ /* 0x0009e20000000800 */
[----:B------:R-:W-:Y:S02]  /*bcb0*/  FADD.FTZ R0, R188, R0 ;  /* 0x00000000bc007221 */ /* 0x000fe40000010000 */
[----:B------:R-:W-:Y:S01]  /*bcc0*/  FFMA.FTZ R131, R131, R232, R201 ;  /* 0x000000e883837223 */ /* 0x000fe200000100c9 */
[----:B---3--:R-:W-:Y:S01]  /*bcd0*/  F2FP.PACK_AB R24, R185, R186 ;  /* 0x000000bab918723e */ /* 0x008fe200000000ff */
[----:B------:R-:W-:Y:S02]  /*bce0*/  FADD.FTZ R0, R189, R0 ;  /* 0x00000000bd007221 */ /* 0x000fe40000010000 */
[----:B------:R-:W3:Y:S02]  /*bcf0*/  LDSM.16.MT88.4 R136, [R210+0x2880] ;  /* 0x00288000d288783b */ /* 0x000ee40000004200 */
[----:B------:R-:W-:Y:S01]  /*bd00*/  FADD.FTZ R0, R190, R0 ;  /* 0x00000000be007221 */ /* 0x000fe20000010000 */
[----:B------:R4:W4:Y:S01]  /*bd10*/  MUFU.EX2 R173, R29 ;  /* 0x0000001d00ad7308 */ /* 0x0009220000000800 */
[----:B------:R-:W-:Y:S02]  /*bd20*/  FFMA.FTZ R130, R130, R231, R197 ;  /* 0x000000e782827223 */ /* 0x000fe400000100c5 */
[----:B------:R-:W-:Y:S01]  /*bd30*/  FFMA.FTZ R129, R129, R230, R191 ;  /* 0x000000e681817223 */ /* 0x000fe200000100bf */
[----:B--2---:R-:W-:Y:S06]  /*bd40*/  F2FP.PACK_AB R25, R183, R184 ;  /* 0x000000b8b719723e */ /* 0x004fec00000000ff */
[----:B------:R-:W-:Y:S01]  /*bd50*/  MUFU.EX2 R135, R42 ;  /* 0x0000002a00877308 */ /* 0x000fe20000000800 */
[-C--:B-1----:R-:W-:Y:S05]  /*bd60*/  HMMA.16816.F32 R4, R24, R144.reuse, R4 ;  /* 0x000000901804723c */ /* 0x082fea0000001804 */
[----:B----4-:R-:W-:Y:S04]  /*bd70*/  F2FP.PACK_AB R28, R177, R178 ;  /* 0x000000b2b11c723e */ /* 0x010fe800000000ff */
[----:B------:R-:W-:Y:S03]  /*bd80*/  MUFU.EX2 R163, R49 ;  /* 0x0000003100a37308 */ /* 0x000fe60000000800 */
[----:B------:R-:W-:Y:S02]  /*bd90*/  F2FP.PACK_AB R29, R175, R176 ;  /* 0x000000b0af1d723e */ /* 0x000fe400000000ff */
[----:B------:R-:W-:Y:S05]  /*bda0*/  F2FP.PACK_AB R30, R173, R174 ;  /* 0x000000aead1e723e */ /* 0x000fea00000000ff */
[----:B------:R-:W-:Y:S02]  /*bdb0*/  MUFU.EX2 R49, R46 ;  /* 0x0000002e00317308 */ /* 0x000fe40000000800 */
[C---:B------:R-:W-:Y:S08]  /*bdc0*/  HMMA.16816.F32 R8, R28.reuse, R144, R8 ;  /* 0x000000901c08723c */ /* 0x040ff00000001808 */
[----:B------:R-:W-:Y:S01]  /*bdd0*/  MUFU.EX2 R162, R50 ;  /* 0x0000003200a27308 */ /* 0x000fe20000000800 */
[-C--:B------:R-:W-:Y:S08]  /*bde0*/  HMMA.16816.F32 R12, R28, R146.reuse, R12 ;  /* 0x000000921c0c723c */ /* 0x080ff0000000180c */
[C---:B------:R-:W-:Y:S01]  /*bdf0*/  HMMA.16816.F32 R16, R24.reuse, R146, R16 ;  /* 0x000000921810723c */ /* 0x040fe20000001810 */
[----:B------:R-:W-:Y:S07]  /*be00*/  MUFU.EX2 R50, R45 ;  /* 0x0000002d00327308 */ /* 0x000fee0000000800 */
[-C--:B------:R-:W-:Y:S03]  /*be10*/  HMMA.16816.F32 R100, R24, R140.reuse, R100 ;  /* 0x0000008c1864723c */ /* 0x080fe60000001864 */
[----:B------:R-:W-:Y:S05]  /*be20*/  MUFU.EX2 R161, R51 ;  /* 0x0000003300a17308 */ /* 0x000fea0000000800 */
[C---:B------:R-:W-:Y:S05]  /*be30*/  HMMA.16816.F32 R104, R28.reuse, R140, R104 ;  /* 0x0000008c1c68723c */ /* 0x040fea0000001868 */
[----:B------:R1:W-:Y:S03]  /*be40*/  MUFU.EX2 R51, R44 ;  /* 0x0000002c00337308 */ /* 0x0003e60000000800 */
[-C--:B------:R-:W-:Y:S07]  /*be50*/  HMMA.16816.F32 R108, R28, R142.reuse, R108 ;  /* 0x0000008e1c6c723c */ /* 0x080fee000000186c */
[----:B------:R2:W-:Y:S01]  /*be60*/  MUFU.EX2 R48, R3 ;  /* 0x0000000300307308 */ /* 0x0005e20000000800 */
[C---:B------:R-:W-:Y:S08]  /*be70*/  HMMA.16816.F32 R112, R24.reuse, R142, R112 ;  /* 0x0000008e1870723c */ /* 0x040ff00000001870 */
[-C--:B-----5:R-:W-:Y:S01]  /*be80*/  HMMA.16816.F32 R116, R24, R32.reuse, R116 ;  /* 0x000000201874723c */ /* 0x0a0fe20000001874 */
[----:B-1----:R-:W-:Y:S07]  /*be90*/  LDSM.16.MT88.4 R44, [R210+0x2c80] ;  /* 0x002c8000d22c783b */ /* 0x002fee0000004200 */
[C---:B------:R-:W-:Y:S04]  /*bea0*/  HMMA.16816.F32 R120, R28.reuse, R32, R120 ;  /* 0x000000201c78723c */ /* 0x040fe80000001878 */
[----:B--2---:R-:W-:Y:S04]  /*beb0*/  FADD.FTZ R3, R176, R0 ;  /* 0x00000000b0037221 */ /* 0x004fe80000010000 */
[-C--:B------:R-:W-:Y:S08]  /*bec0*/  HMMA.16816.F32 R20, R28, R34.reuse, R20 ;  /* 0x000000221c14723c */ /* 0x080ff00000001814 */
[C---:B------:R-:W-:Y:S01]  /*bed0*/  HMMA.16816.F32 R124, R24.reuse, R34, R124 ;  /* 0x00000022187c723c */ /* 0x040fe2000000187c */
[----:B------:R-:W1:Y:S07]  /*bee0*/  LDSM.16.MT88.4 R32, [R210+0x3480] ;  /* 0x00348000d220783b */ /* 0x000e6e0000004200 */
[-C--:B---3--:R-:W-:Y:S08]  /*bef0*/  HMMA.16816.F32 R52, R24, R136.reuse, R52 ;  /* 0x000000881834723c */ /* 0x088ff00000001834 */
[C---:B------:R-:W-:Y:S01]  /*bf00*/  HMMA.16816.F32 R56, R28.reuse, R136, R56 ;  /* 0x000000881c38723c */ /* 0x040fe20000001838 */
[----:B------:R2:W3:Y:S07]  /*bf10*/  MUFU.EX2 R136, R41 ;  /* 0x0000002900887308 */ /* 0x0004ee0000000800 */
[-C--:B------:R-:W-:Y:S08]  /*bf20*/  HMMA.16816.F32 R60, R28, R138.reuse, R60 ;  /* 0x0000008a1c3c723c */ /* 0x080ff0000000183c */
[C---:B------:R-:W-:Y:S08]  /*bf30*/  HMMA.16816.F32 R64, R24.reuse, R138, R64 ;  /* 0x0000008a1840723c */ /* 0x040ff00000001840 */
[-C--:B------:R-:W-:Y:S01]  /*bf40*/  HMMA.16816.F32 R68, R24, R36.reuse, R68 ;  /* 0x000000241844723c */ /* 0x080fe20000001844 */
[----:B--2---:R-:W-:Y:S07]  /*bf50*/  LDSM.16.MT88.4 R40, [R209+0x2c80] ;  /* 0x002c8000d128783b */ /* 0x004fee0000004200 */
[C---:B------:R-:W-:Y:S08]  /*bf60*/  HMMA.16816.F32 R72, R28.reuse, R36, R72 ;  /* 0x000000241c48723c */ /* 0x040ff00000001848 */
[-C--:B------:R-:W-:Y:S08]  /*bf70*/  HMMA.16816.F32 R76, R28, R38.reuse, R76 ;  /* 0x000000261c4c723c */ /* 0x080ff0000000184c */
[C---:B------:R-:W-:Y:S01]  /*bf80*/  HMMA.16816.F32 R80, R24.reuse, R38, R80 ;  /* 0x000000261850723c */ /* 0x040fe20000001850 */
[----:B------:R-:W2:Y:S07]  /*bf90*/  LDSM.16.MT88.4 R36, [R210+0x2080] ;  /* 0x00208000d224783b */ /* 0x000eae0000004200 */
[-C--:B-1----:R-:W-:Y:S08]  /*bfa0*/  HMMA.16816.F32 R84, R24, R32.reuse, R84 ;  /* 0x000000201854723c */ /* 0x082ff00000001854 */
[C---:B------:R-:W-:Y:S08]  /*bfb0*/  HMMA.16816.F32 R88, R28.reuse, R32, R88 ;  /* 0x000000201c58723c */ /* 0x040ff00000001858 */
[-C--:B------:R-:W-:Y:S07]  /*bfc0*/  HMMA.16816.F32 R92, R28, R34.reuse, R92 ;  /* 0x000000221c5c723c */ /* 0x080fee000000185c */
[----:B---3--:R-:W-:Y:S01]  /*bfd0*/  F2FP.PACK_AB R28, R136, R160 ;  /* 0x000000a0881c723e */ /* 0x008fe200000000ff */
[----:B------:R-:W-:Y:S01]  /*bfe0*/  HMMA.16816.F32 R96, R24, R34, R96 ;  /* 0x000000221860723c */ /* 0x000fe20000001860 */
[----:B------:R-:W1:Y:S03]  /*bff0*/  LDSM.16.MT88.4 R32, [R209+0x3880] ;  /* 0x00388000d120783b */ /* 0x000e660000004200 */
[----:B------:R-:W-:Y:S02]  /*c000*/  F2FP.PACK_AB R29, R128, R135 ;  /* 0x00000087801d723e */ /* 0x000fe400000000ff */
[----:B------:R-:W-:Y:S02]  /*c010*/  F2FP.PACK_AB R30, R50, R51 ;  /* 0x00000033321e723e */ /* 0x000fe400000000ff */
[----:B------:R-:W-:Y:S04]  /*c020*/  F2FP.PACK_AB R24, R167, R170 ;  /* 0x000000aaa718723e */ /* 0x000fe800000000ff */
[----:B------:R-:W-:Y:S02]  /*c030*/  F2FP.PACK_AB R25, R165, R166 ;  /* 0x000000a6a519723e */ /* 0x000fe400000000ff */
[----:B------:R-:W-:Y:S02]  /*c040*/  F2FP.PACK_AB R26, R163, R164 ;  /* 0x000000a4a31a723e */ /* 0x000fe400000000ff */
[----:B------:R-:W-:Y:S02]  /*c050*/  F2FP.PACK_AB R27, R161, R162 ;  /* 0x000000a2a11b723e */ /* 0x000fe400000000ff */
[----:B------:R-:W-:Y:S05]  /*c060*/  F2FP.PACK_AB R31, R48, R49 ;  /* 0x00000031301f723e */ /* 0x000fea00000000ff */
[-C--:B------:R-:W-:Y:S01]  /*c070*/  HMMA.16816.F32 R140, R24, R152.reuse, R4 ;  /* 0x00000098188c723c */ /* 0x080fe20000001804 */
[----:B------:R-:W3:Y:S07]  /*c080*/  LDSM.16.MT88.4 R4, [R210+0x3880] ;  /* 0x00388000d204783b */ /* 0x000eee0000004200 */
[C---:B------:R-:W-:Y:S07]  /*c090*/  HMMA.16816.F32 R144, R28.reuse, R152, R8 ;  /* 0x000000981c90723c */ /* 0x040fee0000001808 */
[----:B------:R-:W-:Y:S01]  /*c0a0*/  FADD.FTZ R9, R202, R131 ;  /* 0x00000083ca097221 */ /* 0x000fe20000010000 */
        /* <DEDUP_REMOVED lines=34> */
[C---:B------:R-:W-:Y:S08]  /*c2d0*/  HMMA.16816.F32 R64, R24.reuse, R46, R64 ;  /* 0x0000002e1840723c */ /* 0x040ff00000001840 */
[-C--:B-1----:R-:W-:Y:S08]  /*c2e0*/  HMMA.16816.F32 R68, R24, R32.reuse, R68 ;  /* 0x000000201844723c */ /* 0x082ff00000001844 */
[C---:B------:R-:W-:Y:S08]  /*c2f0*/  HMMA.16816.F32 R72, R28.reuse, R32, R72 ;  /* 0x000000201c48723c */ /* 0x040ff00000001848 */
[-C--:B------:R-:W-:Y:S08]  /*c300*/  HMMA.16816.F32 R76, R28, R34.reuse, R76 ;  /* 0x000000221c4c723c */ /* 0x080ff0000000184c */
[C---:B------:R-:W-:Y:S08]  /*c310*/  HMMA.16816.F32 R80, R24.reuse, R34, R80 ;  /* 0x000000221850723c */ /* 0x040ff00000001850 */
[-C--:B---3--:R-:W-:Y:S08]  /*c320*/  HMMA.16816.F32 R84, R24, R4.reuse, R84 ;  /* 0x000000041854723c */ /* 0x088ff00000001854 */
        /* <DEDUP_REMOVED lines=8> */
[----:B------:R-:W-:Y:S02]  /*c3b0*/  FADD.FTZ R0, R160, R5 ;  /* 0x00000005a0007221 */ /* 0x000fe40000010000 */
[----:B------:R-:W-:Y:S04]  /*c3c0*/  FADD.FTZ R5, R167, R4 ;  /* 0x00000004a7057221 */ /* 0x000fe80000010000 */
[----:B------:R-:W-:Y:S02]  /*c3d0*/  FADD.FTZ R4, R165, R3 ;  /* 0x00000003a5047221 */ /* 0x000fe40000010000 */
        /* <DEDUP_REMOVED lines=8> */
[----:B------:R-:W-:Y:S01]  /*c460*/  MOV R128, R2 ;  /* 0x0000000200807202 */ /* 0x000fe20000000f00 */
[----:B------:R-:W-:Y:S01]  /*c470*/  FADD.FTZ R4, R50, R3 ;  /* 0x0000000332047221 */ /* 0x000fe20000010000 */
[----:B------:R1:W-:Y:S01]  /*c480*/  STL [R1], R5 ;  /* 0x0000000501007387 */ /* 0x0003e20000100800 */
[----:B------:R-:W-:Y:S03]  /*c490*/  FADD.FTZ R0, R49, R0 ;  /* 0x0000000031007221 */ /* 0x000fe60000010000 */
[----:B------:R1:W-:Y:S01]  /*c4a0*/  STL [R1+0x4], R4 ;  /* 0x0000040401007387 */ /* 0x0003e20000100800 */
[----:B------:R-:W-:Y:S01]  /*c4b0*/  FADD.FTZ R3, R48, R0 ;  /* 0x0000000030037221 */ /* 0x000fe20000010000 */
[----:B------:R-:W-:Y:S04]  /*c4c0*/  IADD3 R0, R207, -0x1, RZ ;  /* 0xffffffffcf007810 */ /* 0x000fe80007ffe0ff */
[----:B------:R1:W-:Y:S01]  /*c4d0*/  STL [R1+0xc], R3 ;  /* 0x00000c0301007387 */ /* 0x0003e20000100800 */
[----:B------:R-:W-:Y:S01]  /*c4e0*/  MOV R207, R0 ;  /* 0x0000000000cf7202 */ /* 0x000fe20000000f00 */
[----:B-1----:R-:W-:-:S05]  /*c4f0*/  @P0 BRA `(.L_x_221) ;  /* 0xffffd51000000947 */ /* 0x002fca000383ffff */
.L_x_216:
[----:B------:R-:W2:Y:S02]  /*c500*/  LDL R0, [R1+0x10] ;  /* 0x0000100001007983 */ /* 0x000ea40000100800 */
[----:B--2---:R-:W-:-:S13]  /*c510*/  ISETP.GE.AND P0, PT, R207, R0, PT ;  /* 0x00000000cf00720c */ /* 0x004fda0003f06270 */
[----:B------:R-:W-:Y:S05]  /*c520*/  @!P0 BRA `(.L_x_222) ;  /* 0x000040b000008947 */ /* 0x000fea0003800000 */
[----:B------:R-:W1:Y:S01]  /*c530*/  S2R R0, SR_TID.X ;  /* 0x0000000000007919 */ /* 0x000e620000002100 */
[----:B------:R-:W-:Y:S02]  /*c540*/  IMAD.SHL.U32 R235, R226, 0x2, RZ ;  /* 0x00000002e2eb7824 */ /* 0x000fe400078e00ff */
[----:B------:R-:W-:Y:S02]  /*c550*/  IMAD.MOV.U32 R130, RZ, RZ, R133 ;  /* 0x000000ffff827224 */ /* 0x000fe400078e0085 */
[----:B------:R-:W-:Y:S02]  /*c560*/  IMAD.MOV.U32 R129, RZ, RZ, R134 ;  /* 0x000000ffff817224 */ /* 0x000fe400078e0086 */
[----:B------:R-:W-:Y:S02]  /*c570*/  IMAD.MOV.U32 R135, RZ, RZ, R128 ;  /* 0x000000ffff877224 */ /* 0x000fe400078e0080 */
[----:B------:R-:W-:Y:S01]  /*c580*/  IMAD.MOV.U32 R131, RZ, RZ, R132 ;  /* 0x000000ffff837224 */ /* 0x000fe200078e0084 */
[----:B-1----:R-:W-:-:S04]  /*c590*/  SHF.R.S32.HI R2, RZ, 0x1f, R0 ;  /* 0x0000001fff027819 */ /* 0x002fc80000011400 */
[----:B------:R-:W-:Y:S02]  /*c5a0*/  LEA.HI R2, R2, R0, RZ, 0x2 ;  /* 0x0000000002027211 */ /* 0x000fe400078f10ff */
[----:B------:R-:W-:Y:S02]  /*c5b0*/  SHF.R.S32.HI R0, RZ, 0x1f, R226 ;  /* 0x0000001fff007819 */ /* 0x000fe400000114e2 */
[----:B------:R-:W-:Y:S02]  /*c5c0*/  SHF.R.S32.HI R2, RZ, 0x2, R2 ;  /* 0x00000002ff027819 */ /* 0x000fe40000011402 */
[----:B------:R-:W-:Y:S02]  /*c5d0*/  SHF.L.U64.HI R227, R226, 0x1, R0 ;  /* 0x00000001e2e37819 */ /* 0x000fe40000010200 */
[----:B------:R-:W-:Y:S02]  /*c5e0*/  IADD3 R225, -R2, 0x30, RZ ;  /* 0x0000003002e17810 */ /* 0x000fe40007ffe1ff */
.L_x_243:
[----:B------:R-:W2:Y:S01]  /*c5f0*/  LDL R13, [R1+0x28] ;  /* 0x00002800010d7983 */ /* 0x000ea20000100800 */
[----:B------:R-:W-:Y:S04]  /*c600*/  DEPBAR.LE SB0, 0x0 ;  /* 0x000080000000791a */ /* 0x000fe80000000000 */
[----:B------:R-:W3:Y:S01]  /*c610*/  LDL R12, [R1+0x24] ;  /* 0x00002400010c7983 */ /* 0x000ee20000100800 */
[----:B------:R-:W-:Y:S01]  /*c620*/  SHF.R.S32.HI R0, RZ, 0x1f, R224 ;  /* 0x0000001fff007819 */ /* 0x000fe200000114e0 */
[----:B------:R-:W-:Y:S01]  /*c630*/  IMAD.WIDE.U32 R2, R224, c[0x0][0x208], RZ ;  /* 0x00008200e0027a25 */ /* 0x000fe200078e00ff */
[----:B------:R-:W-:Y:S01]  /*c640*/  SHF.R.S32.HI R4, RZ, 0x1f, R222 ;  /* 0x0000001fff047819 */ /* 0x000fe200000114de */
[----:B------:R-:W-:Y:S01]  /*c650*/  BAR.SYNC.DEFER_BLOCKING 0x0 ;  /* 0x0000000000007b1d */ /* 0x000fe20000010000 */
[----:B------:R-:W-:Y:S01]  /*c660*/  ISETP.GE.AND P1, PT, R226, c[0x0][0x1d4], PT ;  /* 0x00007500e2007a0c */ /* 0x000fe20003f26270 */
[----:B------:R-:W-:Y:S01]  /*c670*/  IMAD R0, R0, c[0x0][0x208], RZ ;  /* 0x0000820000007a24 */ /* 0x000fe200078e02ff */
[----:B------:R-:W-:Y:S01]  /*c680*/  IADD3 R7, R226, 0x20, RZ ;  /* 0x00000020e2077810 */ /* 0x000fe20007ffe0ff */
[----:B------:R-:W-:Y:S01]  /*c690*/  IMAD R4, R4, c[0x0][0x218], RZ ;  /* 0x0000860004047a24 */ /* 0x000fe200078e02ff */
[----:B------:R-:W-:Y:S01]  /*c6a0*/  IADD3 R6, R226, 0x20, RZ ;  /* 0x00000020e2067810 */ /* 0x000fe20007ffe0ff */
[----:B------:R-:W-:Y:S01]  /*c6b0*/  IMAD R0, R224, c[0x0][0x20c], R0 ;  /* 0x00008300e0007a24 */ /* 0x000fe200078e0200 */
[----:B------:R-:W-:Y:S01]  /*c6c0*/  IADD3 R11, R226, 0x40, RZ ;  /* 0x00000040e20b7810 */ /* 0x000fe20007ffe0ff */
[----:B------:R-:W-:Y:S01]  /*c6d0*/  IMAD R4, R222, c[0x0][0x21c], R4 ;  /* 0x00008700de047a24 */ /* 0x000fe200078e0204 */
[----:B------:R-:W-:Y:S01]  /*c6e0*/  SHF.R.S32.HI R6, RZ, 0x1f, R6 ;  /* 0x0000001fff067819 */ /* 0x000fe20000011406 */
[----:B------:R-:W-:Y:S01]  /*c6f0*/  IMAD.IADD R3, R3, 0x1, R0 ;  /* 0x0000000103037824 */ /* 0x000fe200078e0200 */
[----:B------:R-:W-:Y:S02]  /*c700*/  IADD3 R5, R226, 0x40, RZ ;  /* 0x00000040e2057810 */ /* 0x000fe40007ffe0ff */
[----:B------:R-:W-:Y:S01]  /*c710*/  LEA.HI R6, R6, R7, RZ, 0x3 ;  /* 0x0000000706067211 */ /* 0x000fe200078f18ff */
[----:B------:R-:W-:Y:S01]  /*c720*/  IMAD.WIDE.U32 R2, R222, c[0x0][0x218], R2 ;  /* 0x00008600de027a25 */ /* 0x000fe200078e0002 */
[----:B------:R-:W-:Y:S02]  /*c730*/  SHF.R.S32.HI R5, RZ, 0x1f, R5 ;  /* 0x0000001fff057819 */ /* 0x000fe40000011405 */
[----:B------:R-:W-:Y:S02]  /*c740*/  LOP3.LUT R6, R6, 0xfffffff8, RZ, 0xc0, !PT ;  /* 0xfffffff806067812 */ /* 0x000fe400078ec0ff */
[----:B------:R-:W-:Y:S02]  /*c750*/  IADD3 R0, P0, R2, UR18, RZ ;  /* 0x0000001202007c10 */ /* 0x000fe4000ff1e0ff */
[----:B------:R-:W-:Y:S01]  /*c760*/  LEA.HI R5, R5, R11, RZ, 0x3 ;  /* 0x0000000b05057211 */ /* 0x000fe200078f18ff */
[----:B------:R-:W-:Y:S01]  /*c770*/  IMAD.SHL.U32 R134, R6, 0x2, RZ ;  /* 0x0000000206867824 */ /* 0x000fe200078e00ff */
[----:B------:R-:W1:Y:S01]  /*c780*/  S2R R11, SR_TID.X ;  /* 0x00000000000b7919 */ /* 0x000e620000002100 */
[----:B------:R-:W-:Y:S01]  /*c790*/  IADD3.X R3, R3, UR5, R4, P0, !PT ;  /* 0x0000000503037c10 */ /* 0x000fe200087fe404 */
[----:B------:R-:W-:Y:S01]  /*c7a0*/  BSSY B0, `(.L_x_223) ;  /* 0x0000039000007945 */ /* 0x000fe20003800000 */
[C---:B------:R-:W-:Y:S01]  /*c7b0*/  LEA R10, P0, R0.reuse, c[0x0][0x1f8], 0x1 ;  /* 0x00007e00000a7a11 */ /* 0x040fe200078008ff */
[----:B------:R-:W-:Y:S01]  /*c7c0*/  LDSM.16.M88.4 R48, [R211+0x6080] ;  /* 0x00608000d330783b */ /* 0x000fe20000000200 */
[----:B------:R-:W-:Y:S02]  /*c7d0*/  LOP3.LUT R5, R5, 0xfffffff8, RZ, 0xc0, !PT ;  /* 0xfffffff805057812 */ /* 0x000fe400078ec0ff */
[----:B------:R-:W-:Y:S01]  /*c7e0*/  LEA.HI.X R3, R0, c[0x0][0x1fc], R3, 0x1, P0 ;  /* 0x00007f0000037a11 */ /* 0x000fe200000f0c03 */
[----:B------:R-:W-:Y:S02]  /*c7f0*/  LDSM.16.M88.4 R44, [R211+0x7080] ;  /* 0x00708000d32c783b */ /* 0x000fe40000000200 */
[----:B------:R-:W-:Y:S02]  /*c800*/  IMAD.SHL.U32 R204, R5, 0x2, RZ ;  /* 0x0000000205cc7824 */ /* 0x000fe400078e00ff */
[----:B------:R-:W4:Y:S04]  /*c810*/  SHFL.IDX PT, R0, R10, RZ, 0x1c1f ;  /* 0x001c1fff0a007589 */ /* 0x000f2800000e0000 */
[----:B------:R-:W-:Y:S04]  /*c820*/  LDSM.16.M88.4 R16, [R208+0x3c80] ;  /* 0x003c8000d010783b */ /* 0x000fe80000000200 */
[----:B------:R-:W5:Y:S04]  /*c830*/  SHFL.IDX PT, R2, R3, RZ, 0x1c1f ;  /* 0x001c1fff03027589 */ /* 0x000f6800000e0000 */
[----:B------:R1:W2:Y:S04]  /*c840*/  LDSM.16.M88.4 R32, [R208+0x4080] ;  /* 0x00408000d020783b */ /* 0x0002a80000000200 */
[----:B------:R1:W2:Y:S04]  /*c850*/  LDSM.16.M88.4 R136, [R208+0x4480] ;  /* 0x00448000d088783b */ /* 0x0002a80000000200 */
[----:B------:R1:W2:Y:S04]  /*c860*/  LDSM.16.M88.4 R160, [R212+0x6080] ;  /* 0x00608000d4a0783b */ /* 0x0002a80000000200 */
[----:B------:R2:W2:Y:S04]  /*c870*/  LDSM.16.M88.4 R168, [R212+0x7080] ;  /* 0x00708000d4a8783b */ /* 0x0004a80000000200 */
[----:B------:R2:W2:Y:S04]  /*c880*/  LDSM.16.M88.4 R164, [R213] ;  /* 0x00000000d5a4783b */ /* 0x0004a80000000200 */
[----:B------:R2:W2:Y:S01]  /*c890*/  LDSM.16.M88.4 R172, [R221] ;  /* 0x00000000ddac783b */ /* 0x0004a20000000200 */
[----:B----4-:R-:W-:Y:S03]  /*c8a0*/  IADD3 R8, P0, R0, R235, RZ ;  /* 0x000000eb00087210 */ /* 0x010fe60007f1e0ff */
[----:B------:R4:W2:Y:S02]  /*c8b0*/  LDSM.16.M88.4 R176, [R220] ;  /* 0x00000000dcb0783b */ /* 0x0008a40000000200 */
[----:B-----5:R-:W-:Y:S05]  /*c8c0*/  IMAD.X R9, R2, 0x1, R227, P0 ;  /* 0x0000000102097824 */ /* 0x020fea00000e06e3 */
[----:B------:R-:W-:Y:S01]  /*c8d0*/  @!PT LDS RZ, [RZ] ;  /* 0x00000000fffff984 */ /* 0x000fe20000000800 */
[----:B------:R-:W-:Y:S01]  /*c8e0*/  @!PT LDS RZ, [RZ] ;  /* 0x00000000fffff984 */ /* 0x000fe20000000800 */
[----:B------:R-:W-:Y:S01]  /*c8f0*/  @!PT LDS RZ, [RZ] ;  /* 0x00000000fffff984 */ /* 0x000fe20000000800 */
[----:B------:R4:W-:Y:S01]  /*c900*/  LDGSTS.E.BYPASS.LTC128B.128 [R223+0x1880], [R8.64], !P1 ;  /* 0x0188000008df7fae */ /* 0x0009e2000c901d48 */
[----:B-1----:R-:W-:Y:S02]  /*c910*/  ISETP.GT.AND P1, PT, R11, 0x3f, PT ;  /* 0x0000003f0b00780c */ /* 0x002fe40003f24270 */
[----:B--2---:R-:W-:Y:S02]  /*c920*/  SHF.L.U64.HI R205, R6, 0x1, R13 ;  /* 0x0000000106cd7819 */ /* 0x004fe4000001020d */
[----:B------:R-:W-:Y:S02]  /*c930*/  IADD3 R13, R226, 0x20, RZ ;  /* 0x00000020e20d7810 */ /* 0x000fe40007ffe0ff */
[----:B------:R-:W-:Y:S02]  /*c940*/  IADD3 R6, P0, R0, R134, RZ ;  /* 0x0000008600067210 */ /* 0x000fe40007f1e0ff */
[----:B---3--:R-:W-:Y:S02]  /*c950*/  SHF.L.U64.HI R206, R5, 0x1, R12 ;  /* 0x0000000105ce7819 */ /* 0x008fe4000001020c */
[----:B------:R-:W-:Y:S01]  /*c960*/  ISETP.GE.AND P3, PT, R13, c[0x0][0x1d4], PT ;  /* 0x000075000d007a0c */ /* 0x000fe20003f66270 */
[----:B------:R-:W-:Y:S01]  /*c970*/  IMAD.X R7, R2, 0x1, R205, P0 ;  /* 0x0000000102077824 */ /* 0x000fe200000e06cd */
[----:B------:R-:W-:Y:S02]  /*c980*/  IADD3 R12, R226, 0x40, RZ ;  /* 0x00000040e20c7810 */ /* 0x000fe40007ffe0ff */
[----:B------:R-:W-:Y:S02]  /*c990*/  IADD3 R4, P0, R0, R204, RZ ;  /* 0x000000cc00047210 */ /* 0x000fe40007f1e0ff */
[----:B------:R-:W-:Y:S03]  /*c9a0*/  ISETP.GE.AND P2, PT, R12, c[0x0][0x1d4], PT ;  /* 0x000075000c007a0c */ /* 0x000fe60003f46270 */
[----:B------:R-:W-:Y:S04]  /*c9b0*/  IMAD.X R5, R2, 0x1, R206, P0 ;  /* 0x0000000102057824 */ /* 0x000fe800000e06ce */
[----:B------:R4:W-:Y:S06]  /*c9c0*/  LDGSTS.E.BYPASS.LTC128B.128 [R223+0x2480], [R6.64], !P3 ;  /* 0x0248000006df7fae */ /* 0x0009ec000d901d48 */
[----:B------:R4:W-:Y:S01]  /*c9d0*/  LDGSTS.E.BYPASS.LTC128B.128 [R223+0x3080], [R4.64], !P2 ;  /* 0x0308000004df7fae */ /* 0x0009e2000d101d48 */
[----:B------:R-:W-:-:S05]  /*c9e0*/  @P1 BRA `(.L_x_224) ;  /* 0x0000014000001947 */ /* 0x000fca0003800000 */
[----:B------:R-:W-:-:S05]  /*c9f0*/  BRA.DIV ~URZ, `(.L_x_225) ;  /* 0x000068527f007947 */ /* 0x000fca000b800000 */
[----:B----4-:R1:W2:Y:S04]  /*ca00*/  SHFL.IDX PT, R4, R3, 0x1, 0x1c1f ;  /* 0x003c1f0003047f89 */ /* 0x0102a800000e0000 */
[----:B------:R1:W3:Y:S02]  /*ca10*/  SHFL.IDX PT, R0, R10, 0x1, 0x1c1f ;  /* 0x003c1f000a007f89 */ /* 0x0002e400000e0000 */
.L_x_262:
[C---:B-1----:R-:W-:Y:S02]  /*ca20*/  IADD3 R10, R226.reuse, 0x20, RZ ;  /* 0x00000020e20a7810 */ /* 0x042fe40007ffe0ff */
[----:B------:R-:W-:Y:S02]  /*ca30*/  ISETP.GE.AND P3, PT, R226, c[0x0][0x1d4], PT ;  /* 0x00007500e2007a0c */ /* 0x000fe40003f66270 */
[----:B---3--:R-:W-:Y:S02]  /*ca40*/  IADD3 R8, P0, R0, R235, RZ ;  /* 0x000000eb00087210 */ /* 0x008fe40007f1e0ff */
        /* <DEDUP_REMOVED lines=14> */
.L_x_224:
[----:B------:R-:W-:Y:S05]  /*cb30*/  BSYNC B0 ;  /* 0x0000000000007941 */ /* 0x000fea0003800000 */
.L_x_223:
[----:B------:R-:W0:Y:S01]  /*cb40*/  LDGDEPBAR ;  /* 0x00000000000079af */ /* 0x000e220000000000 */
[----:B------:R-:W-:Y:S01]  /*cb50*/  WARPSYNC 0xffffffff ;  /* 0xffffffff00007948 */ /* 0x000fe20003800000 */
[-C--:B-1--4-:R-:W-:Y:S06]  /*cb60*/  HMMA.16816.F32 R4, R48, R16.reuse, RZ ;  /* 0x000000103004723c */ /* 0x092fec00000018ff */
        /* <DEDUP_REMOVED lines=98> */
[C---:B------:R-:W-:Y:S01]  /*d190*/  ISETP.GE.AND P5, PT, R226.reuse, c[0x0][0x1d4], PT ;  /* 0x00007500e2007a0c */ /* 0x040fe20003fa6270 */
[----:B------:R-:W-:Y:S01]  /*d1a0*/  IMAD.MOV.U32 R3, RZ, RZ, c[0x0][0x2b8] ;  /* 0x0000ae00ff037624 */ /* 0x000fe200078e00ff */
[----:B------:R-:W-:Y:S01]  /*d1b0*/  IADD3 R228, R226, 0x40, RZ ;  /* 0x00000040e2e47810 */ /* 0x000fe20007ffe0ff */
[----:B------:R-:W3:Y:S01]  /*d1c0*/  LDL R0, [R1+0x14] ;  /* 0x0000140001007983 */ /* 0x000ee20000100800 */
[----:B------:R-:W-:Y:S01]  /*d1d0*/  ISETP.GE.AND P4, PT, R229, c[0x0][0x1d4], PT ;  /* 0x00007500e5007a0c */ /* 0x000fe20003f86270 */
[----:B------:R-:W-:Y:S01]  /*d1e0*/  IMAD.MOV.U32 R222, RZ, RZ, RZ ;  /* 0x000000ffffde7224 */ /* 0x000fe200078e00ff */
[----:B------:R-:W-:Y:S02]  /*d1f0*/  ISETP.NE.AND P2, PT, R3, 0x1, PT ;  /* 0x000000010300780c */ /* 0x000fe40003f45270 */
[----:B------:R-:W-:Y:S02]  /*d200*/  ISETP.GE.AND P3, PT, R228, c[0x0][0x1d4], PT ;  /* 0x00007500e4007a0c */ /* 0x000fe40003f66270 */
[----:B---3--:R-:W-:Y:S01]  /*d210*/  ISETP.GT.AND P1, PT, R0, 0x2f, PT ;  /* 0x0000002f0000780c */ /* 0x008fe20003f24270 */
[----:B--2---:R-:W-:Y:S05]  /*d220*/  IMAD R2, R207, 0x30, R2 ;  /* 0x00000030cf027824 */ /* 0x004fea00078e0202 */
        /* <DEDUP_REMOVED lines=28> */
[----:B--2---:R-:W-:Y:S01]  /*d3f0*/  @P1 IMAD.X R165, R2, 0x1, R227, P0 ;  /* 0x0000000102a51824 */ /* 0x004fe200000e06e3 */
[----:B------:R-:W-:Y:S04]  /*d400*/  @P1 IADD3 R162, P0, R0, R134, RZ ;  /* 0x0000008600a21210 */ /* 0x000fe80007f1e0ff */
[----:B------:R-:W-:Y:S01]  /*d410*/  @!PT LDS RZ, [RZ] ;  /* 0x00000000fffff984 */ /* 0x000fe20000000800 */
[----:B------:R1:W-:Y:S01]  /*d420*/  @P1 LDGSTS.E.BYPASS.LTC128B.128 [R223+0x3c80], [R164.64], !P5 ;  /* 0x03c80000a4df1fae */ /* 0x0003e2000e901d48 */
[--C-:B------:R-:W-:Y:S01]  /*d430*/  @P1 IMAD.X R163, R2, 0x1, R205.reuse, P0 ;  /* 0x0000000102a31824 */ /* 0x100fe200000e06cd */
[----:B------:R-:W-:Y:S02]  /*d440*/  @P1 IADD3 R160, P0, R0, R204, RZ ;  /* 0x000000cc00a01210 */ /* 0x000fe40007f1e0ff */
[----:B------:R-:W2:Y:S03]  /*d450*/  SHFL.IDX PT, R0, R128, 0x1, 0x1c1f ;  /* 0x003c1f0080007f89 */ /* 0x000ea600000e0000 */
[--C-:B------:R-:W-:Y:S01]  /*d460*/  @P1 IMAD.X R161, R2, 0x1, R206.reuse, P0 ;  /* 0x0000000102a11824 */ /* 0x100fe200000e06ce */
[----:B------:R1:W-:Y:S01]  /*d470*/  @P1 LDGSTS.E.BYPASS.LTC128B.128 [R223+0x4880], [R162.64], !P4 ;  /* 0x04880000a2df1fae */ /* 0x0003e2000e101d48 */
[----:B------:R-:W-:Y:S03]  /*d480*/  ISETP.GE.AND P0, PT, R225, 0x21, PT ;  /* 0x00000021e100780c */ /* 0x000fe60003f06270 */
[----:B------:R-:W3:Y:S04]  /*d490*/  SHFL.IDX PT, R2, R3, 0x1, 0x1c1f ;  /* 0x003c1f0003027f89 */ /* 0x000ee800000e0000 */
[----:B------:R1:W-:Y:S06]  /*d4a0*/  @P1 LDGSTS.E.BYPASS.LTC128B.128 [R223+0x5480], [R160.64], !P3 ;  /* 0x05480000a0df1fae */ /* 0x0003ec000d901d48 */
[----:B--2---:R-:W-:Y:S05]  /*d4b0*/  @P0 IADD3 R138, P2, R0, R134, RZ ;  /* 0x00000086008a0210 */ /* 0x004fea0007f5e0ff */
[----:B---3--:R-:W-:Y:S01]  /*d4c0*/  @P0 IMAD.X R139, R2, 0x1, R205, P2 ;  /* 0x00000001028b0824 */ /* 0x008fe200010e06cd */
[----:B------:R-:W-:Y:S05]  /*d4d0*/  @P0 IADD3 R136, P2, R0, R204, RZ ;  /* 0x000000cc00880210 */ /* 0x000fea0007f5e0ff */
[----:B------:R-:W-:Y:S01]  /*d4e0*/  @P0 IMAD.X R137, R2, 0x1, R206, P2 ;  /* 0x0000000102890824 */ /* 0x000fe200010e06ce */
[----:B------:R-:W-:Y:S05]  /*d4f0*/  @P0 IADD3 R132, P2, R0, R235, RZ ;  /* 0x000000eb00840210 */ /* 0x000fea0007f5e0ff */
[----:B------:R-:W-:Y:S05]  /*d500*/  @P0 IMAD.X R133, R2, 0x1, R227, P2 ;  /* 0x0000000102850824 */ /* 0x000fea00010e06e3 */
[----:B------:R1:W-:Y:S04]  /*d510*/  @P0 LDGSTS.E.BYPASS.LTC128B.128 [R223+0x4480], [R132.64], !P5 ;  /* 0x0448000084df0fae */ /* 0x0003e8000e901d48 */
[----:B------:R1:W-:Y:S04]  /*d520*/  @P0 LDGSTS.E.BYPASS.LTC128B.128 [R223+0x5080], [R138.64], !P4 ;  /* 0x050800008adf0fae */ /* 0x0003e8000e101d48 */
[----:B------:R1:W-:Y:S02]  /*d530*/  @P0 LDGSTS.E.BYPASS.LTC128B.128 [R223+0x5c80], [R136.64], !P3 ;  /* 0x05c8000088df0fae */ /* 0x0003e4000d901d48 */
.L_x_226:
[----:B------:R-:W-:Y:S01]  /*d540*/  MOV R128, c[0x0][0x2ac] ;  /* 0x0000ab0000807a02 */ /* 0x000fe20000000f00 */
[----:B------:R-:W2:Y:S01]  /*d550*/  LDL R2, [R1+0x18] ;  /* 0x0000180001027983 */ /* 0x000ea20000100800 */
[----:B------:R-:W-:Y:S02]  /*d560*/  IMAD.MOV.U32 R0, RZ, RZ, c[0x0][0x2c4] ;  /* 0x0000b100ff007624 */ /* 0x000fe400078e00ff */
[----:B------:R-:W-:Y:S02]  /*d570*/  IMAD.MOV.U32 R179, RZ, RZ, 0x1 ;  /* 0x00000001ffb37424 */ /* 0x000fe400078e00ff */
[----:B------:R-:W0:Y:S01]  /*d580*/  LDGDEPBAR ;  /* 0x00000000000079af */ /* 0x000e220000000000 */
[----:B------:R-:W-:Y:S01]  /*d590*/  ISETP.NE.AND P0, PT, R0, 0x1, PT ;  /* 0x000000010000780c */ /* 0x000fe20003f05270 */
[----:B------:R-:W-:Y:S01]  /*d5a0*/  IMAD R128, R128, c[0x0][0x1d0], RZ ;  /* 0x0000740080807a24 */ /* 0x000fe200078e02ff */
[----:B------:R-:W-:Y:S11]  /*d5b0*/  ISETP.LE.AND P1, PT, R179, c[0x0][0x32c], PT ;  /* 0x0000cb00b3007a0c */ /* 0x000ff60003f23270 */
[----:B--2---:R-:W-:Y:S04]  /*d5c0*/  @P0 IMAD.HI.U32 R0, R2, c[0x0][0x2c8], RZ ;  /* 0x0000b20002000a27 */ /* 0x004fe800078e00ff */
[----:B------:R-:W-:Y:S01]  /*d5d0*/  IMAD.MOV.U32 R134, RZ, RZ, R2 ;  /* 0x000000ffff867224 */ /* 0x000fe200078e0002 */
[----:B------:R-:W-:Y:S01]  /*d5e0*/  @P0 SHF.R.U32.HI R134, RZ, c[0x0][0x2cc], R0 ;  /* 0x0000b300ff860a19 */ /* 0x000fe20000011600 */
[----:B------:R-:W-:Y:S04]  /*d5f0*/  IMAD R2, R207, -0x30, RZ ;  /* 0xffffffd0cf027824 */ /* 0x000fe800078e02ff */
[----:B------:R-:W2:Y:S01]  /*d600*/  SHFL.IDX PT, R3, R134, RZ, 0x1c1f ;  /* 0x001c1fff86037589 */ /* 0x000ea200000e0000 */
[C---:B-1----:R-:W-:Y:S02]  /*d610*/  IADD3 R137, -R250.reuse, 0x1, R2 ;  /* 0x00000001fa897810 */ /* 0x042fe40007ffe102 */
[----:B------:R-:W-:Y:S02]  /*d620*/  IADD3 R138, -R250, R2, RZ ;  /* 0x00000002fa8a7210 */ /* 0x000fe40007ffe1ff */
[----:B------:R-:W-:Y:S04]  /*d630*/  IADD3 R137, R137, -c[0x0][0x168], R128 ;  /* 0x80005a0089897a10 */ /* 0x000fe80007ffe080 */
[C---:B------:R-:W-:Y:S02]  /*d640*/  IADD3 R136, R137.reuse, c[0x0][0x328], RZ ;  /* 0x0000ca0089887a10 */ /* 0x040fe40007ffe0ff */
[----:B------:R-:W-:Y:S04]  /*d650*/  IADD3 R137, R137, UR4, RZ ;  /* 0x0000000489897c10 */ /* 0x000fe8000fffe0ff */
[----:B--2---:R-:W-:Y:S01]  /*d660*/  IADD3 R0, R137, R3, RZ ;  /* 0x0000000389007210 */ /* 0x004fe20007ffe0ff */
[----:B------:R-:W-:Y:S01]  /*d670*/  IMAD.IADD R128, R136, 0x1, R3 ;  /* 0x0000000188807824 */ /* 0x000fe200078e0203 */
[----:B------:R-:W-:-:S05]  /*d680*/  @!P1 BRA `(.L_x_227) ;  /* 0x0000019000009947 */ /* 0x000fca0003800000 */
[----:B------:R-:W-:Y:S01]  /*d690*/  MOV R132, c[0x0][0x2ac] ;  /* 0x0000ab0000847a02 */ /* 0x000fe20000000f00 */
[----:B------:R-:W-:Y:S04]  /*d6a0*/  BSSY B0, `(.L_x_228) ;  /* 0x0000013000007945 */ /* 0x000fe80003800000 */
[----:B------:R-:W-:Y:S05]  /*d6b0*/  IMAD R3, R132, c[0x0][0x1d0], R3 ;  /* 0x0000740084037a24 */ /* 0x000fea00078e0203 */
        /* <DEDUP_REMOVED lines=12> */
.L_x_229:
[----:B------:R-:W-:Y:S04]  /*d780*/  MOV R132, 0x1 ;  /* 0x0000000100847802 */ /* 0x000fe80000000f00 */
[----:B------:R-:W-:Y:S11]  /*d790*/  ISETP.NE.AND P0, PT, R132, c[0x0][0x32c], PT ;  /* 0x0000cb0084007a0c */ /* 0x000ff60003f05270 */
[----:B------:R-:W-:Y:S02]  /*d7a0*/  @!UPT UIADD3 URZ, URZ, URZ, URZ ;  /* 0x0000003f3f3ff290 */ /* 0x000fe4000fffe03f */
[----:B------:R-:W-:Y:S05]  /*d7b0*/  @P0 IMAD.HI.U32 R132, R3, c[0x0][0x330], RZ ;  /* 0x0000cc0003840a27 */ /* 0x000fea00078e00ff */
[----:B------:R-:W-:Y:S02]  /*d7c0*/  @P0 SHF.R.U32.HI R3, RZ, c[0x0][0x334], R132 ;  /* 0x0000cd00ff030a19 */ /* 0x000fe40000011684 */
.L_x_230:
[----:B------:R-:W-:Y:S05]  /*d7d0*/  BSYNC B0 ;  /* 0x0000000000007941 */ /* 0x000fea0003800000 */
.L_x_228:
[----:B------:R-:W-:Y:S05]  /*d7e0*/  IMAD R3, R3, c[0x0][0x32c], R138 ;  /* 0x0000cb0003037a24 */ /* 0x000fea00078e028a */
[----:B------:R-:W-:Y:S02]  /*d7f0*/  IADD3 R132, R3, c[0x0][0x32c], RZ ;  /* 0x0000cb0003847a10 */ /* 0x000fe40007ffe0ff */
[----:B------:R-:W-:Y:S02]  /*d800*/  IMNMX R0, R0, R3, !PT ;  /* 0x0000000300007217 */ /* 0x000fe40007800200 */
[----:B------:R-:W-:Y:S02]  /*d810*/  IMNMX R128, R128, R132, PT ;  /* 0x0000008480807217 */ /* 0x000fe40003800200 */
.L_x_227:
[----:B------:R-:W1:Y:S02]  /*d820*/  SHFL.IDX PT, R133, R134, 0x1, 0x1c1f ;  /* 0x003c1f0086857f89 */ /* 0x000e6400000e0000 */
[-C--:B-1----:R-:W-:Y:S02]  /*d830*/  IADD3 R132, R136, R133.reuse, RZ ;  /* 0x0000008588847210 */ /* 0x082fe40007ffe0ff */
[----:B------:R-:W-:Y:S01]  /*d840*/  IADD3 R3, R137, R133, RZ ;  /* 0x0000008589037210 */ /* 0x000fe20007ffe0ff */
        /* <DEDUP_REMOVED lines=16> */
.L_x_233:
[----:B------:R-:W-:Y:S04]  /*d950*/  MOV R139, 0x1 ;  /* 0x00000001008b7802 */ /* 0x000fe80000000f00 */
[----:B------:R-:W-:Y:S11]  /*d960*/  ISETP.NE.AND P0, PT, R139, c[0x0][0x32c], PT ;  /* 0x0000cb008b007a0c */ /* 0x000ff60003f05270 */
[----:B------:R-:W-:Y:S02]  /*d970*/  @!UPT UIADD3 URZ, URZ, URZ, URZ ;  /* 0x0000003f3f3ff290 */ /* 0x000fe4000fffe03f */
[----:B------:R-:W-:Y:S05]  /*d980*/  @P0 IMAD.HI.U32 R139, R133, c[0x0][0x330], RZ ;  /* 0x0000cc00858b0a27 */ /* 0x000fea00078e00ff */
[----:B------:R-:W-:Y:S02]  /*d990*/  @P0 SHF.R.U32.HI R133, RZ, c[0x0][0x334], R139 ;  /* 0x0000cd00ff850a19 */ /* 0x000fe4000001168b */
.L_x_234:
[----:B------:R-:W-:Y:S05]  /*d9a0*/  BSYNC B0 ;  /* 0x0000000000007941 */ /* 0x000fea0003800000 */
.L_x_232:
[----:B------:R-:W-:Y:S05]  /*d9b0*/  IMAD R133, R133, c[0x0][0x32c], R138 ;  /* 0x0000cb0085857a24 */ /* 0x000fea00078e028a */
[----:B------:R-:W-:Y:S02]  /*d9c0*/  IADD3 R139, R133, c[0x0][0x32c], RZ ;  /* 0x0000cb00858b7a10 */ /* 0x000fe40007ffe0ff */
[----:B------:R-:W-:Y:S02]  /*d9d0*/  IMNMX R3, R3, R133, !PT ;  /* 0x0000008503037217 */ /* 0x000fe40007800200 */
[----:B------:R-:W-:Y:S02]  /*d9e0*/  IMNMX R132, R132, R139, PT ;  /* 0x0000008b84847217 */ /* 0x000fe40003800200 */
.L_x_231:
[C---:B------:R-:W-:Y:S02]  /*d9f0*/  ISETP.GE.AND P0, PT, R2.reuse, 0x2, PT ;  /* 0x000000020200780c */ /* 0x040fe40003f06270 */
[----:B------:R-:W-:Y:S02]  /*da00*/  ISETP.GE.AND P1, PT, R2, 0x9, PT ;  /* 0x000000090200780c */ /* 0x000fe40003f26270 */
[----:B------:R-:W-:Y:S02]  /*da10*/  P2R R160, PR, RZ, 0x1 ;  /* 0x00000001ffa07803 */ /* 0x000fe40000000000 */
[----:B------:R-:W-:Y:S02]  /*da20*/  ISETP.GT.AND P0, PT, R0, 0x1, !P0 ;  /* 0x000000010000780c */ /* 0x000fe40004704270 */
[----:B------:R-:W-:Y:S02]  /*da30*/  P2R R139, PR, RZ, 0x2 ;  /* 0x00000002ff8b7803 */ /* 0x000fe40000000000 */
[----:B------:R-:W-:Y:S02]  /*da40*/  ISETP.LT.OR P0, PT, R128, 0x2, P0 ;  /* 0x000000028000780c */ /* 0x000fe40000701670 */
[----:B------:R-:W-:Y:S02]  /*da50*/  ISETP.GE.AND P6, PT, R2, 0x19, PT ;  /* 0x000000190200780c */ /* 0x000fe40003fc6270 */
[----:B------:R-:W-:Y:S02]  /*da60*/  FSEL R163, R5, -INF , !P0 ;  /* 0xff80000005a37808 */ /* 0x000fe40004000000 */
[----:B------:R-:W-:Y:S02]  /*da70*/  ISETP.GT.AND P0, PT, R0, 0x8, !P1 ;  /* 0x000000080000780c */ /* 0x000fe40004f04270 */
[----:B------:R-:W-:Y:S02]  /*da80*/  ISETP.GE.AND P1, PT, R2, 0xa, PT ;  /* 0x0000000a0200780c */ /* 0x000fe40003f26270 */
        /* <DEDUP_REMOVED lines=39> */
[----:B------:R-:W-:Y:S01]  /*dd00*/  ISETP.GE.AND P0, PT, R2, 0x2a, PT ;  /* 0x0000002a0200780c */ /* 0x000fe20003f06270 */
[----:B------:R-:W1:Y:S03]  /*dd10*/  SHFL.IDX PT, R4, R134, 0x2, 0x1c1f ;  /* 0x005c1f0086047f89 */ /* 0x000e6600000e0000 */
[----:B------:R-:W-:Y:S02]  /*dd20*/  P2R R5, PR, RZ, 0x1 ;  /* 0x00000001ff057803 */ /* 0x000fe40000000000 */
[----:B------:R-:W-:Y:S04]  /*dd30*/  ISETP.GT.AND P0, PT, R0, 0x29, !P0 ;  /* 0x000000290000780c */ /* 0x000fe80004704270 */
[----:B------:R-:W-:Y:S04]  /*dd40*/  ISETP.LT.OR P0, PT, R128, 0x2a, P0 ;  /* 0x0000002a8000780c */ /* 0x000fe80000701670 */
[----:B------:R-:W-:Y:S02]  /*dd50*/  FSEL R184, R49, -INF , !P0 ;  /* 0xff80000031b87808 */ /* 0x000fe40004000000 */
[----:B------:R-:W-:Y:S01]  /*dd60*/  ISETP.LE.AND P0, PT, R179, c[0x0][0x32c], PT ;  /* 0x0000cb00b3007a0c */ /* 0x000fe20003f03270 */
[--C-:B-1----:R-:W-:Y:S02]  /*dd70*/  IMAD.IADD R2, R136, 0x1, R4.reuse ;  /* 0x0000000188027824 */ /* 0x102fe400078e0204 */
[----:B------:R-:W-:Y:S10]  /*dd80*/  IMAD.IADD R0, R137, 0x1, R4 ;  /* 0x0000000189007824 */ /* 0x000ff400078e0204 */
        /* <DEDUP_REMOVED lines=16> */
.L_x_237:
[----:B------:R-:W-:Y:S04]  /*de90*/  MOV R20, 0x1 ;  /* 0x0000000100147802 */ /* 0x000fe80000000f00 */
[----:B------:R-:W-:Y:S11]  /*dea0*/  ISETP.NE.AND P0, PT, R20, c[0x0][0x32c], PT ;  /* 0x0000cb0014007a0c */ /* 0x000ff60003f05270 */
[----:B------:R-:W-:Y:S02]  /*deb0*/  @!UPT UIADD3 URZ, URZ, URZ, URZ ;  /* 0x0000003f3f3ff290 */ /* 0x000fe4000fffe03f */
[----:B------:R-:W-:Y:S05]  /*dec0*/  @P0 IMAD.HI.U32 R20, R4, c[0x0][0x330], RZ ;  /* 0x0000cc0004140a27 */ /* 0x000fea00078e00ff */
[----:B------:R-:W-:Y:S02]  /*ded0*/  @P0 SHF.R.U32.HI R4, RZ, c[0x0][0x334], R20 ;  /* 0x0000cd00ff040a19 */ /* 0x000fe40000011614 */
.L_x_238:
[----:B------:R-:W-:Y:S05]  /*dee0*/  BSYNC B0 ;  /* 0x0000000000007941 */ /* 0x000fea0003800000 */
.L_x_236:
[----:B------:R-:W-:Y:S05]  /*def0*/  IMAD R4, R4, c[0x0][0x32c], R138 ;  /* 0x0000cb0004047a24 */ /* 0x000fea00078e028a */
[----:B------:R-:W-:Y:S02]  /*df00*/  IADD3 R20, R4, c[0x0][0x32c], RZ ;  /* 0x0000cb0004147a10 */ /* 0x000fe40007ffe0ff */
[----:B------:R-:W-:Y:S02]  /*df10*/  IMNMX R0, R0, R4, !PT ;  /* 0x0000000400007217 */ /* 0x000fe40007800200 */
[----:B------:R-:W-:Y:S02]  /*df20*/  IMNMX R2, R2, R20, PT ;  /* 0x0000001402027217 */ /* 0x000fe40003800200 */
.L_x_235:
[----:B------:R-:W-:Y:S04]  /*df30*/  ISETP.NE.AND P0, PT, R139, RZ, PT ;  /* 0x000000ff8b00720c */ /* 0x000fe80003f05270 */
[----:B------:R-:W-:Y:S04]  /*df40*/  ISETP.GT.AND P0, PT, R3, 0x8, !P0 ;  /* 0x000000080300780c */ /* 0x000fe80004704270 */
[----:B------:R-:W-:Y:S04]  /*df50*/  ISETP.LT.OR P0, PT, R132, 0x9, P0 ;  /* 0x000000098400780c */ /* 0x000fe80000701670 */
[----:B------:R-:W-:Y:S02]  /*df60*/  FSEL R21, R18, -INF , !P0 ;  /* 0xff80000012157808 */ /* 0x000fe40004000000 */
[----:B------:R-:W-:Y:S04]  /*df70*/  ISETP.NE.AND P0, PT, R133, RZ, PT ;  /* 0x000000ff8500720c */ /* 0x000fe80003f05270 */
[----:B------:R-:W-:Y:S04]  /*df80*/  ISETP.GT.AND P0, PT, R3, 0x9, !P0 ;  /* 0x000000090300780c */ /* 0x000fe80004704270 */
[C---:B------:R-:W-:Y:S04]  /*df90*/  ISETP.LT.OR P0, PT, R132.reuse, 0xa, P0 ;  /* 0x0000000a8400780c */ /* 0x040fe80000701670 */
[----:B------:R-:W-:Y:S02]  /*dfa0*/  FSEL R20, R19, -INF , !P0 ;  /* 0xff80000013147808 */ /* 0x000fe40004000000 */
[----:B------:R-:W-:Y:S04]  /*dfb0*/  ISETP.NE.AND P0, PT, R17, RZ, PT ;  /* 0x000000ff1100720c */ /* 0x000fe80003f05270 */
[C---:B------:R-:W-:Y:S04]  /*dfc0*/  ISETP.GT.AND P0, PT, R3.reuse, 0x10, !P0 ;  /* 0x000000100300780c */ /* 0x040fe80004704270 */
[----:B------:R-:W-:Y:S04]  /*dfd0*/  ISETP.LT.OR P0, PT, R132, 0x11, P0 ;  /* 0x000000118400780c */ /* 0x000fe80000701670 */
[----:B------:R-:W-:Y:S02]  /*dfe0*/  FSEL R165, R22, -INF , !P0 ;  /* 0xff80000016a57808 */ /* 0x000fe40004000000 */
[----:B------:R-:W-:Y:S04]  /*dff0*/  ISETP.NE.AND P0, PT, R16, RZ, PT ;  /* 0x000000ff1000720c */ /* 0x000fe80003f05270 */
[----:B------:R-:W-:Y:S04]  /*e000*/  ISETP.GT.AND P0, PT, R3, 0x11, !P0 ;  /* 0x000000110300780c */ /* 0x000fe80004704270 */
[C---:B------:R-:W-:Y:S04]  /*e010*/  ISETP.LT.OR P0, PT, R132.reuse, 0x12, P0 ;  /* 0x000000128400780c */ /* 0x040fe80000701670 */
[----:B------:R-:W-:Y:S02]  /*e020*/  FSEL R167, R23, -INF , !P0 ;  /* 0xff80000017a77808 */ /* 0x000fe40004000000 */
[C---:B------:R-:W-:Y:S04]  /*e030*/  ISETP.GT.AND P0, PT, R3.reuse, 0x18, !P6 ;  /* 0x000000180300780c */ /* 0x040fe80007704270 */
[----:B------:R-:W-:Y:S04]  /*e040*/  ISETP.LT.OR P0, PT, R132, 0x19, P0 ;  /* 0x000000198400780c */ /* 0x000fe80000701670 */
[----:B------:R-:W-:Y:S02]  /*e050*/  FSEL R168, R34, -INF , !P0 ;  /* 0xff80000022a87808 */ /* 0x000fe40004000000 */
[----:B------:R-:W-:Y:S04]  /*e060*/  ISETP.GT.AND P0, PT, R3, 0x19, !P5 ;  /* 0x000000190300780c */ /* 0x000fe80006f04270 */
[C---:B------:R-:W-:Y:S04]  /*e070*/  ISETP.LT.OR P0, PT, R132.reuse, 0x1a, P0 ;  /* 0x0000001a8400780c */ /* 0x040fe80000701670 */
[----:B------:R-:W-:Y:S02]  /*e080*/  FSEL R170, R35, -INF , !P0 ;  /* 0xff80000023aa7808 */ /* 0x000fe40004000000 */
[C---:B------:R-:W-:Y:S04]  /*e090*/  ISETP.GT.AND P0, PT, R3.reuse, 0x20, !P4 ;  /* 0x000000200300780c */ /* 0x040fe80006704270 */
[----:B------:R-:W-:Y:S04]  /*e0a0*/  ISETP.LT.OR P0, PT, R132, 0x21, P0 ;  /* 0x000000218400780c */ /* 0x000fe80000701670 */
[----:B------:R-:W-:Y:S02]  /*e0b0*/  FSEL R175, R38, -INF , !P0 ;  /* 0xff80000026af7808 */ /* 0x000fe40004000000 */
[----:B------:R-:W-:Y:S04]  /*e0c0*/  ISETP.GT.AND P0, PT, R3, 0x21, !P3 ;  /* 0x000000210300780c */ /* 0x000fe80005f04270 */
[----:B------:R-:W-:Y:S04]  /*e0d0*/  ISETP.LT.OR P0, PT, R132, 0x22, P0 ;  /* 0x000000228400780c */ /* 0x000fe80000701670 */
[----:B------:R-:W-:Y:S02]  /*e0e0*/  FSEL R176, R39, -INF , !P0 ;  /* 0xff80000027b07808 */ /* 0x000fe40004000000 */
[----:B------:R-:W-:Y:S04]  /*e0f0*/  ISETP.NE.AND P0, PT, R160, RZ, PT ;  /* 0x000000ffa000720c */ /* 0x000fe80003f05270 */
[----:B------:R-:W-:Y:S04]  /*e100*/  ISETP.GT.AND P0, PT, R3, 0x1, !P0 ;  /* 0x000000010300780c */ /* 0x000fe80004704270 */
[C---:B------:R-:W-:Y:S04]  /*e110*/  ISETP.LT.OR P0, PT, R132.reuse, 0x2, P0 ;  /* 0x000000028400780c */ /* 0x040fe80000701670 */
[----:B------:R-:W-:Y:S02]  /*e120*/  FSEL R19, R7, -INF , !P0 ;  /* 0xff80000007137808 */ /* 0x000fe40004000000 */
[C---:B------:R-:W-:Y:S04]  /*e130*/  ISETP.GT.AND P0, PT, R3.reuse, RZ, !P1 ;  /* 0x000000ff0300720c */ /* 0x040fe80004f04270 */
[----:B------:R-:W-:Y:S04]  /*e140*/  ISETP.LT.OR P0, PT, R132, 0x1, P0 ;  /* 0x000000018400780c */ /* 0x000fe80000701670 */
[----:B------:R-:W-:Y:S02]  /*e150*/  FSEL R18, R6, -INF , !P0 ;  /* 0xff80000006127808 */ /* 0x000fe40004000000 */
[----:B------:R-:W-:Y:S04]  /*e160*/  ISETP.GT.AND P0, PT, R3, 0x28, !P2 ;  /* 0x000000280300780c */ /* 0x000fe80005704270 */
[----:B------:R-:W-:Y:S04]  /*e170*/  ISETP.LT.OR P0, PT, R132, 0x29, P0 ;  /* 0x000000298400780c */ /* 0x000fe80000701670 */
[----:B------:R-:W-:Y:S02]  /*e180*/  FSEL R181, R50, -INF , !P0 ;  /* 0xff80000032b57808 */ /* 0x000fe40004000000 */
[----:B------:R-:W-:Y:S04]  /*e190*/  ISETP.NE.AND P0, PT, R5, RZ, PT ;  /* 0x000000ff0500720c */ /* 0x000fe80003f05270 */
[----:B------:R-:W-:Y:S02]  /*e1a0*/  ISETP.GT.AND P0, PT, R3, 0x29, !P0 ;  /* 0x000000290300780c */ /* 0x000fe40004704270 */
[----:B------:R-:W1:Y:S02]  /*e1b0*/  SHFL.IDX PT, R3, R134, 0x3, 0x1c1f ;  /* 0x007c1f0086037f89 */ /* 0x000e6400000e0000 */
[----:B------:R-:W-:Y:S04]  /*e1c0*/  ISETP.LT.OR P0, PT, R132, 0x2a, P0 ;  /* 0x0000002a8400780c */ /* 0x000fe80000701670 */
[----:B------:R-:W-:Y:S02]  /*e1d0*/  FSEL R182, R51, -INF , !P0 ;  /* 0xff80000033b67808 */ /* 0x000fe40004000000 */
[----:B------:R-:W-:Y:S04]  /*e1e0*/  ISETP.GT.AND P0, PT, R0, RZ, !P1 ;  /* 0x000000ff0000720c */ /* 0x000fe80004f04270 */
        /* <DEDUP_REMOVED lines=38> */
[----:B------:R-:W-:Y:S01]  /*e450*/  ISETP.GT.AND P0, PT, R0, 0x29, !P0 ;  /* 0x000000290000780c */ /* 0x000fe20004704270 */
[--C-:B-1----:R-:W-:Y:S03]  /*e460*/  IMAD.IADD R0, R137, 0x1, R3.reuse ;  /* 0x0000000189007824 */ /* 0x102fe600078e0203 */
[----:B------:R-:W-:Y:S01]  /*e470*/  ISETP.LT.OR P0, PT, R2, 0x2a, P0 ;  /* 0x0000002a0200780c */ /* 0x000fe20000701670 */
[----:B------:R-:W-:Y:S03]  /*e480*/  IMAD.IADD R2, R136, 0x1, R3 ;  /* 0x0000000188027824 */ /* 0x000fe600078e0203 */
[----:B------:R-:W-:Y:S02]  /*e490*/  FSEL R188, R45, -INF , !P0 ;  /* 0xff8000002dbc7808 */ /* 0x000fe40004000000 */
[----:B------:R-:W-:Y:S11]  /*e4a0*/  ISETP.LE.AND P0, PT, R179, c[0x0][0x32c], PT ;  /* 0x0000cb00b3007a0c */ /* 0x000ff60003f03270 */
[----:B------:R-:W-:Y:S02]  /*e4b0*/  @!UPT UIADD3 URZ, URZ, URZ, URZ ;  /* 0x0000003f3f3ff290 */ /* 0x000fe4000fffe03f */
        /* <DEDUP_REMOVED lines=16> */
.L_x_241:
[----:B------:R-:W-:Y:S04]  /*e5c0*/  MOV R4, 0x1 ;  /* 0x0000000100047802 */ /* 0x000fe80000000f00 */
[----:B------:R-:W-:Y:S11]  /*e5d0*/  ISETP.NE.AND P0, PT, R4, c[0x0][0x32c], PT ;  /* 0x0000cb0004007a0c */ /* 0x000ff60003f05270 */
[----:B------:R-:W-:Y:S02]  /*e5e0*/  @!UPT UIADD3 URZ, URZ, URZ, URZ ;  /* 0x0000003f3f3ff290 */ /* 0x000fe4000fffe03f */
[----:B------:R-:W-:Y:S05]  /*e5f0*/  @P0 IMAD.HI.U32 R4, R3, c[0x0][0x330], RZ ;  /* 0x0000cc0003040a27 */ /* 0x000fea00078e00ff */
[----:B------:R-:W-:Y:S02]  /*e600*/  @P0 SHF.R.U32.HI R3, RZ, c[0x0][0x334], R4 ;  /* 0x0000cd00ff030a19 */ /* 0x000fe40000011604 */
.L_x_242:
[----:B------:R-:W-:Y:S05]  /*e610*/  BSYNC B0 ;  /* 0x0000000000007941 */ /* 0x000fea0003800000 */
.L_x_240:
[----:B------:R-:W-:Y:S05]  /*e620*/  IMAD R138, R3, c[0x0][0x32c], R138 ;  /* 0x0000cb00038a7a24 */ /* 0x000fea00078e028a */
[----:B------:R-:W-:Y:S02]  /*e630*/  IADD3 R3, R138, c[0x0][0x32c], RZ ;  /* 0x0000cb008a037a10 */ /* 0x000fe40007ffe0ff */
[----:B------:R-:W-:Y:S02]  /*e640*/  IMNMX R0, R0, R138, !PT ;  /* 0x0000008a00007217 */ /* 0x000fe40007800200 */
[----:B------:R-:W-:Y:S02]  /*e650*/  IMNMX R2, R2, R3, PT ;  /* 0x0000000302027217 */ /* 0x000fe40003800200 */
.L_x_239:
[----:B------:R-:W-:Y:S01]  /*e660*/  ISETP.GT.AND P0, PT, R0, RZ, !P1 ;  /* 0x000000ff0000720c */ /* 0x000fe20004f04270 */
[----:B------:R-:W-:Y:S01]  /*e670*/  LDSM.16.MT88.4 R36, [R210+0x1880] ;  /* 0x00188000d224783b */ /* 0x000fe20000004200 */
[----:B------:R-:W-:Y:S02]  /*e680*/  FMNMX.FTZ R134, R32, R129, !PT ;  /* 0x0000008120867209 */ /* 0x000fe40007810000 */
[----:B------:R-:W-:Y:S02]  /*e690*/  ISETP.LT.OR P0, PT, R2, 0x1, P0 ;  /* 0x000000010200780c */ /* 0x000fe40000701670 */
[----:B------:R-:W-:Y:S02]  /*e6a0*/  FMNMX.FTZ R134, R163, R134, !PT ;  /* 0x00000086a3867209 */ /* 0x000fe40007810000 */
[----:B------:R-:W-:Y:S01]  /*e6b0*/  FSEL R10, R10, -INF , !P0 ;  /* 0xff8000000a0a7808 */ /* 0x000fe20004000000 */
[----:B------:R-:W2:Y:S01]  /*e6c0*/  LDL.LU R240, [R1+0x8] ;  /* 0x0000080001f07983 */ /* 0x000ea20000300800 */
[----:B------:R-:W-:Y:S02]  /*e6d0*/  ISETP.NE.AND P0, PT, R160, RZ, PT ;  /* 0x000000ffa000720c */ /* 0x000fe40003f05270 */
[----:B------:R-:W-:Y:S01]  /*e6e0*/  FMNMX.FTZ R134, R162, R134, !PT ;  /* 0x00000086a2867209 */ /* 0x000fe20007810000 */
[----:B------:R-:W3:Y:S01]  /*e6f0*/  LDL.LU R239, [R1] ;  /* 0x0000000001ef7983 */ /* 0x000ee20000300800 */
[----:B------:R-:W-:Y:S02]  /*e700*/  ISETP.GT.AND P0, PT, R0, 0x1, !P0 ;  /* 0x000000010000780c */ /* 0x000fe40004704270 */
[----:B------:R-:W-:Y:S01]  /*e710*/  FMNMX.FTZ R134, R161, R134, !PT ;  /* 0x00000086a1867209 */ /* 0x000fe20007810000 */
[----:B------:R-:W4:Y:S01]  /*e720*/  LDL.LU R238, [R1+0x4] ;  /* 0x0000040001ee7983 */ /* 0x000f220000300800 */
[----:B------:R-:W-:Y:S02]  /*e730*/  ISETP.LT.OR P0, PT, R2, 0x2, P0 ;  /* 0x000000020200780c */ /* 0x000fe40000701670 */
[----:B------:R-:W-:Y:S01]  /*e740*/  FMNMX.FTZ R134, R164, R134, !PT ;  /* 0x00000086a4867209 */ /* 0x000fe20007810000 */
[----:B------:R-:W5:Y:S01]  /*e750*/  LDL.LU R237, [R1+0xc] ;  /* 0x00000c0001ed7983 */ /* 0x000f620000300800 */
        /* <DEDUP_REMOVED lines=16> */
[----:B------:R-:W-:Y:S02]  /*e860*/  ISETP.NE.AND P1, PT, R5, RZ, PT ;  /* 0x000000ff0500720c */ /* 0x000fe40003f25270 */
        /* <DEDUP_REMOVED lines=32> */
[----:B------:R-:W-:Y:S01]  /*ea70*/  ISETP.GT.AND P0, PT, R0, 0x28, !P2 ;  /* 0x000000280000780c */ /* 0x000fe20005704270 */
[----:B------:R-:W-:Y:S01]  /*ea80*/  LDSM.16.MT88.4 R40, [R209+0x2480] ;  /* 0x00248000d128783b */ /* 0x000fe20000004200 */
        /* <DEDUP_REMOVED lines=13> */
[----:B------:R-:W-:Y:S04]  /*eb60*/  FMNMX.FTZ R132, R174, R132, !PT ;  /* 0x00000084ae847209 */ /* 0x000fe80007810000 */
[----:B------:R-:W-:Y:S04]  /*eb70*/  FMNMX.FTZ R132, R180, R132, !PT ;  /* 0x00000084b4847209 */ /* 0x000fe80007810000 */
[----:B------:R-:W-:Y:S04]  /*eb80*/  FMNMX.FTZ R132, R183, R132, !PT ;  /* 0x00000084b7847209 */ /* 0x000fe80007810000 */
[----:B------:R-:W-:Y:S04]  /*eb90*/  FMNMX.FTZ R132, R187, R132, !PT ;  /* 0x00000084bb847209 */ /* 0x000fe80007810000 */
[----:B------:R-:W-:Y:S02]  /*eba0*/  FMNMX.FTZ R132, R188, R132, !PT ;  /* 0x00000084bc847209 */ /* 0x000fe40007810000 */
[----:B-1----:R-:W-:Y:S05]  /*ebb0*/  FMNMX.FTZ R134, R134, R0, !PT ;  /* 0x0000000086867209 */ /* 0x002fea0007810000 */
[----:B------:R-:W1:Y:S02]  /*ebc0*/  SHFL.BFLY PT, R0, R134, 0x1, 0x1f ;  /* 0x0c201f0086007f89 */ /* 0x000e6400000e0000 */
[----:B-1----:R-:W-:Y:S06]  /*ebd0*/  FMNMX.FTZ R134, R134, R0, !PT ;  /* 0x0000000086867209 */ /* 0x002fec0007810000 */
[----:B------:R-:W1:Y:S01]  /*ebe0*/  SHFL.BFLY PT, R0, R133, 0x2, 0x1f ;  /* 0x0c401f0085007f89 */ /* 0x000e6200000e0000 */
        /* <DEDUP_REMOVED lines=43> */
[----:B------:R2:W2:Y:S01]  /*eea0*/  MUFU.EX2 R231, R0 ;  /* 0x0000000000e77308 */ /* 0x0004a20000000800 */
[C---:B------:R-:W-:Y:S02]  /*eeb0*/  FMUL.FTZ R50, R128.reuse, c[0x0][0x2d0] ;  /* 0x0000b40080327a20 */ /* 0x040fe40000410000 */
[----:B------:R-:W-:Y:S03]  /*eec0*/  FSEL R2, R128, RZ, P0 ;  /* 0x000000ff80027208 */ /* 0x000fe60000000000 */
[----:B------:R-:W-:Y:S02]  /*eed0*/  FSEL R50, R50, RZ, P0 ;  /* 0x000000ff32327208 */ /* 0x000fe40000000000 */
[----:B------:R-:W-:Y:S03]  /*eee0*/  ISETP.GT.AND P0, PT, R207, R236, PT ;  /* 0x000000eccf00720c */ /* 0x000fe60003f04270 */
[----:B-1----:R-:W-:Y:S04]  /*eef0*/  FFMA.FTZ R6, R14, c[0x0][0x2d0], -R50 ;  /* 0x0000b4000e067a23 */ /* 0x002fe80000010832 */
[----:B------:R-:W-:Y:S01]  /*ef00*/  MUFU.EX2 R200, R6 ;  /* 0x0000000600c87308 */ /* 0x000fe20000000800 */
[----:B--2---:R-:W-:Y:S01]  /*ef10*/  FFMA.FTZ R0, R161, c[0x0][0x2d0], -R27 ;  /* 0x0000b400a1007a23 */ /* 0x004fe2000001081b */
[----:B------:R-:W-:Y:S08]  /*ef20*/  F2FP.PACK_AB R28, R232, R231 ;  /* 0x000000e7e81c723e */ /* 0x000ff000000000ff */
        /* <DEDUP_REMOVED lines=9> */
[----:B-1----:R-:W-:Y:S02]  /*efc0*/  FFMA.FTZ R0, R20, c[0x0][0x2d0], -R48 ;  /* 0x0000b40014007a23 */ /* 0x002fe40000010830 */
[----:B------:R-:W1:Y:S06]  /*efd0*/  LDSM.16.MT88.4 R20, [R209+0x1880] ;  /* 0x00188000d114783b */ /* 0x000e6c0000004200 */
[----:B------:R2:W2:Y:S02]  /*efe0*/  MUFU.EX2 R230, R0 ;  /* 0x0000000000e67308 */ /* 0x0004a40000000800 */
[--C-:B--2---:R-:W-:Y:S01]  /*eff0*/  FFMA.FTZ R0, R8, c[0x0][0x2d0], -R49.reuse ;  /* 0x0000b40008007a23 */ /* 0x104fe20000010831 */
[----:B------:R-:W-:Y:S07]  /*f000*/  F2FP.PACK_AB R31, R230, R229 ;  /* 0x000000e5e61f723e */ /* 0x000fee00000000ff */
[----:B------:R2:W-:Y:S02]  /*f010*/  MUFU.EX2 R202, R0 ;  /* 0x0000000000ca7308 */ /* 0x0005e40000000800 */
[--C-:B--2---:R-:W-:Y:S08]  /*f020*/  FFMA.FTZ R0, R9, c[0x0][0x2d0], -R49.reuse ;  /* 0x0000b40009007a23 */ /* 0x104ff00000010831 */
[----:B------:R2:W1:Y:S02]  /*f030*/  MUFU.EX2 R203, R0 ;  /* 0x0000000000cb7308 */ /* 0x0004640000000800 */
[----:B--2---:R-:W-:Y:S01]  /*f040*/  FFMA.FTZ R0, R13, c[0x0][0x2d0], -R49 ;  /* 0x0000b4000d007a23 */ /* 0x004fe20000010831 */
[----:B-1----:R-:W-:Y:S07]  /*f050*/  F2FP.PACK_AB R32, R203, R202 ;  /* 0x000000cacb20723e */ /* 0x002fee00000000ff */
[----:B------:R1:W2:Y:S02]  /*f060*/  MUFU.EX2 R205, R0 ;  /* 0x0000000000cd7308 */ /* 0x0002a40000000800 */
[----:B-1----:R-:W-:Y:S01]  /*f070*/  FADD.FTZ R0, -R3, R129 ;  /* 0x0000008103007221 */ /* 0x002fe20000010100 */
[----:B--2---:R-:W-:Y:S03]  /*f080*/  F2FP.PACK_AB R34, R205, R204 ;  /* 0x000000cccd22723e */ /* 0x004fe600000000ff */
[----:B------:R-:W-:Y:S04]  /*f090*/  FMUL.FTZ R0, R0, c[0x0][0x2d0] ;  /* 0x0000b40000007a20 */ /* 0x000fe80000410000 */
[----:B------:R1:W2:Y:S02]  /*f0a0*/  MUFU.EX2 R25, R0 ;  /* 0x0000000000197308 */ /* 0x0002a40000000800 */
[----:B-1----:R-:W-:Y:S02]  /*f0b0*/  FADD.FTZ R0, -R4, R130 ;  /* 0x0000008204007221 */ /* 0x002fe40000010100 */
[--C-:B------:R-:W-:Y:S02]  /*f0c0*/  FFMA.FTZ R4, R11, c[0x0][0x2d0], -R50.reuse ;  /* 0x0000b4000b047a23 */ /* 0x100fe40000010832 */
[----:B------:R-:W-:Y:S04]  /*f0d0*/  FMUL.FTZ R0, R0, c[0x0][0x2d0] ;  /* 0x0000b40000007a20 */ /* 0x000fe80000410000 */
[----:B------:R1:W-:Y:S01]  /*f0e0*/  MUFU.EX2 R199, R4 ;  /* 0x0000000400c77308 */ /* 0x0003e20000000800 */
[C---:B--2---:R-:W-:Y:S02]  /*f0f0*/  FMUL.FTZ R16, R25.reuse, R152 ;  /* 0x0000009819107220 */ /* 0x044fe40000410000 */
[C---:B------:R-:W-:Y:S02]  /*f100*/  FMUL.FTZ R17, R25.reuse, R153 ;  /* 0x0000009919117220 */ /* 0x040fe40000410000 */
[C---:B------:R-:W-:Y:S02]  /*f110*/  FMUL.FTZ R100, R25.reuse, R100 ;  /* 0x0000006419647220 */ /* 0x040fe40000410000 */
[C---:B------:R-:W-:Y:S02]  /*f120*/  FMUL.FTZ R101, R25.reuse, R101 ;  /* 0x0000006519657220 */ /* 0x040fe40000410000 */
[C---:B------:R-:W-:Y:S01]  /*f130*/  FMUL.FTZ R112, R25.reuse, R112 ;  /* 0x0000007019707220 */ /* 0x040fe20000410000 */
[----:B------:R2:W2:Y:S01]  /*f140*/  MUFU.EX2 R24, R0 ;  /* 0x0000000000187308 */ /* 0x0004a20000000800 */
[C---:B------:R-:W-:Y:S02]  /*f150*/  FMUL.FTZ R113, R25.reuse, R113 ;  /* 0x0000007119717220 */ /* 0x040fe40000410000 */
[C---:B------:R-:W-:Y:S02]  /*f160*/  FMUL.FTZ R116, R25.reuse, R116 ;  /* 0x0000007419747220 */ /* 0x040fe40000410000 */
[C---:B------:R-:W-:Y:S02]  /*f170*/  FMUL.FTZ R117, R25.reuse, R117 ;  /* 0x0000007519757220 */ /* 0x040fe40000410000 */
[C---:B------:R-:W-:Y:S02]  /*f180*/  FMUL.FTZ R124, R25.reuse, R124 ;  /* 0x0000007c197c7220 */ /* 0x040fe40000410000 */
[C---:B------:R-:W-:Y:S02]  /*f190*/  FMUL.FTZ R125, R25.reuse, R125 ;  /* 0x0000007d197d7220 */ /* 0x040fe40000410000 */
[C---:B------:R-:W-:Y:S02]  /*f1a0*/  FMUL.FTZ R52, R25.reuse, R52 ;  /* 0x0000003419347220 */ /* 0x040fe40000410000 */
[C---:B------:R-:W-:Y:S02]  /*f1b0*/  FMUL.FTZ R53, R25.reuse, R53 ;  /* 0x0000003519357220 */ /* 0x040fe40000410000 */
[C---:B-1----:R-:W-:Y:S02]  /*f1c0*/  FMUL.FTZ R4, R25.reuse, R140 ;  /* 0x0000008c19047220 */ /* 0x042fe40000410000 */
[C---:B------:R-:W-:Y:S02]  /*f1d0*/  FMUL.FTZ R64, R25.reuse, R64 ;  /* 0x0000004019407220 */ /* 0x040fe40000410000 */
[C---:B------:R-:W-:Y:S02]  /*f1e0*/  FMUL.FTZ R65, R25.reuse, R65 ;  /* 0x0000004119417220 */ /* 0x040fe40000410000 */
[C---:B------:R-:W-:Y:S02]  /*f1f0*/  FMUL.FTZ R68, R25.reuse, R68 ;  /* 0x0000004419447220 */ /* 0x040fe40000410000 */
[----:B------:R-:W-:Y:S02]  /*f200*/  FMUL.FTZ R69, R25, R69 ;  /* 0x0000004519457220 */ /* 0x000fe40000410000 */
[----:B--2---:R-:W-:Y:S02]  /*f210*/  FADD.FTZ R0, -R5, R131 ;  /* 0x0000008305007221 */ /* 0x004fe40000010100 */
[--C-:B------:R-:W-:Y:S02]  /*f220*/  FFMA.FTZ R5, R10, c[0x0][0x2d0], -R50.reuse ;  /* 0x0000b4000a057a23 */ /* 0x100fe40000010832 */
[----:B------:R-:W-:Y:S02]  /*f230*/  FMUL.FTZ R0, R0, c[0x0][0x2d0] ;  /* 0x0000b40000007a20 */ /* 0x000fe40000410000 */
[----:B------:R-:W1:Y:S01]  /*f240*/  MUFU.EX2 R139, R5 ;  /* 0x00000005008b7308 */ /* 0x000e620000000800 */
[C---:B------:R-:W-:Y:S02]  /*f250*/  FMUL.FTZ R6, R24.reuse, R142 ;  /* 0x0000008e18067220 */ /* 0x040fe40000410000 */
[C---:B------:R-:W-:Y:S02]  /*f260*/  FMUL.FTZ R7, R24.reuse, R143 ;  /* 0x0000008f18077220 */ /* 0x040fe40000410000 */
[C---:B------:R-:W-:Y:S02]  /*f270*/  FMUL.FTZ R18, R24.reuse, R154 ;  /* 0x0000009a18127220 */ /* 0x040fe40000410000 */
[C---:B------:R-:W-:Y:S02]  /*f280*/  FMUL.FTZ R19, R24.reuse, R155 ;  /* 0x0000009b18137220 */ /* 0x040fe40000410000 */
[C---:B------:R-:W-:Y:S01]  /*f290*/  FMUL.FTZ R102, R24.reuse, R102 ;  /* 0x0000006618667220 */ /* 0x040fe20000410000 */
[----:B------:R2:W2:Y:S01]  /*f2a0*/  MUFU.EX2 R3, R0 ;  /* 0x0000000000037308 */ /* 0x0004a20000000800 */
[C---:B------:R-:W-:Y:S01]  /*f2b0*/  FMUL.FTZ R103, R24.reuse, R103 ;  /* 0x0000006718677220 */ /* 0x040fe20000410000 */
[----:B------:R-:W-:Y:S01]  /*f2c0*/  LDSM.16.MT88.4 R152, [R209+0x2080] ;  /* 0x00208000d198783b */ /* 0x000fe20000004200 */
[C---:B------:R-:W-:Y:S02]  /*f2d0*/  FMUL.FTZ R114, R24.reuse, R114 ;  /* 0x0000007218727220 */ /* 0x040fe40000410000 */
[C---:B------:R-:W-:Y:S02]  /*f2e0*/  FMUL.FTZ R115, R24.reuse, R115 ;  /* 0x0000007318737220 */ /* 0x040fe40000410000 */
[C---:B------:R-:W-:Y:S02]  /*f2f0*/  FMUL.FTZ R118, R24.reuse, R118 ;  /* 0x0000007618767220 */ /* 0x040fe40000410000 */
[C---:B------:R-:W-:Y:S02]  /*f300*/  FMUL.FTZ R119, R24.reuse, R119 ;  /* 0x0000007718777220 */ /* 0x040fe40000410000 */
[C---:B------:R-:W-:Y:S02]  /*f310*/  FMUL.FTZ R126, R24.reuse, R126 ;  /* 0x0000007e187e7220 */ /* 0x040fe40000410000 */
[C---:B------:R-:W-:Y:S01]  /*f320*/  FMUL.FTZ R127, R24.reuse, R127 ;  /* 0x0000007f187f7220 */ /* 0x040fe20000410000 */
[----:B-1----:R-:W-:Y:S01]  /*f330*/  F2FP.PACK_AB R33, R199, R139 ;  /* 0x0000008bc721723e */ /* 0x002fe200000000ff */
[----:B------:R-:W-:Y:S02]  /*f340*/  FMUL.FTZ R5, R25, R141 ;  /* 0x0000008d19057220 */ /* 0x000fe40000410000 */
[C---:B------:R-:W-:Y:S02]  /*f350*/  FMUL.FTZ R54, R24.reuse, R54 ;  /* 0x0000003618367220 */ /* 0x040fe40000410000 */
[C---:B------:R-:W-:Y:S02]  /*f360*/  FMUL.FTZ R55, R24.reuse, R55 ;  /* 0x0000003718377220 */ /* 0x040fe40000410000 */
[C---:B------:R-:W-:Y:S01]  /*f370*/  FMUL.FTZ R66, R24.reuse, R66 ;  /* 0x0000004218427220 */ /* 0x040fe20000410000 */
[-C--:B------:R-:W-:Y:S01]  /*f380*/  HMMA.16816.F32 R4, R28, R20.reuse, R4 ;  /* 0x000000141c04723c */ /* 0x080fe20000001804 */
[----:B------:R-:W-:Y:S02]  /*f390*/  FMUL.FTZ R67, R24, R67 ;  /* 0x0000004318437220 */ /* 0x000fe40000410000 */
[----:B--2---:R-:W-:Y:S02]  /*f3a0*/  FFMA.FTZ R0, R15, c[0x0][0x2d0], -R50 ;  /* 0x0000b4000f007a23 */ /* 0x004fe40000010832 */
[C---:B------:R-:W-:Y:S02]  /*f3b0*/  FMUL.FTZ R8, R3.reuse, R144 ;  /* 0x0000009003087220 */ /* 0x040fe40000410000 */
        /* <DEDUP_REMOVED lines=25> */
[----:B------:R-:W-:Y:S02]  /*f550*/  FMUL.FTZ R77, R3, R77 ;  /* 0x0000004d034d7220 */ /* 0x000fe40000410000 */
[C---:B------:R-:W-:Y:S02]  /*f560*/  FMUL.FTZ R80, R25.reuse, R80 ;  /* 0x0000005019507220 */ /* 0x040fe40000410000 */
[C---:B------:R-:W-:Y:S02]  /*f570*/  FMUL.FTZ R81, R25.reuse, R81 ;  /* 0x0000005119517220 */ /* 0x040fe40000410000 */
[C---:B------:R-:W-:Y:S02]  /*f580*/  FMUL.FTZ R82, R24.reuse, R82 ;  /* 0x0000005218527220 */ /* 0x040fe40000410000 */
[----:B------:R-:W-:Y:S02]  /*f590*/  FMUL.FTZ R83, R24, R83 ;  /* 0x0000005318537220 */ /* 0x000fe40000410000 */
[--C-:B-1----:R-:W-:Y:S02]  /*f5a0*/  FFMA.FTZ R2, R166, c[0x0][0x2d0], -R27.reuse ;  /* 0x0000b400a6027a23 */ /* 0x102fe4000001081b */
[C---:B------:R-:W-:Y:S02]  /*f5b0*/  FMUL.FTZ R84, R25.reuse, R84 ;  /* 0x0000005419547220 */ /* 0x040fe40000410000 */
[----:B------:R1:W1:Y:S01]  /*f5c0*/  MUFU.EX2 R197, R2 ;  /* 0x0000000200c57308 */ /* 0x0002620000000800 */
[----:B------:R-:W-:Y:S02]  /*f5d0*/  FMUL.FTZ R85, R25, R85 ;  /* 0x0000005519557220 */ /* 0x000fe40000410000 */
[----:B------:R-:W-:Y:S02]  /*f5e0*/  FMUL.FTZ R86, R24, R86 ;  /* 0x0000005618567220 */ /* 0x000fe40000410000 */
[C---:B--2---:R-:W-:Y:S02]  /*f5f0*/  FMUL.FTZ R10, R0.reuse, R146 ;  /* 0x00000092000a7220 */ /* 0x044fe40000410000 */
[C---:B------:R-:W-:Y:S02]  /*f600*/  FMUL.FTZ R11, R0.reuse, R147 ;  /* 0x00000093000b7220 */ /* 0x040fe40000410000 */
[C---:B------:R-:W-:Y:S02]  /*f610*/  FMUL.FTZ R106, R0.reuse, R106 ;  /* 0x0000006a006a7220 */ /* 0x040fe40000410000 */
[C---:B------:R-:W-:Y:S02]  /*f620*/  FMUL.FTZ R107, R0.reuse, R107 ;  /* 0x0000006b006b7220 */ /* 0x040fe40000410000 */
[C---:B------:R-:W-:Y:S01]  /*f630*/  FMUL.FTZ R110, R0.reuse, R110 ;  /* 0x0000006e006e7220 */ /* 0x040fe20000410000 */
[C---:B------:R-:W-:Y:S01]  /*f640*/  HMMA.16816.F32 R8, R32.reuse, R20, R8 ;  /* 0x000000142008723c */ /* 0x040fe20000001808 */
[C---:B------:R-:W-:Y:S02]  /*f650*/  FMUL.FTZ R14, R0.reuse, R150 ;  /* 0x00000096000e7220 */ /* 0x040fe40000410000 */
[C---:B------:R-:W-:Y:S02]  /*f660*/  FMUL.FTZ R15, R0.reuse, R151 ;  /* 0x00000097000f7220 */ /* 0x040fe40000410000 */
[C---:B------:R-:W-:Y:S02]  /*f670*/  FMUL.FTZ R111, R0.reuse, R111 ;  /* 0x0000006f006f7220 */ /* 0x040fe40000410000 */
[C---:B------:R-:W-:Y:S02]  /*f680*/  FMUL.FTZ R122, R0.reuse, R122 ;  /* 0x0000007a007a7220 */ /* 0x040fe40000410000 */
[C---:B------:R-:W-:Y:S01]  /*f690*/  FMUL.FTZ R123, R0.reuse, R123 ;  /* 0x0000007b007b7220 */ /* 0x040fe20000410000 */
[-C--:B------:R-:W-:Y:S02]  /*f6a0*/  HMMA.16816.F32 R12, R32, R22.reuse, R12 ;  /* 0x00000016200c723c */ /* 0x080fe4000000180c */
[--C-:B-1----:R-:W-:Y:S02]  /*f6b0*/  FFMA.FTZ R2, R165, c[0x0][0x2d0], -R48.reuse ;  /* 0x0000b400a5027a23 */ /* 0x102fe40000010830 */
[C---:B------:R-:W-:Y:S02]  /*f6c0*/  FMUL.FTZ R20, R3.reuse, R156 ;  /* 0x0000009c03147220 */ /* 0x040fe40000410000 */
[----:B------:R1:W-:Y:S01]  /*f6d0*/  MUFU.EX2 R196, R2 ;  /* 0x0000000200c47308 */ /* 0x0003e20000000800 */
[----:B------:R-:W-:Y:S01]  /*f6e0*/  FMUL.FTZ R21, R3, R157 ;  /* 0x0000009d03157220 */ /* 0x000fe20000410000 */
        /* <DEDUP_REMOVED lines=9> */
[C---:B------:R-:W-:Y:S03]  /*f780*/  FMUL.FTZ R74, R0.reuse, R74 ;  /* 0x0000004a004a7220 */ /* 0x040fe60000410000 */
[C---:B------:R-:W-:Y:S02]  /*f790*/  FMUL.FTZ R75, R0.reuse, R75 ;  /* 0x0000004b004b7220 */ /* 0x040fe40000410000 */
[----:B-1----:R-:W-:Y:S02]  /*f7a0*/  FFMA.FTZ R2, R167, c[0x0][0x2d0], -R48 ;  /* 0x0000b400a7027a23 */ /* 0x002fe40000010830 */
[-C--:B------:R-:W-:Y:S01]  /*f7b0*/  HMMA.16816.F32 R108, R32, R38.reuse, R108 ;  /* 0x00000026206c723c */ /* 0x080fe2000000186c */
[C---:B------:R-:W-:Y:S01]  /*f7c0*/  FMUL.FTZ R78, R0.reuse, R78 ;  /* 0x0000004e004e7220 */ /* 0x040fe20000410000 */
[----:B------:R1:W2:Y:S02]  /*f7d0*/  MUFU.EX2 R195, R2 ;  /* 0x0000000200c37308 */ /* 0x0002a40000000800 */
[----:B------:R-:W-:Y:S02]  /*f7e0*/  FMUL.FTZ R79, R0, R79 ;  /* 0x0000004f004f7220 */ /* 0x000fe40000410000 */
[----:B------:R-:W-:Y:S02]  /*f7f0*/  FMUL.FTZ R87, R24, R87 ;  /* 0x0000005718577220 */ /* 0x000fe40000410000 */
[C---:B------:R-:W-:Y:S01]  /*f800*/  HMMA.16816.F32 R112, R28.reuse, R38, R112 ;  /* 0x000000261c70723c */ /* 0x040fe20000001870 */
[----:B------:R-:W2:Y:S03]  /*f810*/  LDSM.16.MT88.4 R36, [R210+0x2480] ;  /* 0x00248000d224783b */ /* 0x000ea60000004200 */
        /* <DEDUP_REMOVED lines=8> */
[----:B-1----:R-:W-:Y:S02]  /*f8a0*/  FFMA.FTZ R2, R169, c[0x0][0x2d0], -R27 ;  /* 0x0000b400a9027a23 */ /* 0x002fe4000001081b */
[C---:B------:R-:W-:Y:S02]  /*f8b0*/  FMUL.FTZ R94, R0.reuse, R94 ;  /* 0x0000005e005e7220 */ /* 0x040fe40000410000 */
[-C--:B------:R-:W-:Y:S01]  /*f8c0*/  HMMA.16816.F32 R20, R32, R42.reuse, R20 ;  /* 0x0000002a2014723c */ /* 0x080fe20000001814 */
[----:B------:R1:W-:Y:S03]  /*f8d0*/  MUFU.EX2 R194, R2 ;  /* 0x0000000200c27308 */ /* 0x0003e60000000800 */
[----:B------:R-:W-:Y:S02]  /*f8e0*/  FMUL.FTZ R95, R0, R95 ;  /* 0x0000005f005f7220 */ /* 0x000fe40000410000 */
[C---:B------:R-:W-:Y:S02]  /*f8f0*/  FMUL.FTZ R96, R25.reuse, R96 ;  /* 0x0000006019607220 */ /* 0x040fe40000410000 */
[C---:B------:R-:W-:Y:S01]  /*f900*/  HMMA.16816.F32 R124, R28.reuse, R42, R124 ;  /* 0x0000002a1c7c723c */ /* 0x040fe2000000187c */
[----:B------:R-:W5:Y:S03]  /*f910*/  LDSM.16.MT88.4 R40, [R209+0x3080] ;  /* 0x00308000d128783b */ /* 0x000f660000004200 */
[----:B------:R-:W-:Y:S02]  /*f920*/  FMUL.FTZ R97, R25, R97 ;  /* 0x0000006119617220 */ /* 0x000fe40000410000 */
[C---:B------:R-:W-:Y:S02]  /*f930*/  FMUL.FTZ R98, R24.reuse, R98 ;  /* 0x0000006218627220 */ /* 0x040fe40000410000 */
[C---:B------:R-:W-:Y:S01]  /*f940*/  FMUL.FTZ R99, R24.reuse, R99 ;  /* 0x0000006318637220 */ /* 0x040fe20000410000 */
[-C--:B--2---:R-:W-:Y:S03]  /*f950*/  HMMA.16816.F32 R52, R28, R36.reuse, R52 ;  /* 0x000000241c34723c */ /* 0x084fe60000001834 */
[----:B----4-:R-:W-:Y:S02]  /*f960*/  FFMA.FTZ R3, R3, R238, R202 ;  /* 0x000000ee03037223 */ /* 0x010fe400000100ca */
[----:B------:R-:W-:Y:S02]  /*f970*/  FFMA.FTZ R25, R25, R240, R231 ;  /* 0x000000f019197223 */ /* 0x000fe400000100e7 */
[----:B------:R-:W-:Y:S01]  /*f980*/  FADD.FTZ R3, R203, R3 ;  /* 0x00000003cb037221 */ /* 0x000fe20000010000 */
[C---:B------:R-:W-:Y:S01]  /*f990*/  HMMA.16816.F32 R56, R32.reuse, R36, R56 ;  /* 0x000000242038723c */ /* 0x040fe20000001838 */
[----:B-1----:R-:W-:Y:S03]  /*f9a0*/  FFMA.FTZ R2, R171, c[0x0][0x2d0], -R27 ;  /* 0x0000b400ab027a23 */ /* 0x002fe6000001081b */
[----:B---3--:R-:W-:Y:S01]  /*f9b0*/  FFMA.FTZ R24, R24, R239, R206 ;  /* 0x000000ef18187223 */ /* 0x008fe200000100ce */
[----:B------:R1:W2:Y:S03]  /*f9c0*/  MUFU.EX2 R193, R2 ;  /* 0x0000000200c17308 */ /* 0x0002a60000000800 */
[-C--:B------:R-:W-:Y:S01]  /*f9d0*/  HMMA.16816.F32 R60, R32, R38.reuse, R60 ;  /* 0x00000026203c723c */ /* 0x080fe2000000183c */
[----:B------:R-:W-:Y:S04]  /*f9e0*/  FADD.FTZ R24, R228, R24 ;  /* 0x00000018e4187221 */ /* 0x000fe80000010000 */
[----:B------:R-:W-:Y:S03]  /*f9f0*/  FADD.FTZ R24, R229, R24 ;  /* 0x00000018e5187221 */ /* 0x000fe60000010000 */
[C---:B------:R-:W-:Y:S01]  /*fa00*/  HMMA.16816.F32 R64, R28.reuse, R38, R64 ;  /* 0x000000261c40723c */ /* 0x040fe20000001840 */
[----:B------:R-:W3:Y:S07]  /*fa10*/  LDSM.16.MT88.4 R36, [R210+0x3080] ;  /* 0x00308000d224783b */ /* 0x000eee0000004200 */
[-C--:B-----5:R-:W-:Y:S01]  /*fa20*/  HMMA.16816.F32 R68, R28, R40.reuse, R68 ;  /* 0x000000281c44723c */ /* 0x0a0fe20000001844 */
[--C-:B-1----:R-:W-:Y:S07]  /*fa30*/  FFMA.FTZ R2, R168, c[0x0][0x2d0], -R48.reuse ;  /* 0x0000b400a8027a23 */ /* 0x102fee0000010830 */
[C---:B------:R-:W-:Y:S01]  /*fa40*/  HMMA.16816.F32 R72, R32.reuse, R40, R72 ;  /* 0x000000282048723c */ /* 0x040fe20000001848 */
[----:B------:R1:W-:Y:S07]  /*fa50*/  MUFU.EX2 R192, R2 ;  /* 0x0000000200c07308 */ /* 0x0003ee0000000800 */
[-C--:B------:R-:W-:Y:S08]  /*fa60*/  HMMA.16816.F32 R76, R32, R42.reuse, R76 ;  /* 0x0000002a204c723c */ /* 0x080ff0000000184c */
[C---:B------:R-:W-:Y:S01]  /*fa70*/  HMMA.16816.F32 R80, R28.reuse, R42, R80 ;  /* 0x0000002a1c50723c */ /* 0x040fe20000001850 */
[----:B------:R-:W4:Y:S07]  /*fa80*/  LDSM.16.MT88.4 R40, [R209+0x1c80] ;  /* 0x001c8000d128783b */ /* 0x000f2e0000004200 */
[-C--:B---3--:R-:W-:Y:S01]  /*fa90*/  HMMA.16816.F32 R84, R28, R36.reuse, R84 ;  /* 0x000000241c54723c */ /* 0x088fe20000001854 */
[----:B-1----:R-:W-:Y:S04]  /*faa0*/  FFMA.FTZ R2, R170, c[0x0][0x2d0], -R48 ;  /* 0x0000b400aa027a23 */ /* 0x002fe80000010830 */
[----:B------:R1:W3:Y:S03]  /*fab0*/  MUFU.EX2 R191, R2 ;  /* 0x0000000200bf7308 */ /* 0x0002e60000000800 */
[C---:B------:R-:W-:Y:S08]  /*fac0*/  HMMA.16816.F32 R88, R32.reuse, R36, R88 ;  /* 0x000000242058723c */ /* 0x040ff00000001858 */
[-C--:B------:R-:W-:Y:S08]  /*fad0*/  HMMA.16816.F32 R92, R32, R38.reuse, R92 ;  /* 0x00000026205c723c */ /* 0x080ff0000000185c */
[----:B------:R-:W-:Y:S01]  /*fae0*/  HMMA.16816.F32 R96, R28, R38, R96 ;  /* 0x000000261c60723c */ /* 0x000fe20000001860 */
[----:B------:R-:W-:Y:S03]  /*faf0*/  LDSM.16.MT88.4 R36, [R209+0x2880] ;  /* 0x00288000d124783b */ /* 0x000fe60000004200 */
[--C-:B-1----:R-:W-:Y:S03]  /*fb00*/  FFMA.FTZ R2, R51, c[0x0][0x2d0], -R49.reuse ;  /* 0x0000b40033027a23 */ /* 0x102fe60000010831 */
[----:B------:R-:W-:Y:S01]  /*fb10*/  F2FP.PACK_AB R28, R197, R198 ;  /* 0x000000c6c51c723e */ /* 0x000fe200000000ff */
[----:B------:R1:W-:Y:S01]  /*fb20*/  MUFU.EX2 R190, R2 ;  /* 0x0000000200be7308 */ /* 0x0003e20000000800 */
[----:B------:R-:W-:Y:S03]  /*fb30*/  F2FP.PACK_AB R29, R195, R196 ;  /* 0x000000c4c31d723e */ /* 0x000fe600000000ff */
[----:B--2---:R-:W-:Y:S02]  /*fb40*/  F2FP.PACK_AB R30, R193, R194 ;  /* 0x000000c2c11e723e */ /* 0x004fe400000000ff */
[----:B---3--:R-:W-:Y:S07]  /*fb50*/  F2FP.PACK_AB R31, R191, R192 ;  /* 0x000000c0bf1f723e */ /* 0x008fee00000000ff */
[-C--:B----4-:R-:W-:Y:S01]  /*fb60*/  HMMA.16816.F32 R4, R28, R40.reuse, R4 ;  /* 0x000000281c04723c */ /* 0x090fe20000001804 */
        /* <DEDUP_REMOVED lines=10> */
[--C-:B-1----:R-:W-:Y:S02]  /*fc10*/  FFMA.FTZ R2, R45, c[0x0][0x2d0], -R50.reuse ;  /* 0x0000b4002d027a23 */ /* 0x102fe40000010832 */
[----:B------:R-:W1:Y:S06]  /*fc20*/  LDSM.16.MT88.4 R44, [R210+0x1c80] ;  /* 0x001c8000d22c783b */ /* 0x000e6c0000004200 */
[----:B------:R2:W3:Y:S02]  /*fc30*/  MUFU.EX2 R136, R2 ;  /* 0x0000000200887308 */ /* 0x0004e40000000800 */
[--C-:B--2---:R-:W-:Y:S01]  /*fc40*/  FFMA.FTZ R2, R137, c[0x0][0x2d0], -R50.reuse ;  /* 0x0000b40089027a23 */ /* 0x104fe20000010832 */
[----:B---3--:R-:W-:Y:S07]  /*fc50*/  F2FP.PACK_AB R33, R136, R171 ;  /* 0x000000ab8821723e */ /* 0x008fee00000000ff */
[----:B------:R2:W-:Y:S02]  /*fc60*/  MUFU.EX2 R131, R2 ;  /* 0x0000000200837308 */ /* 0x0005e40000000800 */
[----:B--2---:R-:W-:Y:S08]  /*fc70*/  FFMA.FTZ R2, R138, c[0x0][0x2d0], -R50 ;  /* 0x0000b4008a027a23 */ /* 0x004ff00000010832 */
[----:B------:R2:W3:Y:S02]  /*fc80*/  MUFU.EX2 R135, R2 ;  /* 0x0000000200877308 */ /* 0x0004e40000000800 */
[--C-:B--2---:R-:W-:Y:S01]  /*fc90*/  FFMA.FTZ R2, R177, c[0x0][0x2d0], -R27.reuse ;  /* 0x0000b400b1027a23 */ /* 0x104fe2000001081b */
[----:B---3--:R-:W-:Y:S07]  /*fca0*/  F2FP.PACK_AB R35, R135, R131 ;  /* 0x000000838723723e */ /* 0x008fee00000000ff */
[----:B------:R2:W-:Y:S01]  /*fcb0*/  MUFU.EX2 R169, R2 ;  /* 0x0000000200a97308 */ /* 0x0005e20000000800 */
[C---:B------:R-:W-:Y:S08]  /*fcc0*/  HMMA.16816.F32 R8, R32.reuse, R40, R8 ;  /* 0x000000282008723c */ /* 0x040ff00000001808 */
[-C--:B------:R-:W-:Y:S08]  /*fcd0*/  HMMA.16816.F32 R12, R32, R42.reuse, R12 ;  /* 0x0000002a200c723c */ /* 0x080ff0000000180c */
[C---:B------:R-:W-:Y:S01]  /*fce0*/  HMMA.16816.F32 R16, R28.reuse, R42, R16 ;  /* 0x0000002a1c10723c */ /* 0x040fe20000001810 */
[----:B------:R-:W3:Y:S03]  /*fcf0*/  LDSM.16.MT88.4 R40, [R210+0x2880] ;  /* 0x00288000d228783b */ /* 0x000ee60000004200 */
[--C-:B--2---:R-:W-:Y:S04]  /*fd00*/  FFMA.FTZ R2, R178, c[0x0][0x2d0], -R27.reuse ;  /* 0x0000b400b2027a23 */ /* 0x104fe8000001081b */
[-C--:B-1----:R-:W-:Y:S01]  /*fd10*/  HMMA.16816.F32 R100, R28, R44.reuse, R100 ;  /* 0x0000002c1c64723c */ /* 0x082fe20000001864 */
[----:B------:R1:W2:Y:S07]  /*fd20*/  MUFU.EX2 R170, R2 ;  /* 0x0000000200aa7308 */ /* 0x0002ae0000000800 */
[C---:B------:R-:W-:Y:S08]  /*fd30*/  HMMA.16816.F32 R104, R32.reuse, R44, R104 ;  /* 0x0000002c2068723c */ /* 0x040ff00000001868 */
[-C--:B------:R-:W-:Y:S08]  /*fd40*/  HMMA.16816.F32 R108, R32, R46.reuse, R108 ;  /* 0x0000002e206c723c */ /* 0x080ff0000000186c */
[C---:B------:R-:W-:Y:S01]  /*fd50*/  HMMA.16816.F32 R112, R28.reuse, R46, R112 ;  /* 0x0000002e1c70723c */ /* 0x040fe20000001870 */
[--C-:B-1----:R-:W-:Y:S01]  /*fd60*/  FFMA.FTZ R2, R175, c[0x0][0x2d0], -R48.reuse ;  /* 0x0000b400af027a23 */ /* 0x102fe20000010830 */
[----:B------:R-:W1:Y:S03]  /*fd70*/  LDSM.16.MT88.4 R44, [R209+0x3480] ;  /* 0x00348000d12c783b */ /* 0x000e660000004200 */
[----:B------:R4:W-:Y:S03]  /*fd80*/  MUFU.EX2 R168, R2 ;  /* 0x0000000200a87308 */ /* 0x0009e60000000800 */
[-C--:B------:R-:W-:Y:S08]  /*fd90*/  HMMA.16816.F32 R116, R28, R36.reuse, R116 ;  /* 0x000000241c74723c */ /* 0x080ff00000001874 */
[C---:B------:R-:W-:Y:S08]  /*fda0*/  HMMA.16816.F32 R120, R32.reuse, R36, R120 ;  /* 0x000000242078723c */ /* 0x040ff00000001878 */
[-C--:B------:R-:W-:Y:S01]  /*fdb0*/  HMMA.16816.F32 R20, R32, R38.reuse, R20 ;  /* 0x000000262014723c */ /* 0x080fe20000001814 */
[--C-:B----4-:R-:W-:Y:S07]  /*fdc0*/  FFMA.FTZ R2, R176, c[0x0][0x2d0], -R48.reuse ;  /* 0x0000b400b0027a23 */ /* 0x110fee0000010830 */
[C---:B------:R-:W-:Y:S01]  /*fdd0*/  HMMA.16816.F32 R124, R28.reuse, R38, R124 ;  /* 0x000000261c7c723c */ /* 0x040fe2000000187c */
[----:B------:R4:W5:Y:S01]  /*fde0*/  MUFU.EX2 R167, R2 ;  /* 0x0000000200a77308 */ /* 0x0009620000000800 */
[----:B------:R-:W2:Y:S06]  /*fdf0*/  LDSM.16.MT88.4 R36, [R210+0x3480] ;  /* 0x00348000d224783b */ /* 0x000eac0000004200 */
[-C--:B---3--:R-:W-:Y:S08]  /*fe00*/  HMMA.16816.F32 R52, R28, R40.reuse, R52 ;  /* 0x000000281c34723c */ /* 0x088ff00000001834 */
[C---:B------:R-:W-:Y:S08]  /*fe10*/  HMMA.16816.F32 R56, R32.reuse, R40, R56 ;  /* 0x000000282038723c */ /* 0x040ff00000001838 */
[-C--:B------:R-:W-:Y:S01]  /*fe20*/  HMMA.16816.F32 R60, R32, R42.reuse, R60 ;  /* 0x0000002a203c723c */ /* 0x080fe2000000183c */
[--C-:B----4-:R-:W-:Y:S03]  /*fe30*/  FFMA.FTZ R2, R185, c[0x0][0x2d0], -R27.reuse ;  /* 0x0000b400b9027a23 */ /* 0x110fe6000001081b */
[----:B------:R-:W-:Y:S01]  /*fe40*/  FFMA.FTZ R27, R184, c[0x0][0x2d0], -R27 ;  /* 0x0000b400b81b7a23 */ /* 0x000fe2000001081b */
[----:B------:R3:W-:Y:S03]  /*fe50*/  MUFU.EX2 R166, R2 ;  /* 0x0000000200a67308 */ /* 0x0007e60000000800 */
[C---:B------:R-:W-:Y:S01]  /*fe60*/  HMMA.16816.F32 R64, R28.reuse, R42, R64 ;  /* 0x0000002a1c40723c */ /* 0x040fe20000001840 */
[----:B------:R-:W4:Y:S06]  /*fe70*/  LDSM.16.MT88.4 R40, [R210+0x2080] ;  /* 0x00208000d228783b */ /* 0x000f2c0000004200 */
[----:B------:R-:W2:Y:S01]  /*fe80*/  MUFU.EX2 R165, R27 ;  /* 0x0000001b00a57308 */ /* 0x000ea20000000800 */
[-C--:B-1----:R-:W-:Y:S08]  /*fe90*/  HMMA.16816.F32 R68, R28, R44.reuse, R68 ;  /* 0x0000002c1c44723c */ /* 0x082ff00000001844 */
[C---:B------:R-:W-:Y:S01]  /*fea0*/  HMMA.16816.F32 R72, R32.reuse, R44, R72 ;  /* 0x0000002c2048723c */ /* 0x040fe20000001848 */
[--C-:B---3--:R-:W-:Y:S03]  /*feb0*/  FFMA.FTZ R2, R181, c[0x0][0x2d0], -R48.reuse ;  /* 0x0000b400b5027a23 */ /* 0x108fe60000010830 */
[----:B------:R-:W-:Y:S04]  /*fec0*/  FFMA.FTZ R48, R182, c[0x0][0x2d0], -R48 ;  /* 0x0000b400b6307a23 */ /* 0x000fe80000010830 */
[-C--:B------:R-:W-:Y:S01]  /*fed0*/  HMMA.16816.F32 R76, R32, R46.reuse, R76 ;  /* 0x0000002e204c723c */ /* 0x080fe2000000184c */
[----:B------:R1:W-:Y:S07]  /*fee0*/  MUFU.EX2 R164, R2 ;  /* 0x0000000200a47308 */ /* 0x0003ee0000000800 */
[C---:B------:R-:W-:Y:S01]  /*fef0*/  HMMA.16816.F32 R80, R28.reuse, R46, R80 ;  /* 0x0000002e1c50723c */ /* 0x040fe20000001850 */
[----:B------:R-:W3:Y:S02]  /*ff00*/  LDSM.16.MT88.4 R44, [R209+0x2c80] ;  /* 0x002c8000d12c783b */ /* 0x000ee40000004200 */
[----:B------:R-:W3:Y:S05]  /*ff10*/  MUFU.EX2 R163, R48 ;  /* 0x0000003000a37308 */ /* 0x000eea0000000800 */
[-C--:B--2---:R-:W-:Y:S08]  /*ff20*/  HMMA.16816.F32 R84, R28, R36.reuse, R84 ;  /* 0x000000241c54723c */ /* 0x084ff00000001854 */
[C---:B------:R-:W-:Y:S01]  /*ff30*/  HMMA.16816.F32 R88, R32.reuse, R36, R88 ;  /* 0x000000242058723c */ /* 0x040fe20000001858 */
[--C-:B-1----:R-:W-:Y:S04]  /*ff40*/  FFMA.FTZ R2, R180, c[0x0][0x2d0], -R49.reuse ;  /* 0x0000b400b4027a23 */ /* 0x102fe80000010831 */
[----:B------:R1:W-:Y:S03]  /*ff50*/  MUFU.EX2 R162, R2 ;  /* 0x0000000200a27308 */ /* 0x0003e60000000800 */
[-C--:B------:R-:W-:Y:S08]  /*ff60*/  HMMA.16816.F32 R92, R32, R38.reuse, R92 ;  /* 0x00000026205c723c */ /* 0x080ff0000000185c */
[----:B------:R-:W-:Y:S01]  /*ff70*/  HMMA.16816.F32 R96, R28, R38, R96 ;  /* 0x000000261c60723c */ /* 0x000fe20000001860 */
[----:B------:R-:W-:Y:S06]  /*ff80*/  LDSM.16.MT88.4 R36, [R209+0x3880] ;  /* 0x00388000d124783b */ /* 0x000fec0000004200 */
[----:B------:R-:W-:Y:S02]  /*ff90*/  F2FP.PACK_AB R28, R170, R169 ;  /* 0x000000a9aa1c723e */ /* 0x000fe400000000ff */
[----:B-----5:R-:W-:Y:S03]  /*ffa0*/  F2FP.PACK_AB R29, R167, R168 ;  /* 0x000000a8a71d723e */ /* 0x020fe600000000ff */
[----:B------:R-:W-:Y:S01]  /*ffb0*/  F2FP.PACK_AB R30, R165, R166 ;  /* 0x000000a6a51e723e */ /* 0x000fe200000000ff */
[--C-:B-1----:R-:W-:Y:S01]  /*ffc0*/  FFMA.FTZ R2, R183, c[0x0][0x2d0], -R49.reuse ;  /* 0x0000b400b7027a23 */ /* 0x102fe20000010831 */
[----:B---3--:R-:W-:Y:S03]  /*ffd0*/  F2FP.PACK_AB R31, R163, R164 ;  /* 0x000000a4a31f723e */ /* 0x008fe600000000ff */
[----:B------:R1:W2:Y:S04]  /*ffe0*/  MUFU.EX2 R138, R2 ;  /* 0x00000002008a7308 */ /* 0x0002a80000000800 */
[-C--:B------:R-:W-:Y:S01]  /*fff0*/  HMMA.16816.F32 R140, R28, R152.reuse, R4 ;  /* 0x000000981c8c723c */ /* 0x080fe20000001804 */
[----:B------:R-:W-:Y:S01]  /*10000*/  LDSM.16.MT88.4 R4, [R210+0x3880] ;  /* 0x00388000d204783b */ /* 0x000fe20000004200 */
[--C-:B-1----:R-:W-:Y:S01]  /*10010*/  FFMA.FTZ R2, R187, c[0x0][0x2d0], -R49.reuse ;  /* 0x0000b400bb027a23 */ /* 0x102fe20000010831 */
[----:B--2---:R-:W-:Y:S01]  /*10020*/  F2FP.PACK_AB R32, R138, R162 ;  /* 0x000000a28a20723e */ /* 0x004fe200000000ff */
[----:B------:R-:W-:Y:S02]  /*10030*/  FFMA.FTZ R49, R188, c[0x0][0x2d0], -R49 ;  /* 0x0000b400bc317a23 */ /* 0x000fe40000010831 */
[----:B------:R1:W-:Y:S10]  /*10040*/  MUFU.EX2 R161, R2 ;  /* 0x0000000200a17308 */ /* 0x0003f40000000800 */
[----:B------:R-:W2:Y:S01]  /*10050*/  MUFU.EX2 R137, R49 ;  /* 0x0000003100897308 */ /* 0x000ea20000000800 */
[--C-:B-1----:R-:W-:Y:S09]  /*10060*/  FFMA.FTZ R2, R160, c[0x0][0x2d0], -R50.reuse ;  /* 0x0000b400a0027a23 */ /* 0x102ff20000010832 */
[----:B------:R1:W-:Y:S01]  /*10070*/  MUFU.EX2 R130, R2 ;  /* 0x0000000200827308 */ /* 0x0003e20000000800 */
[----:B--2---:R-:W-:Y:S01]  /*10080*/  F2FP.PACK_AB R34, R137, R161 ;  /* 0x000000a18922723e */ /* 0x004fe200000000ff */
[--C-:B-1----:R-:W-:Y:S08]  /*10090*/  FFMA.FTZ R2, R179, c[0x0][0x2d0], -R50.reuse ;  /* 0x0000b400b3027a23 */ /* 0x102ff00000010832 */
[----:B------:R1:W2:Y:S02]  /*100a0*/  MUFU.EX2 R129, R2 ;  /* 0x0000000200817308 */ /* 0x0002a40000000800 */
[--C-:B-1----:R-:W-:Y:S01]  /*100b0*/  FFMA.FTZ R2, R186, c[0x0][0x2d0], -R50.reuse ;  /* 0x0000b400ba027a23 */ /* 0x102fe20000010832 */
[----:B--2---:R-:W-:Y:S01]  /*100c0*/  F2FP.PACK_AB R33, R129, R130 ;  /* 0x000000828121723e */ /* 0x004fe200000000ff */
[----:B------:R-:W-:Y:S06]  /*100d0*/  FFMA.FTZ R50, R26, c[0x0][0x2d0], -R50 ;  /* 0x0000b4001a327a23 */ /* 0x000fec0000010832 */
[----:B------:R1:W-:Y:S10]  /*100e0*/  MUFU.EX2 R27, R2 ;  /* 0x00000002001b7308 */ /* 0x0003f40000000800 */
[----:B------:R-:W2:Y:S01]  /*100f0*/  MUFU.EX2 R26, R50 ;  /* 0x00000032001a7308 */ /* 0x000ea20000000800 */
[----:B-1----:R-:W-:Y:S04]  /*10100*/  FADD.FTZ R2, R232, R25 ;  /* 0x00000019e8027221 */ /* 0x002fe80000010000 */
[----:B------:R-:W-:Y:S01]  /*10110*/  FADD.FTZ R2, R233, R2 ;  /* 0x00000002e9027221 */ /* 0x000fe20000010000 */
[----:B--2---:R-:W-:Y:S01]  /*10120*/  F2FP.PACK_AB R35, R26, R27 ;  /* 0x0000001b1a23723e */ /* 0x004fe200000000ff */
[----:B------:R-:W1:Y:S06]  /*10130*/  LDSM.16.MT88.4 R48, [R210+0x2c80] ;  /* 0x002c8000d230783b */ /* 0x000e6c0000004200 */
[C---:B------:R-:W-:Y:S07]  /*10140*/  HMMA.16816.F32 R144, R32.reuse, R152, R8 ;  /* 0x000000982090723c */ /* 0x040fee0000001808 */
[----:B------:R-:W-:Y:S01]  /*10150*/  FADD.FTZ R8, R204, R3 ;  /* 0x00000003cc087221 */ /* 0x000fe20000010000 */
[-C--:B------:R-:W-:Y:S01]  /*10160*/  HMMA.16816.F32 R148, R32, R154.reuse, R12 ;  /* 0x0000009a2094723c */ /* 0x080fe2000000180c */
[----:B------:R-:W-:Y:S03]  /*10170*/  FFMA.FTZ R3, R0, R237, R139 ;  /* 0x000000ed00037223 */ /* 0x000fe6000001008b */
[----:B------:R-:W-:Y:S02]  /*10180*/  FADD.FTZ R0, R205, R8 ;  /* 0x00000008cd007221 */ /* 0x000fe40000010000 */
[----:B------:R-:W-:Y:S02]  /*10190*/  FADD.FTZ R9, R234, R2 ;  /* 0x00000002ea097221 */ /* 0x000fe40000010000 */
[C---:B------:R-:W-:Y:S01]  /*101a0*/  HMMA.16816.F32 R152, R28.reuse, R154, R16 ;  /* 0x0000009a1c98723c */ /* 0x040fe20000001810 */
[----:B------:R-:W-:Y:S03]  /*101b0*/  FADD.FTZ R8, R190, R0 ;  /* 0x00000000be087221 */ /* 0x000fe60000010000 */
[----:B------:R-:W-:Y:S02]  /*101c0*/  FADD.FTZ R2, R230, R24 ;  /* 0x00000018e6027221 */ /* 0x000fe40000010000 */
[----:B------:R-:W-:Y:S02]  /*101d0*/  FADD.FTZ R9, R198, R9 ;  /* 0x00000009c6097221 */ /* 0x000fe40000010000 */
[-C--:B----4-:R-:W-:Y:S01]  /*101e0*/  HMMA.16816.F32 R100, R28, R40.reuse, R100 ;  /* 0x000000281c64723c */ /* 0x090fe20000001864 */
[----:B------:R-:W-:Y:S03]  /*101f0*/  FADD.FTZ R10, R196, R2 ;  /* 0x00000002c40a7221 */ /* 0x000fe60000010000 */
[----:B------:R-:W-:Y:S02]  /*10200*/  FADD.FTZ R2, R197, R9 ;  /* 0x00000009c5027221 */ /* 0x000fe40000010000 */
[----:B------:R-:W-:Y:S02]  /*10210*/  FADD.FTZ R0, R195, R10 ;  /* 0x0000000ac3007221 */ /* 0x000fe40000010000 */
[C---:B------:R-:W-:Y:S01]  /*10220*/  HMMA.16816.F32 R104, R32.reuse, R40, R104 ;  /* 0x000000282068723c */ /* 0x040fe20000001868 */
[----:B------:R-:W-:Y:S03]  /*10230*/  FADD.FTZ R10, R194, R2 ;  /* 0x00000002c20a7221 */ /* 0x000fe60000010000 */
[----:B------:R-:W-:Y:S02]  /*10240*/  FADD.FTZ R9, R189, R8 ;  /* 0x00000008bd097221 */ /* 0x000fe40000010000 */
[----:B------:R-:W-:Y:S02]  /*10250*/  FADD.FTZ R8, R192, R0 ;  /* 0x00000000c0087221 */ /* 0x000fe40000010000 */
[-C--:B------:R-:W-:Y:S01]  /*10260*/  HMMA.16816.F32 R108, R32, R42.reuse, R108 ;  /* 0x0000002a206c723c */ /* 0x080fe2000000186c */
[----:B------:R-:W-:Y:S03]  /*10270*/  FADD.FTZ R0, R193, R10 ;  /* 0x0000000ac1007221 */ /* 0x000fe60000010000 */
[----:B------:R-:W-:Y:S02]  /*10280*/  FADD.FTZ R2, R173, R9 ;  /* 0x00000009ad027221 */ /* 0x000fe40000010000 */
[----:B------:R-:W-:Y:S02]  /*10290*/  FADD.FTZ R3, R199, R3 ;  /* 0x00000003c7037221 */ /* 0x000fe40000010000 */
[C---:B------:R-:W-:Y:S04]  /*102a0*/  HMMA.16816.F32 R112, R28.reuse, R42, R112 ;  /* 0x0000002a1c70723c */ /* 0x040fe80000001870 */
[----:B------:R-:W-:Y:S04]  /*102b0*/  FADD.FTZ R3, R200, R3 ;  /* 0x00000003c8037221 */ /* 0x000fe80000010000 */
[-C--:B------:R-:W-:Y:S01]  /*102c0*/  HMMA.16816.F32 R116, R28, R44.reuse, R116 ;  /* 0x0000002c1c74723c */ /* 0x080fe20000001874 */
[----:B------:R-:W-:Y:S04]  /*102d0*/  FADD.FTZ R3, R201, R3 ;  /* 0x00000003c9037221 */ /* 0x000fe80000010000 */
[----:B------:R-:W-:Y:S03]  /*102e0*/  FADD.FTZ R3, R171, R3 ;  /* 0x00000003ab037221 */ /* 0x000fe60000010000 */
[C---:B------:R-:W-:Y:S01]  /*102f0*/  HMMA.16816.F32 R120, R32.reuse, R44, R120 ;  /* 0x0000002c2078723c */ /* 0x040fe20000001878 */
[----:B------:R-:W-:Y:S04]  /*10300*/  FADD.FTZ R3, R136, R3 ;  /* 0x0000000388037221 */ /* 0x000fe80000010000 */
[----:B------:R-:W-:Y:S01]  /*10310*/  FADD.FTZ R3, R131, R3 ;  /* 0x0000000383037221 */ /* 0x000fe20000010000 */
[----:B------:R-:W-:Y:S02]  /*10320*/  MOV R131, R132 ;  /* 0x0000008400837202 */ /* 0x000fe40000000f00 */
[-C--:B------:R-:W-:Y:S01]  /*10330*/  HMMA.16816.F32 R156, R32, R46.reuse, R20 ;  /* 0x0000002e209c723c */ /* 0x080fe20000001814 */
[----:B------:R-:W-:Y:S03]  /*10340*/  FADD.FTZ R3, R135, R3 ;  /* 0x0000000387037221 */ /* 0x000fe60000010000 */
[----:B------:R-:W-:Y:S04]  /*10350*/  MOV R135, R128 ;  /* 0x0000008000877202 */ /* 0x000fe80000000f00 */
[C---:B------:R-:W-:Y:S08]  /*10360*/  HMMA.16816.F32 R124, R28.reuse, R46, R124 ;  /* 0x0000002e1c7c723c */ /* 0x040ff0000000187c */
[-C--:B-1----:R-:W-:Y:S08]  /*10370*/  HMMA.16816.F32 R52, R28, R48.reuse, R52 ;  /* 0x000000301c34723c */ /* 0x082ff00000001834 */
        /* <DEDUP_REMOVED lines=18> */
[----:B------:R-:W-:Y:S02]  /*104a0*/  FADD.FTZ R4, R138, R0 ;  /* 0x000000008a047221 */ /* 0x000fe40000010000 */
[----:B------:R-:W-:Y:S03]  /*104b0*/  FADD.FTZ R0, R166, R5 ;  /* 0x00000005a6007221 */ /* 0x000fe60000010000 */
[----:B------:R-:W-:Y:S01]  /*104c0*/  FADD.FTZ R2, R130, R3 ;  /* 0x0000000382027221 */ /* 0x000fe20000010000 */
[----:B------:R-:W-:Y:S01]  /*104d0*/  MOV R130, R133 ;  /* 0x0000008500827202 */ /* 0x000fe20000000f00 */
        /* <DEDUP_REMOVED lines=11> */
[----:B------:R-:W-:Y:S05]  /*10590*/  FADD.FTZ R2, R26, R2 ;  /* 0x000000021a027221 */ /* 0x000fea0000010000 */
[----:B------:R2:W-:Y:S01]  /*105a0*/  STL [R1+0xc], R2 ;  /* 0x00000c0201007387 */ /* 0x0005e20000100800 */
[----:B-1----:R-:W-:Y:S04]  /*105b0*/  IADD3 R0, R207, -0x1, RZ ;  /* 0xffffffffcf007810 */ /* 0x002fe80007ffe0ff */
[----:B------:R-:W-:Y:S01]  /*105c0*/  MOV R207, R0 ;  /* 0x0000000000cf7202 */ /* 0x000fe20000000f00 */
[----:B--2---:R-:W-:-:S05]  /*105d0*/  @P0 BRA `(.L_x_243) ;  /* 0xffffc01000000947 */ /* 0x004fca000383ffff */
.L_x_222:
[----:B------:R-:W2:Y:S04]  /*105e0*/  LDL.LU R0, [R1+0x8] ;  /* 0x0000080001007983 */ /* 0x000ea80000300800 */
[----:B------:R-:W3:Y:S04]  /*105f0*/  LDL.LU R3, [R1] ;  /* 0x0000000001037983 */ /* 0x000ee80000300800 */
[----:B------:R-:W4:Y:S04]  /*10600*/  LDL.LU R8, [R1+0x4] ;  /* 0x0000040001087983 */ /* 0x000f280000300800 */
[----:B------:R-:W5:Y:S01]  /*10610*/  LDL.LU R7, [R1+0xc] ;  /* 0x00000c0001077983 */ /* 0x000f620000300800 */
[----:B------:R-:W-:-:S02]  /*10620*/  MOV R30, 0xff800000 ;  /* 0xff800000001e7802 */ /* 0x000fc40000000f00 */
[----:B------:R-:W-:Y:S02]  /*10630*/  MOV R31, 0xff800000 ;  /* 0xff800000001f7802 */ /* 0x000fe40000000f00 */
[----:B------:R-:W-:Y:S02]  /*10640*/  MOV R32, 0xff800000 ;  /* 0xff80000000207802 */ /* 0x000fe40000000f00 */
[----:B------:R-:W-:Y:S02]  /*10650*/  MOV R33, 0xff800000 ;  /* 0xff80000000217802 */ /* 0x000fe40000000f00 */
[----:B------:R-:W-:Y:S01]  /*10660*/  PLOP3.LUT P4, PT, PT, PT, PT, 0x8, 0x0 ;  /* 0x000000000000781c */ /* 0x000fe20003f8e170 */
[----:B--2---:R-:W1:Y:S04]  /*10670*/  SHFL.BFLY PT, R4, R0, 0x2, 0x1f ;  /* 0x0c401f0000047f89 */ /* 0x004e6800000e0000 */
[----:B---3--:R-:W2:Y:S04]  /*10680*/  SHFL.BFLY PT, R5, R3, 0x2, 0x1f ;  /* 0x0c401f0003057f89 */ /* 0x008ea800000e0000 */
[----:B----4-:R-:W3:Y:S04]  /*10690*/  SHFL.BFLY PT, R6, R8, 0x2, 0x1f ;  /* 0x0c401f0008067f89 */ /* 0x010ee800000e0000 */
[----:B-----5:R-:W4:Y:S01]  /*106a0*/  SHFL.BFLY PT, R2, R7, 0x2, 0x1f ;  /* 0x0c401f0007027f89 */ /* 0x020f2200000e0000 */
[----:B-1----:R-:W-:-:S02]  /*106b0*/  FADD.FTZ R4, R4, R0 ;  /* 0x0000000004047221 */ /* 0x002fc40000010000 */
        /* <DEDUP_REMOVED lines=13> */
[----:B------:R-:W-:Y:S01]  /*10790*/  FSETP.NE.FTZ.AND P2, PT, R5, RZ, PT ;  /* 0x000000ff0500720b */ /* 0x000fe20003f55000 */
[----:B----4-:R-:W-:-:S03]  /*107a0*/  FADD.FTZ R7, R2, R8 ;  /* 0x0000000802077221 */ /* 0x010fc60000010000 */
[----:B------:R-:W-:Y:S02]  /*107b0*/  FSETP.NE.FTZ.AND P1, PT, R6, RZ, PT ;  /* 0x000000ff0600720b */ /* 0x000fe40003f35000 */
[----:B------:R-:W-:-:S03]  /*107c0*/  MOV R2, RZ ;  /* 0x000000ff00027202 */ /* 0x000fc60000000f00 */
[----:B------:R-:W1:Y:S01]  /*107d0*/  @P3 MUFU.RCP R0, R4 ;  /* 0x0000000400003308 */ /* 0x000e620000001000 */
[----:B------:R-:W-:-:S07]  /*107e0*/  FSETP.NE.FTZ.AND P0, PT, R7, RZ, PT ;  /* 0x000000ff0700720b */ /* 0x000fce0003f15000 */
[----:B------:R-:W-:Y:S01]  /*107f0*/  @P2 MUFU.RCP R3, R5 ;  /* 0x0000000500032308 */ /* 0x000fe20000001000 */
[----:B-1----:R-:W-:-:S07]  /*10800*/  FMUL.FTZ R140, R0, R140 ;  /* 0x0000008c008c7220 */ /* 0x002fce0000410000 */
        /* <DEDUP_REMOVED lines=19> */
[C---:B------:R-:W-:Y:S01]  /*10940*/  FMUL.FTZ R68, R0.reuse, R68 ;  /* 0x0000004400447220 */ /* 0x040fe20000410000 */
[----:B------:R-:W-:Y:S01]  /*10950*/  @P0 MUFU.LG2 R5, R7 ;  /* 0x0000000700050308 */ /* 0x000fe20000000c00 */
        /* <DEDUP_REMOVED lines=8> */
[C---:B-1----:R-:W-:Y:S02]  /*109e0*/  FMUL.FTZ R144, R2.reuse, R144 ;  /* 0x0000009002907220 */ /* 0x042fe40000410000 */
[----:B------:R-:W-:-:S02]  /*109f0*/  FMUL.FTZ R145, R2, R145 ;  /* 0x0000009102917220 */ /* 0x000fc40000410000 */
[C---:B------:R-:W-:Y:S01]  /*10a00*/  FMUL.FTZ R148, R2.reuse, R148 ;  /* 0x0000009402947220 */ /* 0x040fe20000410000 */
[----:B------:R1:W2:Y:S01]  /*10a10*/  @P0 MUFU.RCP R0, R7 ;  /* 0x0000000700000308 */ /* 0x0002a20000001000 */
[C---:B------:R-:W-:Y:S02]  /*10a20*/  FMUL.FTZ R149, R2.reuse, R149 ;  /* 0x0000009502957220 */ /* 0x040fe40000410000 */
[C---:B------:R-:W-:Y:S02]  /*10a30*/  FMUL.FTZ R104, R2.reuse, R104 ;  /* 0x0000006802687220 */ /* 0x040fe40000410000 */
[C---:B------:R-:W-:Y:S02]  /*10a40*/  FMUL.FTZ R105, R2.reuse, R105 ;  /* 0x0000006902697220 */ /* 0x040fe40000410000 */
[C---:B------:R-:W-:Y:S02]  /*10a50*/  FMUL.FTZ R108, R2.reuse, R108 ;  /* 0x0000006c026c7220 */ /* 0x040fe40000410000 */
[----:B------:R-:W-:-:S02]  /*10a60*/  FMUL.FTZ R109, R2, R109 ;  /* 0x0000006d026d7220 */ /* 0x000fc40000410000 */
[C---:B------:R-:W-:Y:S02]  /*10a70*/  FMUL.FTZ R120, R2.reuse, R120 ;  /* 0x0000007802787220 */ /* 0x040fe40000410000 */
[C---:B------:R-:W-:Y:S02]  /*10a80*/  FMUL.FTZ R121, R2.reuse, R121 ;  /* 0x0000007902797220 */ /* 0x040fe40000410000 */
[C---:B------:R-:W-:Y:S01]  /*10a90*/  FMUL.FTZ R156, R2.reuse, R156 ;  /* 0x0000009c029c7220 */ /* 0x040fe20000410000 */
[----:B-1----:R-:W-:Y:S01]  /*10aa0*/  @P0 MOV R7, 0x3f317218 ;  /* 0x3f31721800070802 */ /* 0x002fe20000000f00 */
        /* <DEDUP_REMOVED lines=70> */
[----:B------:R-:W-:Y:S02]  /*10f10*/  @P0 FMUL.FTZ R3, R5, 0.69314718246459960938 ;  /* 0x3f31721805030820 */ /* 0x000fe40000410000 */
[----:B------:R-:W-:-:S02]  /*10f20*/  @P0 FMUL.FTZ R0, R7, c[0x0][0x2d0] ;  /* 0x0000b40007000a20 */ /* 0x000fc40000410000 */
[----:B------:R-:W-:Y:S02]  /*10f30*/  @P3 FFMA.FTZ R30, R9, R134, R10 ;  /* 0x00000086091e3223 */ /* 0x000fe4000001000a */
[----:B------:R-:W-:Y:S02]  /*10f40*/  @P2 FFMA.FTZ R31, R4, R133, R8 ;  /* 0x00000085041f2223 */ /* 0x000fe40000010008 */
[----:B------:R-:W-:Y:S02]  /*10f50*/  @P1 FFMA.FTZ R32, R2, R132, R6 ;  /* 0x0000008402201223 */ /* 0x000fe40000010006 */
[----:B------:R-:W-:Y:S02]  /*10f60*/  @P0 FFMA.FTZ R33, R0, R128, R3 ;  /* 0x0000008000210223 */ /* 0x000fe40000010003 */
.L_x_167:
[----:B--2---:R-:W-:Y:S05]  /*10f70*/  @P4 BRA `(.L_x_244) ;  /* 0x0000166000004947 */ /* 0x004fea0003800000 */
[----:B------:R-:W2:Y:S01]  /*10f80*/  S2R R11, SR_TID.X ;  /* 0x00000000000b7919 */ /* 0x000ea20000002100 */
[----:B------:R-:W-:Y:S01]  /*10f90*/  ULDC.64 UR4, c[0x0][0x490] ;  /* 0x0001240000047ab9 */ /* 0x000fe20000000a00 */
[----:B------:R-:W-:Y:S01]  /*10fa0*/  F2FP.PACK_AB R62, R63, R62 ;  /* 0x0000003e3f3e723e */ /* 0x000fe200000000ff */
[----:B------:R-:W-:Y:S01]  /*10fb0*/  UIMAD UR10, UR6, UR4, URZ ;  /* 0x00000004060a72a4 */ /* 0x000fe2000f8e023f */
[----:B------:R-:W3:Y:S01]  /*10fc0*/  S2R R13, SR_CTAID.Z ;  /* 0x00000000000d7919 */ /* 0x000ee20000002700 */
[----:B------:R-:W-:Y:S01]  /*10fd0*/  UIMAD.WIDE.U32 UR12, UR7, UR4, URZ ;  /* 0x00000004070c72a5 */ /* 0x000fe2000f8e003f */
[----:B------:R-:W-:Y:S01]  /*10fe0*/  F2FP.PACK_AB R60, R61, R60 ;  /* 0x0000003c3d3c723e */ /* 0x000fe200000000ff */
[----:B------:R-:W-:Y:S01]  /*10ff0*/  UIMAD UR10, UR7, UR5, UR10 ;  /* 0x00000005070a72a4 */ /* 0x000fe2000f8e020a */
[----:B------:R-:W4:Y:S01]  /*11000*/  S2R R63, SR_CTAID.X ;  /* 0x00000000003f7919 */ /* 0x000f220000002500 */
[----:B------:R-:W-:Y:S01]  /*11010*/  IMAD.MOV.U32 R61, RZ, RZ, c[0x0][0x4e8] ;  /* 0x00013a00ff3d7624 */ /* 0x000fe200078e00ff */
[----:B------:R-:W-:Y:S01]  /*11020*/  ULDC.64 UR4, c[0x0][0x3e8] ;  /* 0x0000fa0000047ab9 */ /* 0x000fe20000000a00 */
[----:B------:R-:W-:Y:S01]  /*11030*/  IMAD.U32 R2, RZ, RZ, UR12 ;  /* 0x0000000cff027e24 */ /* 0x000fe2000f8e00ff */
[----:B------:R-:W-:Y:S01]  /*11040*/  UIMAD.WIDE.U32 UR14, UR7, UR4, URZ ;  /* 0x00000004070e72a5 */ /* 0x000fe2000f8e003f */
[----:B------:R-:W-:Y:S01]  /*11050*/  IMAD.U32 R3, RZ, RZ, UR13 ;  /* 0x0000000dff037e24 */ /* 0x000fe2000f8e00ff */
[----:B------:R-:W-:Y:S01]  /*11060*/  UIMAD UR6, UR6, UR4, URZ ;  /* 0x00000004060672a4 */ /* 0x000fe2000f8e023f */
[C---:B------:R-:W-:Y:S01]  /*11070*/  ISETP.NE.AND P1, PT, R61.reuse, 0x1, PT ;  /* 0x000000013d00780c */ /* 0x040fe20003f25270 */
[----:B------:R-:W-:Y:S01]  /*11080*/  UIADD3 UR10, UR13, UR10, URZ ;  /* 0x0000000a0d0a7290 */ /* 0x000fe2000fffe03f */
[----:B------:R-:W-:Y:S01]  /*11090*/  IMAD R61, R61, c[0x0][0x388], RZ ;  /* 0x0000e2003d3d7a24 */ /* 0x000fe200078e02ff */
[----:B------:R-:W-:Y:S01]  /*110a0*/  UIMAD UR5, UR7, UR5, UR6 ;  /* 0x00000005070572a4 */ /* 0x000fe2000f8e0206 */
[----:B------:R-:W-:Y:S01]  /*110b0*/  IMAD.U32 R6, RZ, RZ, UR14 ;  /* 0x0000000eff067e24 */ /* 0x000fe2000f8e00ff */
[----:B------:R-:W-:Y:S01]  /*110c0*/  F2FP.PACK_AB R140, R141, R140 ;  /* 0x0000008c8d8c723e */ /* 0x000fe200000000ff */
[----:B------:R-:W-:Y:S01]  /*110d0*/  IMAD.U32 R7, RZ, RZ, UR15 ;  /* 0x0000000fff077e24 */ /* 0x000fe2000f8e00ff */
[----:B------:R-:W-:Y:S01]  /*110e0*/  UIADD3 UR5, UR15, UR5, URZ ;  /* 0x000000050f057290 */ /* 0x000fe2000fffe03f */
[----:B------:R-:W-:Y:S01]  /*110f0*/  IMAD.U32 R5, RZ, RZ, UR10 ;  /* 0x0000000aff057e24 */ /* 0x000fe2000f8e00ff */
[----:B--2---:R-:W-:Y:S01]  /*11100*/  SHF.R.S32.HI R10, RZ, 0x1f, R11 ;  /* 0x0000001fff0a7819 */ /* 0x004fe2000001140b */
[----:B------:R-:W-:Y:S01]  /*11110*/  BSSY B0, `(.L_x_245) ;  /* 0x0000104000007945 */ /* 0x000fe20003800000 */
[----:B------:R-:W-:-:S02]  /*11120*/  F2FP.PACK_AB R142, R143, R142 ;  /* 0x0000008e8f8e723e */ /* 0x000fc400000000ff */
[CC--:B------:R-:W-:Y:S01]  /*11130*/  LEA.HI R8, R10.reuse, R11.reuse, RZ, 0x5 ;  /* 0x0000000b0a087211 */ /* 0x0c0fe200078f28ff */
[----:B------:R-:W-:Y:S01]  /*11140*/  IMAD.U32 R3, RZ, RZ, UR5 ;  /* 0x00000005ff037e24 */ /* 0x000fe2000f8e00ff */
[-C--:B------:R-:W-:Y:S02]  /*11150*/  LEA.HI R9, R10, R11.reuse, RZ, 0x2 ;  /* 0x0000000b0a097211 */ /* 0x080fe400078f10ff */
[----:B------:R-:W-:Y:S02]  /*11160*/  LOP3.LUT R0, R8, 0xffffffe0, RZ, 0xc0, !PT ;  /* 0xffffffe008007812 */ /* 0x000fe400078ec0ff */
[----:B------:R-:W-:Y:S02]  /*11170*/  LOP3.LUT R4, R9, 0xfffffffc, RZ, 0xc0, !PT ;  /* 0xfffffffc09047812 */ /* 0x000fe400078ec0ff */
[----:B------:R-:W-:Y:S01]  /*11180*/  LEA.HI R10, R10, R11, RZ, 0x3 ;  /* 0x0000000b0a0a7211 */ /* 0x000fe200078f18ff */
[C---:B------:R-:W-:Y:S01]  /*11190*/  IMAD.IADD R0, R11.reuse, 0x1, -R0 ;  /* 0x000000010b007824 */ /* 0x040fe200078e0a00 */
[----:B---3--:R-:W-:Y:S01]  /*111a0*/  SHF.R.S32.HI R12, RZ, 0x1f, R13 ;  /* 0x0000001fff0c7819 */ /* 0x008fe2000001140d */
[----:B------:R-:W-:Y:S01]  /*111b0*/  IMAD.IADD R7, R11, 0x1, -R4 ;  /* 0x000000010b077824 */ /* 0x000fe200078e0a04 */
[----:B------:R-:W-:Y:S01]  /*111c0*/  SHF.R.S32.HI R17, RZ, 0x2, R9 ;  /* 0x00000002ff117819 */ /* 0x000fe20000011409 */
[----:B------:R-:W-:Y:S01]  /*111d0*/  IMAD.MOV.U32 R4, RZ, RZ, R2 ;  /* 0x000000ffff047224 */ /* 0x000fe200078e0002 */
[----:B------:R-:W-:Y:S01]  /*111e0*/  SHF.R.S32.HI R11, RZ, 0x1f, R0 ;  /* 0x0000001fff0b7819 */ /* 0x000fe20000011400 */
[----:B------:R-:W-:Y:S01]  /*111f0*/  IMAD.MOV.U32 R2, RZ, RZ, R6 ;  /* 0x000000ffff027224 */ /* 0x000fe200078e0006 */
[----:B------:R-:W-:Y:S01]  /*11200*/  LOP3.LUT P0, RZ, R0, 0x3, RZ, 0xc0, !PT ;  /* 0x0000000300ff7812 */ /* 0x000fe2000780c0ff */
[----:B------:R-:W-:Y:S01]  /*11210*/  IMAD.SHL.U32 R6, R10, 0x8, RZ ;  /* 0x000000080a067824 */ /* 0x000fe200078e00ff */
[----:B------:R-:W-:Y:S01]  /*11220*/  LEA.HI R15, R11, R0, RZ, 0x2 ;  /* 0x000000000b0f7211 */ /* 0x000fe200078f10ff */
[----:B------:R-:W-:Y:S01]  /*11230*/  IMAD.SHL.U32 R16, R7, 0x8, RZ ;  /* 0x0000000807107824 */ /* 0x000fe200078e00ff */
[----:B------:R-:W-:Y:S01]  /*11240*/  F2FP.PACK_AB R152, R153, R152 ;  /* 0x000000989998723e */ /* 0x000fe200000000ff */
[----:B------:R-:W-:Y:S01]  /*11250*/  IMAD R24, R12, c[0x0][0x498], RZ ;  /* 0x000126000c187a24 */ /* 0x000fe200078e02ff */
[----:B------:R-:W-:Y:S01]  /*11260*/  LOP3.LUT R0, R6, 0xc0, RZ, 0xc0, !PT ;  /* 0x000000c006007812 */ /* 0x000fe200078ec0ff */
[----:B------:R-:W-:Y:S01]  /*11270*/  IMAD R18, R12, c[0x0][0x3f0], RZ ;  /* 0x0000fc000c127a24 */ /* 0x000fe200078e02ff */
[----:B------:R-:W-:Y:S01]  /*11280*/  F2FP.PACK_AB R154, R155, R154 ;  /* 0x0000009a9b9a723e */ /* 0x000fe200000000ff */
[C---:B------:R-:W-:Y:S01]  /*11290*/  IMAD R24, R13.reuse, c[0x0][0x49c], R24 ;  /* 0x000127000d187a24 */ /* 0x040fe200078e0218 */
[----:B------:R-:W-:Y:S01]  /*112a0*/  SHF.R.U32.HI R6, RZ, 0x3, R0 ;  /* 0x00000003ff067819 */ /* 0x000fe20000011600 */
[C---:B------:R-:W-:Y:S01]  /*112b0*/  IMAD R18, R13.reuse, c[0x0][0x3f4], R18 ;  /* 0x0000fd000d127a24 */ /* 0x040fe200078e0212 */
[----:B------:R-:W-:Y:S01]  /*112c0*/  LOP3.LUT R0, R0, 0x18, R16, 0xf8, !PT ;  /* 0x0000001800007812 */ /* 0x000fe200078ef810 */
[----:B-1----:R-:W-:Y:S01]  /*112d0*/  IMAD.WIDE.U32 R20, R13, c[0x0][0x498], R4 ;  /* 0x000126000d147a25 */ /* 0x002fe200078e0004 */
[----:B------:R-:W-:-:S02]  /*112e0*/  LEA.HI R5, R17, R17, RZ, 0x1 ;  /* 0x0000001111057211 */ /* 0x000fc400078f08ff */
[----:B------:R-:W-:Y:S01]  /*112f0*/  LOP3.LUT R19, R0, R6, RZ, 0x3c, !PT ;  /* 0x0000000600137212 */ /* 0x000fe200078e3cff */
[----:B------:R-:W-:Y:S01]  /*11300*/  IMAD.WIDE.U32 R12, R13, c[0x0][0x3f0], R2 ;  /* 0x0000fc000d0c7a25 */ /* 0x000fe200078e0002 */
[--C-:B------:R-:W-:Y:S02]  /*11310*/  SHF.R.S32.HI R0, RZ, 0x5, R8.reuse ;  /* 0x00000005ff007819 */ /* 0x100fe40000011408 */
[----:B------:R-:W-:Y:S02]  /*11320*/  SHF.R.S32.HI R2, RZ, 0x1f, R8 ;  /* 0x0000001fff027819 */ /* 0x000fe40000011408 */
[----:B------:R-:W-:Y:S01]  /*11330*/  SHF.R.S32.HI R4, RZ, 0x1f, R9 ;  /* 0x0000001fff047819 */ /* 0x000fe20000011409 */
[----:B------:R-:W-:Y:S01]  /*11340*/  IMAD R14, R0, 0x100, R7 ;  /* 0x00000100000e7824 */ /* 0x000fe200078e0207 */
[----:B------:R-:W-:Y:S02]  /*11350*/  LEA.HI R3, R2, R0, RZ, 0x2 ;  /* 0x0000000002037211 */ /* 0x000fe400078f10ff */
[----:B------:R-:W-:-:S02]  /*11360*/  LOP3.LUT R2, R5, 0x3fffffe, RZ, 0xc0, !PT ;  /* 0x03fffffe05027812 */ /* 0x000fc400078ec0ff */
[----:B------:R-:W-:Y:S02]  /*11370*/  LEA.HI R6, R4, R17, RZ, 0x3 ;  /* 0x0000001104067211 */ /* 0x000fe400078f18ff */
[----:B------:R-:W-:Y:S02]  /*11380*/  LEA.HI R4, R7, R7, RZ, 0x1 ;  /* 0x0000000707047211 */ /* 0x000fe400078f08ff */
[----:B------:R-:W-:Y:S01]  /*11390*/  LOP3.LUT R5, R3, 0xffffffc, RZ, 0xc0, !PT ;  /* 0x0ffffffc03057812 */ /* 0x000fe200078ec0ff */
[----:B------:R-:W-:Y:S01]  /*113a0*/  IMAD.IADD R3, R17, 0x1, -R2 ;  /* 0x0000000111037824 */ /* 0x000fe200078e0a02 */
[----:B------:R-:W-:Y:S02]  /*113b0*/  LOP3.LUT R2, R4, 0x1ffffffe, RZ, 0xc0, !PT ;  /* 0x1ffffffe04027812 */ /* 0x000fe400078ec0ff */
[----:B------:R-:W-:Y:S01]  /*113c0*/  LOP3.LUT R6, R6, 0xfffffff8, RZ, 0xc0, !PT ;  /* 0xfffffff806067812 */ /* 0x000fe200078ec0ff */
[C---:B------:R-:W-:Y:S01]  /*113d0*/  IMAD.IADD R9, R0.reuse, 0x1, -R5 ;  /* 0x0000000100097824 */ /* 0x040fe200078e0a05 */
[----:B------:R-:W-:Y:S01]  /*113e0*/  F2FP.PACK_AB R144, R145, R144 ;  /* 0x000000909190723e */ /* 0x000fe200000000ff */
[----:B------:R-:W-:Y:S01]  /*113f0*/  IMAD R11, R0, 0x8, R3 ;  /* 0x00000008000b7824 */ /* 0x000fe200078e0203 */
[----:B------:R-:W-:Y:S01]  /*11400*/  SHF.R.S32.HI R3, RZ, 0x2, R15 ;  /* 0x00000002ff037819 */ /* 0x000fe2000001140f */
[----:B------:R-:W-:Y:S01]  /*11410*/  IMAD.IADD R10, R7, 0x1, -R2 ;  /* 0x00000001070a7824 */ /* 0x000fe200078e0a02 */
[----:B------:R-:W-:Y:S01]  /*11420*/  F2FP.PACK_AB R146, R147, R146 ;  /* 0x000000929392723e */ /* 0x000fe200000000ff */
[----:B------:R-:W-:Y:S01]  /*11430*/  IMAD R0, R7, 0x20, R17 ;  /* 0x0000002007007824 */ /* 0x000fe200078e0211 */
[----:B------:R-:W-:Y:S01]  /*11440*/  F2FP.PACK_AB R148, R149, R148 ;  /* 0x000000949594723e */ /* 0x000fe200000000ff */
[----:B------:R-:W-:Y:S01]  /*11450*/  IMAD.IADD R7, R17, 0x1, -R6 ;  /* 0x0000000111077824 */ /* 0x000fe200078e0a06 */
[----:B------:R-:W-:Y:S01]  /*11460*/  F2FP.PACK_AB R150, R151, R150 ;  /* 0x000000969796723e */ /* 0x000fe200000000ff */
[----:B------:R-:W-:Y:S01]  /*11470*/  IMAD.SHL.U32 R2, R4, 0x20, RZ ;  /* 0x0000002004027824 */ /* 0x000fe200078e00ff */
[----:B------:R-:W-:Y:S01]  /*11480*/  F2FP.PACK_AB R100, R101, R100 ;  /* 0x000000646564723e */ /* 0x000fe200000000ff */
[----:B----4-:R-:W-:Y:S01]  /*11490*/  IMAD R8, R63, 0x80, R0 ;  /* 0x000000803f087824 */ /* 0x010fe200078e0200 */
[----:B------:R-:W-:Y:S01]  /*114a0*/  LEA.HI R5, R7, R7, RZ, 0x1 ;  /* 0x0000000707057211 */ /* 0x000fe200078f08ff */
[----:B------:R-:W-:Y:S01]  /*114b0*/  IMAD R4, R9, 0x10, R3 ;  /* 0x0000001009047824 */ /* 0x000fe200078e0203 */
[----:B------:R-:W-:Y:S01]  /*114c0*/  LOP3.LUT R2, R2, 0xffffffc0, RZ, 0xc0, !PT ;  /* 0xffffffc002027812 */ /* 0x000fe200078ec0ff */
[----:B------:R-:W-:Y:S01]  /*114d0*/  @P1 IMAD.HI.U32 R9, R8, c[0x0][0x4ec], RZ ;  /* 0x00013b0008091a27 */ /* 0x000fe200078e00ff */
[----:B------:R-:W-:-:S02]  /*114e0*/  LOP3.LUT R6, R5, 0x3fffffe, RZ, 0xc0, !PT ;  /* 0x03fffffe05067812 */ /* 0x000fc400078ec0ff */
[----:B------:R-:W-:Y:S01]  /*114f0*/  SHF.R.S32.HI R5, RZ, 0x1, R5 ;  /* 0x00000001ff057819 */ /* 0x000fe20000011405 */
[----:B------:R-:W-:Y:S01]  /*11500*/  IMAD R10, R10, 0x8, R2 ;  /* 0x000000080a0a7824 */ /* 0x000fe200078e0202 */
[----:B------:R-:W-:Y:S01]  /*11510*/  F2FP.PACK_AB R102, R103, R102 ;  /* 0x000000666766723e */ /* 0x000fe200000000ff */
[----:B------:R-:W-:Y:S01]  /*11520*/  IMAD.MOV.U32 R0, RZ, RZ, R8 ;  /* 0x000000ffff007224 */ /* 0x000fe200078e0008 */
[----:B------:R-:W-:Y:S01]  /*11530*/  @P1 SHF.R.U32.HI R0, RZ, c[0x0][0x4f0], R9 ;  /* 0x00013c00ff001a19 */ /* 0x000fe20000011609 */
[----:B------:R-:W-:Y:S01]  /*11540*/  IMAD.IADD R6, R7, 0x1, -R6 ;  /* 0x0000000107067824 */ /* 0x000fe200078e0a06 */
[----:B------:R-:W-:Y:S01]  /*11550*/  LOP3.LUT R7, R5, 0x1, RZ, 0xc0, !PT ;  /* 0x0000000105077812 */ /* 0x000fe200078ec0ff */
[----:B------:R-:W-:Y:S01]  /*11560*/  IMAD.U32 R19, R11, 0x20, R19 ;  /* 0x000000200b137824 */ /* 0x000fe200078e0013 */
[----:B------:R-:W-:Y:S01]  /*11570*/  LOP3.LUT P2, RZ, R5, 0x2, RZ, 0xc0, !PT ;  /* 0x0000000205ff7812 */ /* 0x000fe2000784c0ff */
[----:B------:R-:W-:Y:S01]  /*11580*/  IMAD.MOV.U32 R2, RZ, RZ, R12 ;  /* 0x000000ffff027224 */ /* 0x000fe200078e000c */
[----:B------:R-:W-:Y:S01]  /*11590*/  ISETP.NE.U32.AND P3, PT, R7, 0x1, PT ;  /* 0x000000010700780c */ /* 0x000fe20003f65070 */
[----:B------:R-:W-:Y:S01]  /*115a0*/  IMAD.IADD R11, R4, 0x1, R10 ;  /* 0x00000001040b7824 */ /* 0x000fe200078e020a */
[----:B------:R-:W-:Y:S01]  /*115b0*/  F2FP.PACK_AB R112, R113, R112 ;  /* 0x000000707170723e */ /* 0x000fe200000000ff */
[----:B------:R-:W-:Y:S01]  /*115c0*/  IMAD R12, R6, 0x10, R14 ;  /* 0x00000010060c7824 */ /* 0x000fe200078e020e */
[----:B------:R-:W-:Y:S01]  /*115d0*/  SHF.R.S32.HI R6, RZ, 0x1f, R0 ;  /* 0x0000001fff067819 */ /* 0x000fe20000011400 */
[----:B------:R-:W-:Y:S01]  /*115e0*/  IMAD R4, R63, 0x80, R4 ;  /* 0x000000803f047824 */ /* 0x000fe200078e0204 */
[----:B------:R-:W-:Y:S01]  /*115f0*/  F2FP.PACK_AB R114, R115, R114 ;  /* 0x000000727372723e */ /* 0x000fe200000000ff */
[----:B------:R-:W-:Y:S01]  /*11600*/  IMAD.MOV R9, RZ, RZ, -R0 ;  /* 0x000000ffff097224 */ /* 0x000fe200078e0a00 */
[----:B------:R-:W-:Y:S01]  /*11610*/  F2FP.PACK_AB R104, R105, R104 ;  /* 0x000000686968723e */ /* 0x000fe200000000ff */
[----:B------:R-:W-:Y:S01]  /*11620*/  IMAD R6, R6, c[0x0][0x3e0], RZ ;  /* 0x0000f80006067a24 */ /* 0x000fe200078e02ff */
[C---:B------:R-:W-:Y:S01]  /*11630*/  IADD3 R10, R4.reuse, 0x8, RZ ;  /* 0x00000008040a7810 */ /* 0x040fe20007ffe0ff */
[----:B------:R-:W-:Y:S01]  /*11640*/  IMAD.IADD R3, R13, 0x1, R18 ;  /* 0x000000010d037824 */ /* 0x000fe200078e0212 */
[-C--:B------:R-:W-:Y:S01]  /*11650*/  ISETP.GE.OR P6, PT, R4, R61.reuse, P0 ;  /* 0x0000003d0400720c */ /* 0x080fe200007c6670 */
[----:B------:R-:W-:Y:S01]  /*11660*/  IMAD R7, R63, 0x80, R11 ;  /* 0x000000803f077824 */ /* 0x000fe200078e020b */
[----:B------:R-:W-:Y:S01]  /*11670*/  ISETP.GE.OR P5, PT, R10, R61, P0 ;  /* 0x0000003d0a00720c */ /* 0x000fe200007a6670 */
[----:B------:R-:W-:Y:S01]  /*11680*/  IMAD R14, R9, c[0x0][0x4e8], R8 ;  /* 0x00013a00090e7a24 */ /* 0x000fe200078e0208 */
[----:B------:R-:W-:Y:S01]  /*11690*/  F2FP.PACK_AB R106, R107, R106 ;  /* 0x0000006a6b6a723e */ /* 0x000fe200000000ff */
[C---:B------:R-:W-:Y:S01]  /*116a0*/  IMAD R10, R0.reuse, c[0x0][0x3e4], R6 ;  /* 0x0000f900000a7a24 */ /* 0x040fe200078e0206 */
[----:B------:R-:W-:Y:S01]  /*116b0*/  F2FP.PACK_AB R108, R109, R108 ;  /* 0x0000006c6d6c723e */ /* 0x000fe200000000ff */
[----:B------:R-:W-:Y:S01]  /*116c0*/  IMAD.WIDE.U32 R8, R0, c[0x0][0x3e0], R2 ;  /* 0x0000f80000087a25 */ /* 0x000fe200078e0002 */
[----:B------:R-:W-:-:S02]  /*116d0*/  IADD3 R0, R4, 0x48, RZ ;  /* 0x0000004804007810 */ /* 0x000fc40007ffe0ff */
[----:B------:R-:W-:Y:S01]  /*116e0*/  F2FP.PACK_AB R110, R111, R110 ;  /* 0x0000006e6f6e723e */ /* 0x000fe200000000ff */
[----:B------:R-:W-:Y:S01]  /*116f0*/  @P1 IMAD.HI.U32 R6, R7, c[0x0][0x4ec], RZ ;  /* 0x00013b0007061a27 */ /* 0x000fe200078e00ff */
[----:B------:R-:W-:Y:S02]  /*11700*/  F2FP.PACK_AB R35, R35, R116 ;  /* 0x000000742323723e */ /* 0x000fe400000000ff */
[----:B------:R-:W-:Y:S01]  /*11710*/  F2FP.PACK_AB R118, R119, R118 ;  /* 0x000000767776723e */ /* 0x000fe200000000ff */
[----:B------:R-:W-:Y:S01]  /*11720*/  IMAD.SHL.U32 R3, R5, 0x40, RZ ;  /* 0x0000004005037824 */ /* 0x000fe200078e00ff */
[----:B------:R-:W-:Y:S01]  /*11730*/  IADD3 R5, R4, 0x40, RZ ;  /* 0x0000004004057810 */ /* 0x000fe20007ffe0ff */
[----:B------:R-:W-:Y:S01]  /*11740*/  IMAD.MOV.U32 R2, RZ, RZ, R7 ;  /* 0x000000ffff027224 */ /* 0x000fe200078e0007 */
[----:B------:R-:W-:Y:S01]  /*11750*/  @P1 SHF.R.U32.HI R2, RZ, c[0x0][0x4f0], R6 ;  /* 0x00013c00ff021a19 */ /* 0x000fe20000011606 */
[----:B------:R-:W-:Y:S01]  /*11760*/  IMAD.MOV.U32 R4, RZ, RZ, R8 ;  /* 0x000000ffff047224 */ /* 0x000fe200078e0008 */
[----:B------:R-:W-:Y:S01]  /*11770*/  LOP3.LUT R3, R3, 0xc0, RZ, 0xc0, !PT ;  /* 0x000000c003037812 */ /* 0x000fe200078ec0ff */
[----:B------:R-:W-:Y:S01]  /*11780*/  IMAD R17, R63, 0x80, R17 ;  /* 0x000000803f117824 */ /* 0x000fe200078e0211 */
[-C--:B------:R-:W-:Y:S01]  /*11790*/  ISETP.GE.OR P4, PT, R5, R61.reuse, P0 ;  /* 0x0000003d0500720c */ /* 0x080fe20000786670 */
[----:B------:R-:W-:Y:S01]  /*117a0*/  IMAD.IADD R5, R9, 0x1, R10 ;  /* 0x0000000109057824 */ /* 0x000fe200078e020a */
[----:B------:R-:W-:-:S02]  /*117b0*/  ISETP.GE.OR P1, PT, R0, R61, P0 ;  /* 0x0000003d0000720c */ /* 0x000fc40000726670 */
[----:B------:R-:W-:Y:S02]  /*117c0*/  SHF.R.S32.HI R6, RZ, 0x1f, R2 ;  /* 0x0000001fff067819 */ /* 0x000fe40000011402 */
[----:B------:R-:W-:Y:S02]  /*117d0*/  IADD3 R10, P0, R2, R20, RZ ;  /* 0x00000014020a7210 */ /* 0x000fe40007f1e0ff */
[----:B------:R-:W-:Y:S02]  /*117e0*/  LEA.HI R3, R3, R3, RZ, 0x1d ;  /* 0x0000000303037211 */ /* 0x000fe400078fe8ff */
[----:B------:R-:W-:Y:S02]  /*117f0*/  IADD3.X R11, R6, R21, R24, P0, !PT ;  /* 0x00000015060b7210 */ /* 0x000fe400007fe418 */
[----:B------:R-:W-:Y:S01]  /*11800*/  SHF.R.S32.HI R6, RZ, 0x1f, R14 ;  /* 0x0000001fff067819 */ /* 0x000fe2000001140e */
[----:B------:R-:W-:Y:S01]  /*11810*/  IMAD.U32 R0, R12, 0x2, R3 ;  /* 0x000000020c007824 */ /* 0x000fe200078e0003 */
[----:B------:R-:W-:Y:S01]  /*11820*/  F2FP.PACK_AB R34, R34, R124 ;  /* 0x0000007c2222723e */ /* 0x000fe200000000ff */
[----:B------:R-:W-:Y:S01]  /*11830*/  IMAD.MOV R3, RZ, RZ, -R2 ;  /* 0x000000ffff037224 */ /* 0x000fe200078e0a02 */
[----:B------:R-:W-:Y:S01]  /*11840*/  F2FP.PACK_AB R126, R127, R126 ;  /* 0x0000007e7f7e723e */ /* 0x000fe200000000ff */
[----:B------:R-:W-:Y:S01]  /*11850*/  IMAD R6, R6, c[0x0][0x3d8], RZ ;  /* 0x0000f60006067a24 */ /* 0x000fe200078e02ff */
[----:B------:R-:W-:Y:S01]  /*11860*/  F2FP.PACK_AB R120, R121, R120 ;  /* 0x000000787978723e */ /* 0x000fe200000000ff */
[----:B------:R-:W-:Y:S01]  /*11870*/  IMAD R3, R3, c[0x0][0x4e8], R7 ;  /* 0x00013a0003037a24 */ /* 0x000fe200078e0207 */
[----:B------:R-:W-:Y:S01]  /*11880*/  F2FP.PACK_AB R122, R123, R122 ;  /* 0x0000007a7b7a723e */ /* 0x000fe200000000ff */
[----:B------:R-:W-:Y:S01]  /*11890*/  IMAD.SHL.U32 R0, R0, 0x2, RZ ;  /* 0x0000000200007824 */ /* 0x000fe200078e00ff */
[----:B------:R-:W-:Y:S01]  /*118a0*/  BAR.SYNC.DEFER_BLOCKING 0x1, 0x80 ;  /* 0x0042000000007b1d */ /* 0x000fe20000010000 */
[C---:B------:R-:W-:Y:S01]  /*118b0*/  IMAD R18, R14.reuse, c[0x0][0x3dc], R6 ;  /* 0x0000f7000e127a24 */ /* 0x040fe200078e0206 */
[----:B------:R-:W-:Y:S01]  /*118c0*/  SHF.R.S32.HI R6, RZ, 0x1f, R3 ;  /* 0x0000001fff067819 */ /* 0x000fe20000011403 */
[----:B------:R-:W-:Y:S01]  /*118d0*/  IMAD.WIDE.U32 R14, R14, c[0x0][0x3d8], R4 ;  /* 0x0000f6000e0e7a25 */ /* 0x000fe200078e0004 */
[----:B------:R-:W-:-:S02]  /*118e0*/  IADD3 R7, R0, 0x80, RZ ;  /* 0x0000008000077810 */ /* 0x000fc40007ffe0ff */
[----:B------:R-:W-:Y:S01]  /*118f0*/  IADD3 R2, R0, 0x70, RZ ;  /* 0x0000007000027810 */ /* 0x000fe20007ffe0ff */
[----:B------:R-:W-:Y:S01]  /*11900*/  IMAD.MOV.U32 R4, RZ, RZ, 0x20 ;  /* 0x00000020ff047424 */ /* 0x000fe200078e00ff */
[----:B------:R-:W-:Y:S01]  /*11910*/  @P3 IADD3 R2, R7, 0x10, RZ ;  /* 0x0000001007023810 */ /* 0x000fe20007ffe0ff */
[----:B------:R-:W-:Y:S01]  /*11920*/  IMAD R5, R6, c[0x0][0x488], RZ ;  /* 0x0001220006057a24 */ /* 0x000fe200078e02ff */
[----:B------:R-:W-:Y:S01]  /*11930*/  F2FP.PACK_AB R156, R157, R156 ;  /* 0x0000009c9d9c723e */ /* 0x000fe200000000ff */
[----:B------:R-:W-:Y:S01]  /*11940*/  IMAD.WIDE.U32 R6, R3, c[0x0][0x488], R10 ;  /* 0x0001220003067a25 */ /* 0x000fe200078e000a */
[----:B------:R-:W-:Y:S02]  /*11950*/  SEL R4, R4, 0xffffffe0, !P2 ;  /* 0xffffffe004047807 */ /* 0x000fe40005000000 */
[----:B------:R-:W-:Y:S01]  /*11960*/  F2FP.PACK_AB R158, R159, R158 ;  /* 0x0000009e9f9e723e */ /* 0x000fe200000000ff */
[----:B------:R-:W-:Y:S01]  /*11970*/  IMAD R5, R3, c[0x0][0x48c], R5 ;  /* 0x0001230003057a24 */ /* 0x000fe200078e0205 */
[----:B------:R-:W-:Y:S01]  /*11980*/  F2FP.PACK_AB R29, R29, R52 ;  /* 0x000000341d1d723e */ /* 0x000fe200000000ff */
[----:B------:R-:W-:Y:S01]  /*11990*/  IMAD.IADD R3, R0, 0x1, R4 ;  /* 0x0000000100037824 */ /* 0x000fe200078e0204 */
[----:B------:R-:W-:Y:S01]  /*119a0*/  F2FP.PACK_AB R54, R55, R54 ;  /* 0x000000363736723e */ /* 0x000fe200000000ff */
[----:B------:R-:W-:Y:S01]  /*119b0*/  IMAD.IADD R4, R4, 0x1, R2 ;  /* 0x0000000104047824 */ /* 0x000fe200078e0202 */
[----:B------:R-:W-:Y:S01]  /*119c0*/  F2FP.PACK_AB R28, R28, R64 ;  /* 0x000000401c1c723e */ /* 0x000fe200000000ff */
[----:B------:R-:W-:Y:S01]  /*119d0*/  IMAD.IADD R5, R7, 0x1, R5 ;  /* 0x0000000107057824 */ /* 0x000fe200078e0205 */
        /* <DEDUP_REMOVED lines=20> */
[----:B------:R-:W-:-:S02]  /*11b20*/  LEA R8, P0, R6, c[0x0][0x450], 0x2 ;  /* 0x0001140006087a11 */ /* 0x000fc400078010ff */
        /* <DEDUP_REMOVED lines=9> */
[----:B------:R-:W-:Y:S01]  /*11bc0*/  LEA.HI.X R5, R6, c[0x0][0x454], R5, 0x2, P0 ;  /* 0x0001150006057a11 */ /* 0x000fe200000f1405 */
[----:B------:R-:W-:Y:S04]  /*11bd0*/  STS [R4], R112 ;  /* 0x0000007004007388 */ /* 0x000fe80000000800 */
        /* <DEDUP_REMOVED lines=28> */
[----:B------:R2:W-:Y:S04]  /*11da0*/  STS [R2+0x5200], R78 ;  /* 0x0052004e02007388 */ /* 0x0005e80000000800 */
[----:B------:R-:W-:Y:S04]  /*11db0*/  STS [R3+0x4080], R25 ;  /* 0x0040801903007388 */ /* 0x000fe80000000800 */
[----:B------:R-:W-:Y:S04]  /*11dc0*/  STS [R3+0x4280], R87 ;  /* 0x0042805703007388 */ /* 0x000fe80000000800 */
[----:B------:R-:W-:Y:S04]  /*11dd0*/  STS [R4+0x4000], R23 ;  /* 0x0040001704007388 */ /* 0x000fe80000000800 */
[----:B------:R-:W-:Y:S01]  /*11de0*/  STS [R4+0x4200], R22 ;  /* 0x0042001604007388 */ /* 0x000fe20000000800 */
[----:B-1----:R-:W-:Y:S01]  /*11df0*/  IMAD.SHL.U32 R0, R19, 0x2, RZ ;  /* 0x0000000213007824 */ /* 0x002fe200078e00ff */
[----:B------:R-:W-:-:S02]  /*11e00*/  LEA R19, P0, R14, c[0x0][0x380], 0x1 ;  /* 0x0000e0000e137a11 */ /* 0x000fc400078008ff */
[----:B------:R-:W-:Y:S04]  /*11e10*/  STS [R3+0x5080], R88 ;  /* 0x0050805803007388 */ /* 0x000fe80000000800 */
[----:B------:R-:W-:Y:S01]  /*11e20*/  STS [R3+0x5280], R90 ;  /* 0x0052805a03007388 */ /* 0x000fe20000000800 */
[----:B--2---:R-:W-:-:S03]  /*11e30*/  IMAD.IADD R2, R15, 0x1, R18 ;  /* 0x000000010f027824 */ /* 0x004fc600078e0212 */
[----:B------:R-:W-:Y:S02]  /*11e40*/  STS [R4+0x5000], R92 ;  /* 0x0050005c04007388 */ /* 0x000fe40000000800 */
[----:B------:R-:W-:Y:S02]  /*11e50*/  LEA.HI.X R18, R14, c[0x0][0x384], R2, 0x1, P0 ;  /* 0x0000e1000e127a11 */ /* 0x000fe400000f0c02 */
[----:B------:R-:W-:Y:S01]  /*11e60*/  STS [R4+0x5200], R94 ;  /* 0x0052005e04007388 */ /* 0x000fe20000000800 */
[----:B------:R-:W-:-:S03]  /*11e70*/  ISETP.GE.AND P0, PT, R17, R61, PT ;  /* 0x0000003d1100720c */ /* 0x000fc60003f06270 */
[----:B------:R-:W-:Y:S04]  /*11e80*/  SHFL.IDX PT, R10, R8, RZ, 0x1c1f ;  /* 0x001c1fff080a7589 */ /* 0x000fe800000e0000 */
[----:B------:R-:W1:Y:S04]  /*11e90*/  SHFL.IDX PT, R11, R5, RZ, 0x1c1f ;  /* 0x001c1fff050b7589 */ /* 0x000e6800000e0000 */
[----:B------:R-:W-:Y:S06]  /*11ea0*/  BAR.SYNC.DEFER_BLOCKING 0x1, 0x80 ;  /* 0x0042000000007b1d */ /* 0x000fec0000010000 */
[----:B------:R-:W-:Y:S04]  /*11eb0*/  SHFL.IDX PT, R6, R8, 0x1, 0x1c1f ;  /* 0x003c1f0008067f89 */ /* 0x000fe800000e0000 */
[----:B------:R-:W2:Y:S04]  /*11ec0*/  SHFL.IDX PT, R7, R5, 0x1, 0x1c1f ;  /* 0x003c1f0005077f89 */ /* 0x000ea800000e0000 */
[----:B------:R-:W-:Y:S04]  /*11ed0*/  SHFL.IDX PT, R12, R8, 0x2, 0x1c1f ;  /* 0x005c1f00080c7f89 */ /* 0x000fe800000e0000 */
[----:B------:R-:W3:Y:S04]  /*11ee0*/  SHFL.IDX PT, R13, R5, 0x2, 0x1c1f ;  /* 0x005c1f00050d7f89 */ /* 0x000ee800000e0000 */
[----:B------:R-:W-:Y:S04]  /*11ef0*/  SHFL.IDX PT, R8, R8, 0x3, 0x1c1f ;  /* 0x007c1f0008087f89 */ /* 0x000fe800000e0000 */
[----:B------:R-:W4:Y:S04]  /*11f00*/  SHFL.IDX PT, R9, R5, 0x3, 0x1c1f ;  /* 0x007c1f0005097f89 */ /* 0x000f2800000e0000 */
[----:B-1----:R1:W-:Y:S04]  /*11f10*/  @!P6 ST.E [R10.64], R30 ;  /* 0x0000001e0a00e985 */ /* 0x0023e8000c101908 */
[----:B--2---:R1:W-:Y:S04]  /*11f20*/  @!P5 ST.E [R6.64], R31 ;  /* 0x0000001f0600d985 */ /* 0x0043e8000c101908 */
[----:B------:R1:W2:Y:S04]  /*11f30*/  SHFL.IDX PT, R2, R19, RZ, 0x1c1f ;  /* 0x001c1fff13027589 */ /* 0x0002a800000e0000 */
[----:B---3--:R1:W-:Y:S04]  /*11f40*/  @!P4 ST.E [R12.64], R32 ;  /* 0x000000200c00c985 */ /* 0x0083e8000c101908 */
[----:B------:R1:W3:Y:S04]  /*11f50*/  SHFL.IDX PT, R3, R18, RZ, 0x1c1f ;  /* 0x001c1fff12037589 */ /* 0x0002e800000e0000 */
[----:B----4-:R1:W-:Y:S04]  /*11f60*/  @!P1 ST.E [R8.64], R33 ;  /* 0x0000002108009985 */ /* 0x0103e8000c101908 */
[----:B------:R1:W4:Y:S04]  /*11f70*/  LDS.128 R32, [R0+0x880] ;  /* 0x0008800000207984 */ /* 0x0003280000000c00 */
[----:B------:R1:W1:Y:S04]  /*11f80*/  LDS.128 R44, [R0+0x1080] ;  /* 0x00108000002c7984 */ /* 0x0002680000000c00 */
[----:B------:R1:W1:Y:S04]  /*11f90*/  LDS.128 R52, [R0+0x1880] ;  /* 0x0018800000347984 */ /* 0x0002680000000c00 */
[----:B------:R1:W1:Y:S04]  /*11fa0*/  LDS.128 R28, [R0+0x2880] ;  /* 0x00288000001c7984 */ /* 0x0002680000000c00 */
[----:B------:R1:W1:Y:S04]  /*11fb0*/  LDS.128 R40, [R0+0x3080] ;  /* 0x0030800000287984 */ /* 0x0002680000000c00 */
[----:B------:R1:W1:Y:S04]  /*11fc0*/  LDS.128 R48, [R0+0x3880] ;  /* 0x0038800000307984 */ /* 0x0002680000000c00 */
[----:B------:R1:W1:Y:S04]  /*11fd0*/  LDS.128 R24, [R0+0x4880] ;  /* 0x0048800000187984 */ /* 0x0002680000000c00 */
[----:B------:R1:W1:Y:S04]  /*11fe0*/  LDS.128 R36, [R0+0x5080] ;  /* 0x0050800000247984 */ /* 0x0002680000000c00 */
[----:B------:R1:W1:Y:S01]  /*11ff0*/  LDS.128 R56, [R0+0x5880] ;  /* 0x0058800000387984 */ /* 0x0002620000000c00 */
[----:B------:R-:W-:Y:S05]  /*12000*/  @P0 BRA `(.L_x_246) ;  /* 0x0000014000000947 */ /* 0x000fea0003800000 */
[----:B--23--:R-:W2:Y:S01]  /*12010*/  LDS.128 R20, [R0+0x80] ;  /* 0x0000800000147984 */ /* 0x00cea20000000c00 */
[----:B------:R-:W-:-:S02]  /*12020*/  IADD3 R5, R16, 0x20, RZ ;  /* 0x0000002010057810 */ /* 0x000fc40007ffe0ff */
[----:B-1----:R-:W-:Y:S01]  /*12030*/  IADD3 R6, R16, 0x40, RZ ;  /* 0x0000004010067810 */ /* 0x002fe20007ffe0ff */
[----:B------:R-:W1:Y:S01]  /*12040*/  LDS.128 R12, [R0+0x2080] ;  /* 0x00208000000c7984 */ /* 0x000e620000000c00 */
[----:B------:R-:W-:Y:S02]  /*12050*/  ISETP.GE.AND P1, PT, R5, c[0x0][0x3c8], PT ;  /* 0x0000f20005007a0c */ /* 0x000fe40003f26270 */
[----:B------:R-:W-:Y:S01]  /*12060*/  ISETP.GE.AND P0, PT, R6, c[0x0][0x3c8], PT ;  /* 0x0000f20006007a0c */ /* 0x000fe20003f06270 */
[----:B------:R3:W5:Y:S01]  /*12070*/  LDS.128 R8, [R0+0x4080] ;  /* 0x0040800000087984 */ /* 0x0007620000000c00 */
[----:B------:R-:W-:-:S09]  /*12080*/  ISETP.GE.AND P2, PT, R16, c[0x0][0x3c8], PT ;  /* 0x0000f20010007a0c */ /* 0x000fd20003f46270 */
[----:B------:R-:W-:-:S04]  /*12090*/  @!P1 SHF.R.S32.HI R4, RZ, 0x1f, R5 ;  /* 0x0000001fff049819 */ /* 0x000fc80000011405 */
[----:B------:R-:W-:-:S04]  /*120a0*/  @!P1 LEA.HI R4, R4, R5, RZ, 0x3 ;  /* 0x0000000504049211 */ /* 0x000fc800078f18ff */
[----:B------:R-:W-:Y:S02]  /*120b0*/  @!P1 LOP3.LUT R4, R4, 0xfffffff8, RZ, 0xc0, !PT ;  /* 0xfffffff804049812 */ /* 0x000fe400078ec0ff */
[----:B---3--:R-:W-:-:S03]  /*120c0*/  @!P0 SHF.R.S32.HI R0, RZ, 0x1f, R6 ;  /* 0x0000001fff008819 */ /* 0x008fc60000011406 */
[----:B------:R-:W-:Y:S01]  /*120d0*/  @!P1 IMAD.WIDE R4, R4, 0x2, R2 ;  /* 0x0000000204049825 */ /* 0x000fe200078e0202 */
[----:B------:R-:W-:-:S03]  /*120e0*/  @!P0 LEA.HI R0, R0, R6, RZ, 0x3 ;  /* 0x0000000600008211 */ /* 0x000fc600078f18ff */
[----:B------:R-:W-:Y:S01]  /*120f0*/  @!P2 IMAD.WIDE R6, R16, 0x2, R2 ;  /* 0x000000021006a825 */ /* 0x000fe200078e0202 */
[----:B------:R-:W-:-:S04]  /*12100*/  @!P0 LOP3.LUT R0, R0, 0xfffffff8, RZ, 0xc0, !PT ;  /* 0xfffffff800008812 */ /* 0x000fc800078ec0ff */
[----:B--2---:R2:W-:Y:S01]  /*12110*/  @!P2 ST.E.128 [R6.64], R20 ;  /* 0x000000140600a985 */ /* 0x0045e2000c101d08 */
[----:B------:R-:W-:-:S03]  /*12120*/  @!P0 IMAD.WIDE R2, R0, 0x2, R2 ;  /* 0x0000000200028825 */ /* 0x000fc600078e0202 */
[----:B-1----:R2:W-:Y:S04]  /*12130*/  @!P1 ST.E.128 [R4.64], R12 ;  /* 0x0000000c04009985 */ /* 0x0025e8000c101d08 */
[----:B-----5:R2:W-:Y:S02]  /*12140*/  @!P0 ST.E.128 [R2.64], R8 ;  /* 0x0000000802008985 */ /* 0x0205e4000c101d08 */
.L_x_246:
[----:B--23--:R-:W-:Y:S05]  /*12150*/  BSYNC B0 ;  /* 0x0000000000007941 */ /* 0x00cfea0003800000 */
.L_x_245:
[----:B-1----:R-:W-:Y:S01]  /*12160*/  IADD3 R0, R17, 0x20, RZ ;  /* 0x0000002011007810 */ /* 0x002fe20007ffe0ff */
[----:B------:R1:W2:Y:S01]  /*12170*/  SHFL.IDX PT, R3, R18, 0x1, 0x1c1f ;  /* 0x003c1f0012037f89 */ /* 0x0002a200000e0000 */
[----:B------:R-:W-:Y:S02]  /*12180*/  BSSY B0, `(.L_x_247) ;  /* 0x0000015000007945 */ /* 0x000fe40003800000 */
[----:B------:R-:W-:Y:S01]  /*12190*/  ISETP.GE.AND P0, PT, R0, R61, PT ;  /* 0x0000003d0000720c */ /* 0x000fe20003f06270 */
[----:B------:R1:W3:-:S12]  /*121a0*/  SHFL.IDX PT, R2, R19, 0x1, 0x1c1f ;  /* 0x003c1f0013027f89 */ /* 0x0002d800000e0000 */
[----:B------:R-:W-:Y:S05]  /*121b0*/  @P0 BRA `(.L_x_248) ;  /* 0x0000011000000947 */ /* 0x000fea0003800000 */
[C---:B------:R-:W-:Y:S02]  /*121c0*/  IADD3 R5, R16.reuse, 0x20, RZ ;  /* 0x0000002010057810 */ /* 0x040fe40007ffe0ff */
[----:B------:R-:W-:Y:S02]  /*121d0*/  IADD3 R6, R16, 0x40, RZ ;  /* 0x0000004010067810 */ /* 0x000fe40007ffe0ff */
[----:B------:R-:W-:Y:S02]  /*121e0*/  ISETP.GE.AND P1, PT, R5, c[0x0][0x3c8], PT ;  /* 0x0000f20005007a0c */ /* 0x000fe40003f26270 */
[----:B------:R-:W-:Y:S02]  /*121f0*/  ISETP.GE.AND P0, PT, R6, c[0x0][0x3c8], PT ;  /* 0x0000f20006007a0c */ /* 0x000fe40003f06270 */
[----:B------:R-:W-:-:S09]  /*12200*/  ISETP.GE.AND P2, PT, R16, c[0x0][0x3c8], PT ;  /* 0x0000f20010007a0c */ /* 0x000fd20003f46270 */
[----:B------:R-:W-:Y:S02]  /*12210*/  @!P1 SHF.R.S32.HI R4, RZ, 0x1f, R5 ;  /* 0x0000001fff049819 */ /* 0x000fe40000011405 */
[----:B------:R-:W-:Y:S02]  /*12220*/  @!P0 SHF.R.S32.HI R0, RZ, 0x1f, R6 ;  /* 0x0000001fff008819 */ /* 0x000fe40000011406 */
[----:B------:R-:W-:Y:S02]  /*12230*/  @!P1 LEA.HI R4, R4, R5, RZ, 0x3 ;  /* 0x0000000504049211 */ /* 0x000fe400078f18ff */
[----:B------:R-:W-:Y:S01]  /*12240*/  @!P0 LEA.HI R0, R0, R6, RZ, 0x3 ;  /* 0x0000000600008211 */ /* 0x000fe200078f18ff */
[----:B--23--:R-:W-:Y:S01]  /*12250*/  @!P2 IMAD.WIDE R6, R16, 0x2, R2 ;  /* 0x000000021006a825 */ /* 0x00cfe200078e0202 */
[----:B------:R-:W-:Y:S02]  /*12260*/  @!P1 LOP3.LUT R4, R4, 0xfffffff8, RZ, 0xc0, !PT ;  /* 0xfffffff804049812 */ /* 0x000fe400078ec0ff */
[----:B------:R-:W-:-:S02]  /*12270*/  @!P0 LOP3.LUT R0, R0, 0xfffffff8, RZ, 0xc0, !PT ;  /* 0xfffffff800008812 */ /* 0x000fc400078ec0ff */
[----:B----4-:R2:W-:Y:S01]  /*12280*/  @!P2 ST.E.128 [R6.64], R32 ;  /* 0x000000200600a985 */ /* 0x0105e2000c101d08 */
[----:B------:R-:W-:-:S04]  /*12290*/  @!P1 IMAD.WIDE R4, R4, 0x2, R2 ;  /* 0x0000000204049825 */ /* 0x000fc800078e0202 */
[----:B------:R-:W-:Y:S01]  /*122a0*/  @!P0 IMAD.WIDE R2, R0, 0x2, R2 ;  /* 0x0000000200028825 */ /* 0x000fe200078e0202 */
[----:B------:R2:W-:Y:S04]  /*122b0*/  @!P1 ST.E.128 [R4.64], R28 ;  /* 0x0000001c04009985 */ /* 0x0005e8000c101d08 */
[----:B------:R2:W-:Y:S02]  /*122c0*/  @!P0 ST.E.128 [R2.64], R24 ;  /* 0x0000001802008985 */ /* 0x0005e4000c101d08 */
.L_x_248:
[----:B------:R-:W-:Y:S05]  /*122d0*/  BSYNC B0 ;  /* 0x0000000000007941 */ /* 0x000fea0003800000 */
.L_x_247:
[----:B------:R-:W-:Y:S01]  /*122e0*/  IADD3 R0, R17, 0x40, RZ ;  /* 0x0000004011007810 */ /* 0x000fe20007ffe0ff */
[----:B--2---:R2:W1:Y:S01]  /*122f0*/  SHFL.IDX PT, R3, R18, 0x2, 0x1c1f ;  /* 0x005c1f0012037f89 */ /* 0x00446200000e0000 */
[----:B------:R-:W-:Y:S02]  /*12300*/  BSSY B0, `(.L_x_249) ;  /* 0x0000015000007945 */ /* 0x000fe40003800000 */
[----:B------:R-:W-:Y:S01]  /*12310*/  ISETP.GE.AND P0, PT, R0, R61, PT ;  /* 0x0000003d0000720c */ /* 0x000fe20003f06270 */
[----:B---3--:R2:W3:-:S12]  /*12320*/  SHFL.IDX PT, R2, R19, 0x2, 0x1c1f ;  /* 0x005c1f0013027f89 */ /* 0x0084d800000e0000 */
        /* <DEDUP_REMOVED lines=10> */
[----:B-1-3--:R-:W-:Y:S01]  /*123d0*/  @!P2 IMAD.WIDE R6, R16, 0x2, R2 ;  /* 0x000000021006a825 */ /* 0x00afe200078e0202 */
[----:B------:R-:W-:Y:S02]  /*123e0*/  @!P1 LOP3.LUT R4, R4, 0xfffffff8, RZ, 0xc0, !PT ;  /* 0xfffffff804049812 */ /* 0x000fe400078ec0ff */
[----:B------:R-:W-:-:S02]  /*123f0*/  @!P0 LOP3.LUT R0, R0, 0xfffffff8, RZ, 0xc0, !PT ;  /* 0xfffffff800008812 */ /* 0x000fc400078ec0ff */
[----:B------:R1:W-:Y:S01]  /*12400*/  @!P2 ST.E.128 [R6.64], R44 ;  /* 0x0000002c0600a985 */ /* 0x0003e2000c101d08 */
[----:B------:R-:W-:-:S04]  /*12410*/  @!P1 IMAD.WIDE R4, R4, 0x2, R2 ;  /* 0x0000000204049825 */ /* 0x000fc800078e0202 */
[----:B------:R-:W-:Y:S01]  /*12420*/  @!P0 IMAD.WIDE R2, R0, 0x2, R2 ;  /* 0x0000000200028825 */ /* 0x000fe200078e0202 */
[----:B------:R1:W-:Y:S04]  /*12430*/  @!P1 ST.E.128 [R4.64], R40 ;  /* 0x0000002804009985 */ /* 0x0003e8000c101d08 */
[----:B------:R1:W-:Y:S02]  /*12440*/  @!P0 ST.E.128 [R2.64], R36 ;  /* 0x0000002402008985 */ /* 0x0003e4000c101d08 */
.L_x_250:
[----:B------:R-:W-:Y:S05]  /*12450*/  BSYNC B0 ;  /* 0x0000000000007941 */ /* 0x000fea0003800000 */
.L_x_249:
[----:B------:R-:W-:Y:S01]  /*12460*/  IADD3 R0, R17, 0x60, RZ ;  /* 0x0000006011007810 */ /* 0x000fe20007ffe0ff */
[----:B-1----:R1:W2:Y:S03]  /*12470*/  SHFL.IDX PT, R7, R18, 0x3, 0x1c1f ;  /* 0x007c1f0012077f89 */ /* 0x0022a600000e0000 */
[----:B------:R-:W-:Y:S01]  /*12480*/  ISETP.GE.AND P0, PT, R0, R61, PT ;  /* 0x0000003d0000720c */ /* 0x000fe20003f06270 */
[----:B------:R1:W4:-:S12]  /*12490*/  SHFL.IDX PT, R6, R19, 0x3, 0x1c1f ;  /* 0x007c1f0013067f89 */ /* 0x00031800000e0000 */
[----:B------:R-:W-:Y:S05]  /*124a0*/  @P0 EXIT ;  /* 0x000000000000094d */ /* 0x000fea0003800000 */
[C---:B---3--:R-:W-:Y:S02]  /*124b0*/  IADD3 R2, R16.reuse, 0x20, RZ ;  /* 0x0000002010027810 */ /* 0x048fe40007ffe0ff */
[----:B------:R-:W-:Y:S02]  /*124c0*/  ISETP.GE.AND P1, PT, R16, c[0x0][0x3c8], PT ;  /* 0x0000f20010007a0c */ /* 0x000fe40003f26270 */
[----:B------:R-:W-:-:S11]  /*124d0*/  ISETP.GE.AND P0, PT, R2, c[0x0][0x3c8], PT ;  /* 0x0000f20002007a0c */ /* 0x000fd60003f06270 */
[----:B--2-4-:R-:W-:Y:S02]  /*124e0*/  @!P1 IMAD.WIDE R4, R16, 0x2, R6 ;  /* 0x0000000210049825 */ /* 0x014fe400078e0206 */
        /* <DEDUP_REMOVED lines=15> */
.L_x_244:
[----:B------:R-:W2:Y:S01]  /*125e0*/  S2R R8, SR_TID.X ;  /* 0x0000000000087919 */ /* 0x000ea20000002100 */
[----:B------:R-:W-:Y:S03]  /*125f0*/  BSSY B0, `(.L_x_251) ;  /* 0x0000028000007945 */ /* 0x000fe60003800000 */
[----:B------:R-:W3:Y:S01]  /*12600*/  S2R R9, SR_CTAID.Z ;  /* 0x0000000000097919 */ /* 0x000ee20000002700 */
[----:B--2---:R-:W-:Y:S02]  /*12610*/  ISETP.GT.AND P0, PT, R8, 0x7f, PT ;  /* 0x0000007f0800780c */ /* 0x004fe40003f04270 */
[----:B---3--:R-:W-:-:S11]  /*12620*/  SHF.R.S32.HI R10, RZ, 0x1f, R9 ;  /* 0x0000001fff0a7819 */ /* 0x008fd60000011409 */
[----:B------:R-:W-:Y:S05]  /*12630*/  @P0 BRA `(.L_x_252) ;  /* 0x0000023000000947 */ /* 0x000fea0003800000 */
[----:B------:R-:W2:Y:S01]  /*12640*/  S2R R5, SR_CTAID.X ;  /* 0x0000000000057919 */ /* 0x000ea20000002500 */
[----:B------:R-:W-:-:S05]  /*12650*/  MOV R2, c[0x0][0x4e8] ;  /* 0x00013a0000027a02 */ /* 0x000fca0000000f00 */
[----:B------:R-:W-:Y:S01]  /*12660*/  IMAD R0, R2, c[0x0][0x388], RZ ;  /* 0x0000e20002007a24 */ /* 0x000fe200078e02ff */
[----:B--2---:R-:W-:-:S04]  /*12670*/  LEA R5, R5, R8, 0x7 ;  /* 0x0000000805057211 */ /* 0x004fc800078e38ff */
[----:B------:R-:W-:-:S13]  /*12680*/  ISETP.GE.AND P0, PT, R5, R0, PT ;  /* 0x000000000500720c */ /* 0x000fda0003f06270 */
[----:B------:R-:W-:Y:S05]  /*12690*/  @P0 BRA `(.L_x_252) ;  /* 0x000001d000000947 */ /* 0x000fea0003800000 */
[----:B------:R-:W-:Y:S01]  /*126a0*/  ISETP.NE.AND P0, PT, R2, 0x1, PT ;  /* 0x000000010200780c */ /* 0x000fe20003f05270 */
[----:B------:R-:W-:Y:S01]  /*126b0*/  ULDC.64 UR4, c[0x0][0x490] ;  /* 0x0001240000047ab9 */ /* 0x000fe20000000a00 */
[----:B------:R-:W-:Y:S01]  /*126c0*/  MOV R0, R5 ;  /* 0x0000000500007202 */ /* 0x000fe20000000f00 */
[----:B------:R-:W-:Y:S01]  /*126d0*/  UIMAD UR10, UR6, UR4, URZ ;  /* 0x00000004060a72a4 */ /* 0x000fe2000f8e023f */
[----:B------:R-:W-:Y:S01]  /*126e0*/  IMAD R6, R10, c[0x0][0x498], RZ ;  /* 0x000126000a067a24 */ /* 0x000fe200078e02ff */
[----:B------:R-:W-:Y:S02]  /*126f0*/  UIMAD.WIDE.U32 UR12, UR7, UR4, URZ ;  /* 0x00000004070c72a5 */ /* 0x000fe4000f8e003f */
[----:B------:R-:W-:Y:S01]  /*12700*/  UIMAD UR4, UR7, UR5, UR10 ;  /* 0x00000005070472a4 */ /* 0x000fe2000f8e020a */
[----:B------:R-:W-:-:S03]  /*12710*/  IMAD R6, R9, c[0x0][0x49c], R6 ;  /* 0x0001270009067a24 */ /* 0x000fc600078e0206 */
[----:B------:R-:W-:Y:S01]  /*12720*/  UIADD3 UR4, UR13, UR4, URZ ;  /* 0x000000040d047290 */ /* 0x000fe2000fffe03f */
[----:B------:R-:W-:Y:S01]  /*12730*/  MOV R3, UR13 ;  /* 0x0000000d00037c02 */ /* 0x000fe20008000f00 */
[----:B------:R-:W-:-:S04]  /*12740*/  @P0 IMAD.HI.U32 R2, R5, c[0x0][0x4ec], RZ ;  /* 0x00013b0005020a27 */ /* 0x000fc800078e00ff */
[----:B------:R-:W-:Y:S01]  /*12750*/  IMAD.U32 R3, RZ, RZ, UR4 ;  /* 0x00000004ff037e24 */ /* 0x000fe2000f8e00ff */
[----:B------:R-:W-:Y:S01]  /*12760*/  @P0 SHF.R.U32.HI R0, RZ, c[0x0][0x4f0], R2 ;  /* 0x00013c00ff000a19 */ /* 0x000fe20000011602 */
[----:B------:R-:W-:-:S03]  /*12770*/  IMAD.U32 R2, RZ, RZ, UR12 ;  /* 0x0000000cff027e24 */ /* 0x000fc6000f8e00ff */
[----:B------:R-:W-:Y:S01]  /*12780*/  IADD3 R4, -R0, RZ, RZ ;  /* 0x000000ff00047210 */ /* 0x000fe20007ffe1ff */
[----:B------:R-:W-:Y:S01]  /*12790*/  IMAD.WIDE.U32 R2, R9, c[0x0][0x498], R2 ;  /* 0x0001260009027a25 */ /* 0x000fe200078e0002 */
[----:B------:R-:W-:-:S03]  /*127a0*/  SHF.R.S32.HI R7, RZ, 0x1f, R0 ;  /* 0x0000001fff077819 */ /* 0x000fc60000011400 */
[----:B------:R-:W-:Y:S01]  /*127b0*/  IMAD R4, R4, c[0x0][0x4e8], R5 ;  /* 0x00013a0004047a24 */ /* 0x000fe200078e0205 */
[----:B------:R-:W-:-:S04]  /*127c0*/  IADD3 R2, P0, R0, R2, RZ ;  /* 0x0000000200027210 */ /* 0x000fc80007f1e0ff */
[----:B------:R-:W-:Y:S02]  /*127d0*/  SHF.R.S32.HI R5, RZ, 0x1f, R4 ;  /* 0x0000001fff057819 */ /* 0x000fe40000011404 */
[----:B------:R-:W-:-:S03]  /*127e0*/  IADD3.X R3, R7, R3, R6, P0, !PT ;  /* 0x0000000307037210 */ /* 0x000fc600007fe406 */
[----:B------:R-:W-:Y:S02]  /*127f0*/  IMAD R0, R5, c[0x0][0x488], RZ ;  /* 0x0001220005007a24 */ /* 0x000fe400078e02ff */
[----:B------:R-:W-:-:S04]  /*12800*/  IMAD.WIDE.U32 R2, R4, c[0x0][0x488], R2 ;  /* 0x0001220004027a25 */ /* 0x000fc800078e0002 */
[----:B------:R-:W-:Y:S01]  /*12810*/  IMAD R0, R4, c[0x0][0x48c], R0 ;  /* 0x0001230004007a24 */ /* 0x000fe200078e0200 */
[----:B------:R-:W-:-:S04]  /*12820*/  LEA R4, P0, R2, c[0x0][0x450], 0x2 ;  /* 0x0001140002047a11 */ /* 0x000fc800078010ff */
[----:B------:R-:W-:-:S04]  /*12830*/  IADD3 R0, R3, R0, RZ ;  /* 0x0000000003007210 */ /* 0x000fc80007ffe0ff */
[----:B------:R-:W-:Y:S01]  /*12840*/  LEA.HI.X R5, R2, c[0x0][0x454], R0, 0x2, P0 ;  /* 0x0001150002057a11 */ /* 0x000fe200000f1400 */
[----:B------:R-:W-:-:S05]  /*12850*/  IMAD.MOV.U32 R0, RZ, RZ, -0x800000 ;  /* 0xff800000ff007424 */ /* 0x000fca00078e00ff */
[----:B------:R2:W-:Y:S02]  /*12860*/  STG.E [R4.64], R0 ;  /* 0x0000000004007986 */ /* 0x0005e4000c101908 */
.L_x_252:
[----:B------:R-:W-:Y:S05]  /*12870*/  BSYNC B0 ;  /* 0x0000000000007941 */ /* 0x000fea0003800000 */
.L_x_251:
[----:B------:R-:W3:Y:S01]  /*12880*/  S2R R15, SR_CTAID.X ;  /* 0x00000000000f7919 */ /* 0x000ee20000002500 */
[----:B--2---:R-:W-:Y:S01]  /*12890*/  SHF.R.S32.HI R0, RZ, 0x1f, R8 ;  /* 0x0000001fff007819 */ /* 0x004fe20000011408 */
[----:B------:R-:W-:Y:S01]  /*128a0*/  IMAD.MOV.U32 R14, RZ, RZ, c[0x0][0x4e8] ;  /* 0x00013a00ff0e7624 */ /* 0x000fe200078e00ff */
[----:B------:R-:W-:Y:S01]  /*128b0*/  ULDC.64 UR4, c[0x0][0x3e8] ;  /* 0x0000fa0000047ab9 */ /* 0x000fe20000000a00 */
[----:B------:R-:W-:Y:S01]  /*128c0*/  IMAD R7, R10, c[0x0][0x3f0], RZ ;  /* 0x0000fc000a077a24 */ /* 0x000fe200078e02ff */
[----:B------:R-:W-:Y:S01]  /*128d0*/  LEA.HI R0, R0, R8, RZ, 0x2 ;  /* 0x0000000800007211 */ /* 0x000fe200078f10ff */
[----:B------:R-:W-:Y:S01]  /*128e0*/  UIMAD UR6, UR6, UR4, URZ ;  /* 0x00000004060672a4 */ /* 0x000fe2000f8e023f */
[----:B------:R-:W-:Y:S01]  /*128f0*/  ISETP.NE.AND P0, PT, R14, 0x1, PT ;  /* 0x000000010e00780c */ /* 0x000fe20003f05270 */
[----:B------:R-:W-:Y:S01]  /*12900*/  UIMAD.WIDE.U32 UR10, UR7, UR4, URZ ;  /* 0x00000004070a72a5 */ /* 0x000fe2000f8e003f */
[----:B------:R-:W-:Y:S01]  /*12910*/  LOP3.LUT R2, R0, 0xfffffffc, RZ, 0xc0, !PT ;  /* 0xfffffffc00027812 */ /* 0x000fe200078ec0ff */
[----:B------:R-:W-:Y:S01]  /*12920*/  UIMAD UR4, UR7, UR5, UR6 ;  /* 0x00000005070472a4 */ /* 0x000fe2000f8e0206 */
[----:B------:R-:W-:Y:S01]  /*12930*/  SHF.R.S32.HI R11, RZ, 0x2, R0 ;  /* 0x00000002ff0b7819 */ /* 0x000fe20000011400 */
[----:B------:R-:W-:Y:S01]  /*12940*/  IMAD R7, R9, c[0x0][0x3f4], R7 ;  /* 0x0000fd0009077a24 */ /* 0x000fe200078e0207 */
[----:B------:R-:W-:Y:S01]  /*12950*/  BSSY B0, `(.L_x_253) ;  /* 0x0000033000007945 */ /* 0x000fe20003800000 */
[----:B------:R-:W-:Y:S01]  /*12960*/  IMAD.IADD R8, R8, 0x1, -R2 ;  /* 0x0000000108087824 */ /* 0x000fe200078e0a02 */
[----:B------:R-:W-:Y:S01]  /*12970*/  UIADD3 UR4, UR11, UR4, URZ ;  /* 0x000000040b047290 */ /* 0x000fe2000fffe03f */
[----:B------:R-:W-:Y:S01]  /*12980*/  IMAD.U32 R3, RZ, RZ, UR11 ;  /* 0x0000000bff037e24 */ /* 0x000fe2000f8e00ff */
[----:B------:R-:W-:Y:S01]  /*12990*/  MOV R2, UR10 ;  /* 0x0000000a00027c02 */ /* 0x000fe20008000f00 */
[----:B------:R-:W-:Y:S01]  /*129a0*/  IMAD R14, R14, c[0x0][0x388], RZ ;  /* 0x0000e2000e0e7a24 */ /* 0x000fe200078e02ff */
[----:B------:R-:W-:-:S02]  /*129b0*/  LEA R0, R8, R11, 0x5 ;  /* 0x0000000b08007211 */ /* 0x000fc400078e28ff */
[----:B------:R-:W-:-:S03]  /*129c0*/  MOV R3, UR4 ;  /* 0x0000000400037c02 */ /* 0x000fc60008000f00 */
[C---:B---3--:R-:W-:Y:S01]  /*129d0*/  IMAD R4, R15.reuse, 0x80, R0 ;  /* 0x000000800f047824 */ /* 0x048fe200078e0200 */
[----:B------:R-:W-:Y:S01]  /*129e0*/  LEA R11, R15, R11, 0x7 ;  /* 0x0000000b0f0b7211 */ /* 0x000fe200078e38ff */
[----:B------:R-:W-:-:S04]  /*129f0*/  IMAD.WIDE.U32 R2, R9, c[0x0][0x3f0], R2 ;  /* 0x0000fc0009027a25 */ /* 0x000fc800078e0002 */
[----:B------:R-:W-:-:S04]  /*12a00*/  @P0 IMAD.HI.U32 R5, R4, c[0x0][0x4ec], RZ ;  /* 0x00013b0004050a27 */ /* 0x000fc800078e00ff */
[----:B------:R-:W-:Y:S01]  /*12a10*/  IMAD.MOV.U32 R0, RZ, RZ, R4 ;  /* 0x000000ffff007224 */ /* 0x000fe200078e0004 */
[----:B------:R-:W-:Y:S01]  /*12a20*/  @P0 SHF.R.U32.HI R0, RZ, c[0x0][0x4f0], R5 ;  /* 0x00013c00ff000a19 */ /* 0x000fe20000011605 */
[----:B------:R-:W-:-:S03]  /*12a30*/  IMAD.IADD R3, R3, 0x1, R7 ;  /* 0x0000000103037824 */ /* 0x000fc600078e0207 */
[----:B------:R-:W-:Y:S01]  /*12a40*/  SHF.R.S32.HI R6, RZ, 0x1f, R0 ;  /* 0x0000001fff067819 */ /* 0x000fe20000011400 */
[C---:B------:R-:W-:Y:S01]  /*12a50*/  IMAD.WIDE.U32 R2, R0.reuse, c[0x0][0x3e0], R2 ;  /* 0x0000f80000027a25 */ /* 0x040fe200078e0002 */
[----:B------:R-:W-:-:S03]  /*12a60*/  IADD3 R5, -R0, RZ, RZ ;  /* 0x000000ff00057210 */ /* 0x000fc60007ffe1ff */
[----:B------:R-:W-:Y:S02]  /*12a70*/  IMAD R6, R6, c[0x0][0x3e0], RZ ;  /* 0x0000f80006067a24 */ /* 0x000fe400078e02ff */
[----:B------:R-:W-:Y:S02]  /*12a80*/  IMAD R5, R5, c[0x0][0x4e8], R4 ;  /* 0x00013a0005057a24 */ /* 0x000fe400078e0204 */
[----:B------:R-:W-:-:S03]  /*12a90*/  IMAD R0, R0, c[0x0][0x3e4], R6 ;  /* 0x0000f90000007a24 */ /* 0x000fc600078e0206 */
[----:B------:R-:W-:Y:S02]  /*12aa0*/  SHF.R.S32.HI R4, RZ, 0x1f, R5 ;  /* 0x0000001fff047819 */ /* 0x000fe40000011405 */
[----:B------:R-:W-:-:S03]  /*12ab0*/  IADD3 R3, R3, R0, RZ ;  /* 0x0000000003037210 */ /* 0x000fc60007ffe0ff */
[----:B------:R-:W-:Y:S02]  /*12ac0*/  IMAD R0, R4, c[0x0][0x3d8], RZ ;  /* 0x0000f60004007a24 */ /* 0x000fe400078e02ff */
[----:B------:R-:W-:-:S04]  /*12ad0*/  IMAD.WIDE.U32 R2, R5, c[0x0][0x3d8], R2 ;  /* 0x0000f60005027a25 */ /* 0x000fc800078e0002 */
[----:B------:R-:W-:Y:S01]  /*12ae0*/  IMAD R0, R5, c[0x0][0x3dc], R0 ;  /* 0x0000f70005007a24 */ /* 0x000fe200078e0200 */
[----:B------:R-:W-:-:S03]  /*12af0*/  LEA R13, P0, R2, c[0x0][0x380], 0x1 ;  /* 0x0000e000020d7a11 */ /* 0x000fc600078008ff */
[----:B------:R-:W-:-:S05]  /*12b00*/  IMAD.IADD R0, R3, 0x1, R0 ;  /* 0x0000000103007824 */ /* 0x000fca00078e0200 */
[----:B------:R-:W-:Y:S02]  /*12b10*/  LEA.HI.X R12, R2, c[0x0][0x384], R0, 0x1, P0 ;  /* 0x0000e100020c7a11 */ /* 0x000fe400000f0c00 */
[----:B------:R-:W-:Y:S01]  /*12b20*/  ISETP.GE.AND P0, PT, R11, R14, PT ;  /* 0x0000000e0b00720c */ /* 0x000fe20003f06270 */
[----:B------:R2:W3:Y:S01]  /*12b30*/  SHFL.IDX PT, R2, R13, RZ, 0x1c1f ;  /* 0x001c1fff0d027589 */ /* 0x0004e200000e0000 */
[----:B------:R-:W-:-:S03]  /*12b40*/  SHF.L.U32 R0, R8, 0x3, RZ ;  /* 0x0000000308007819 */ /* 0x000fc600000006ff */
[----:B------:R2:W4:Y:S01]  /*12b50*/  SHFL.IDX PT, R3, R12, RZ, 0x1c1f ;  /* 0x001c1fff0c037589 */ /* 0x00052200000e0000 */
        /* <DEDUP_REMOVED lines=18> */
.L_x_254:
[----:B------:R-:W-:Y:S05]  /*12c80*/  BSYNC B0 ;  /* 0x0000000000007941 */ /* 0x000fea0003800000 */
.L_x_253:
[----:B---3--:R-:W-:Y:S01]  /*12c90*/  IADD3 R4, R11, 0x20, RZ ;  /* 0x000000200b047810 */ /* 0x008fe20007ffe0ff */
[----:B----4-:R3:W4:Y:S01]  /*12ca0*/  SHFL.IDX PT, R3, R12, 0x1, 0x1c1f ;  /* 0x003c1f000c037f89 */ /* 0x01072200000e0000 */
        /* <DEDUP_REMOVED lines=19> */
.L_x_256:
[----:B------:R-:W-:Y:S05]  /*12de0*/  BSYNC B0 ;  /* 0x0000000000007941 */ /* 0x000fea0003800000 */
.L_x_255:
[----:B-1----:R-:W-:Y:S01]  /*12df0*/  IADD3 R4, R11, 0x40, RZ ;  /* 0x000000400b047810 */ /* 0x002fe20007ffe0ff */
[----:B----4-:R1:W4:Y:S01]  /*12e00*/  SHFL.IDX PT, R3, R12, 0x2, 0x1c1f ;  /* 0x005c1f000c037f89 */ /* 0x01032200000e0000 */
[----:B------:R-:W-:Y:S02]  /*12e10*/  BSSY B0, `(.L_x_257) ;  /* 0x0000013000007945 */ /* 0x000fe40003800000 */
[----:B------:R-:W-:Y:S01]  /*12e20*/  ISETP.GE.AND P0, PT, R4, R14, PT ;  /* 0x0000000e0400720c */ /* 0x000fe20003f06270 */
[----:B------:R1:W2:-:S12]  /*12e30*/  SHFL.IDX PT, R2, R13, 0x2, 0x1c1f ;  /* 0x005c1f000d027f89 */ /* 0x00029800000e0000 */
[----:B------:R-:W-:Y:S05]  /*12e40*/  @P0 BRA `(.L_x_258) ;  /* 0x000000f000000947 */ /* 0x000fea0003800000 */
[----:B------:R-:W-:Y:S02]  /*12e50*/  ISETP.GE.AND P1, PT, R9, c[0x0][0x3c8], PT ;  /* 0x0000f20009007a0c */ /* 0x000fe40003f26270 */
[----:B------:R-:W-:Y:S02]  /*12e60*/  ISETP.GE.AND P0, PT, R10, c[0x0][0x3c8], PT ;  /* 0x0000f2000a007a0c */ /* 0x000fe40003f06270 */
[----:B------:R-:W-:-:S09]  /*12e70*/  ISETP.GE.AND P2, PT, R0, c[0x0][0x3c8], PT ;  /* 0x0000f20000007a0c */ /* 0x000fd20003f46270 */
[----:B------:R-:W-:Y:S02]  /*12e80*/  @!P1 SHF.R.S32.HI R5, RZ, 0x1f, R9 ;  /* 0x0000001fff059819 */ /* 0x000fe40000011409 */
[----:B------:R-:W-:Y:S02]  /*12e90*/  @!P0 SHF.R.S32.HI R4, RZ, 0x1f, R10 ;  /* 0x0000001fff048819 */ /* 0x000fe4000001140a */
[----:B------:R-:W-:Y:S01]  /*12ea0*/  @!P1 LEA.HI R5, R5, R9, RZ, 0x3 ;  /* 0x0000000905059211 */ /* 0x000fe200078f18ff */
[--C-:B--2-4-:R-:W-:Y:S01]  /*12eb0*/  @!P2 IMAD.WIDE R6, R0, 0x2, R2.reuse ;  /* 0x000000020006a825 */ /* 0x114fe200078e0202 */
        /* <DEDUP_REMOVED lines=8> */
.L_x_258:
[----:B------:R-:W-:Y:S05]  /*12f40*/  BSYNC B0 ;  /* 0x0000000000007941 */ /* 0x000fea0003800000 */
.L_x_257:
[----:B--2---:R-:W-:Y:S01]  /*12f50*/  IADD3 R4, R11, 0x60, RZ ;  /* 0x000000600b047810 */ /* 0x004fe20007ffe0ff */
[----:B----4-:R2:W4:Y:S03]  /*12f60*/  SHFL.IDX PT, R3, R12, 0x3, 0x1c1f ;  /* 0x007c1f000c037f89 */ /* 0x01052600000e0000 */
[----:B------:R-:W-:Y:S01]  /*12f70*/  ISETP.GE.AND P0, PT, R4, R14, PT ;  /* 0x0000000e0400720c */ /* 0x000fe20003f06270 */
[----:B------:R2:W1:-:S12]  /*12f80*/  SHFL.IDX PT, R2, R13, 0x3, 0x1c1f ;  /* 0x007c1f000d027f89 */ /* 0x00045800000e0000 */
[----:B------:R-:W-:Y:S05]  /*12f90*/  @P0 EXIT ;  /* 0x000000000000094d */ /* 0x000fea0003800000 */
[----:B------:R-:W-:Y:S02]  /*12fa0*/  ISETP.GE.AND P0, PT, R9, c[0x0][0x3c8], PT ;  /* 0x0000f20009007a0c */ /* 0x000fe40003f06270 */
[----:B------:R-:W-:-:S11]  /*12fb0*/  ISETP.GE.AND P1, PT, R0, c[0x0][0x3c8], PT ;  /* 0x0000f20000007a0c */ /* 0x000fd60003f26270 */
[----:B------:R-:W-:Y:S02]  /*12fc0*/  @!P0 SHF.R.S32.HI R4, RZ, 0x1f, R9 ;  /* 0x0000001fff048819 */ /* 0x000fe40000011409 */
[----:B-1--4-:R-:W-:Y:S02]  /*12fd0*/  @!P1 IMAD.WIDE R6, R0, 0x2, R2 ;  /* 0x0000000200069825 */ /* 0x012fe400078e0202 */
        /* <DEDUP_REMOVED lines=13> */
.L_x_170:
[----:B---3--:R-:W-:Y:S02]  /*130b0*/  MOV R3, R25 ;  /* 0x0000001900037202 */ /* 0x008fe40000000f00 */
[----:B------:R-:W-:Y:S02]  /*130c0*/  MOV R2, 0x130e0 ;  /* 0x000130e000027802 */ /* 0x000fe40000000f00 */
[----:B------:R-:W-:Y:S05]  /*130d0*/  CALL.REL.NOINC `($__internal_0_$__cuda_sm70_shflsync_idx_p) ;  /* 0x000001f000007944 */ /* 0x000fea0003c00000 */
[----:B------:R-:W-:Y:S01]  /*130e0*/  IMAD.MOV.U32 R5, RZ, RZ, R6 ;  /* 0x000000ffff057224 */ /* 0x000fe200078e0006 */
[----:B------:R-:W-:Y:S02]  /*130f0*/  MOV R3, R26 ;  /* 0x0000001a00037202 */ /* 0x000fe40000000f00 */
[----:B------:R-:W-:Y:S02]  /*13100*/  MOV R2, 0x13120 ;  /* 0x0001312000027802 */ /* 0x000fe40000000f00 */
[----:B------:R-:W-:Y:S05]  /*13110*/  CALL.REL.NOINC `($__internal_0_$__cuda_sm70_shflsync_idx_p) ;  /* 0x000001b000007944 */ /* 0x000fea0003c00000 */
[----:B------:R-:W-:Y:S01]  /*13120*/  MOV R2, R6 ;  /* 0x0000000600027202 */ /* 0x000fe20000000f00 */
[----:B------:R-:W-:Y:S05]  /*13130*/  BRA `(.L_x_259) ;  /* 0xfffeeb2000007947 */ /* 0x000fea000383ffff */
.L_x_194:
[----:B------:R-:W-:Y:S02]  /*13140*/  MOV R2, 0x13160 ;  /* 0x0001316000027802 */ /* 0x000fe40000000f00 */
[----:B--2---:R-:W-:Y:S05]  /*13150*/  CALL.REL.NOINC `($__internal_0_$__cuda_sm70_shflsync_idx_p) ;  /* 0x0000017000007944 */ /* 0x004fea0003c00000 */
[----:B------:R-:W-:Y:S01]  /*13160*/  MOV R3, R10 ;  /* 0x0000000a00037202 */ /* 0x000fe20000000f00 */
[----:B------:R-:W-:Y:S01]  /*13170*/  IMAD.MOV.U32 R4, RZ, RZ, R6 ;  /* 0x000000ffff047224 */ /* 0x000fe200078e0006 */
[----:B------:R-:W-:Y:S02]  /*13180*/  MOV R2, 0x131a0 ;  /* 0x000131a000027802 */ /* 0x000fe40000000f00 */
[----:B------:R-:W-:Y:S05]  /*13190*/  CALL.REL.NOINC `($__internal_0_$__cuda_sm70_shflsync_idx_p) ;  /* 0x0000013000007944 */ /* 0x000fea0003c00000 */
[----:B------:R-:W-:Y:S01]  /*131a0*/  MOV R0, R6 ;  /* 0x0000000600007202 */ /* 0x000fe20000000f00 */
[----:B------:R-:W-:-:S05]  /*131b0*/  BRA `(.L_x_260) ;  /* 0xffff28d000007947 */ /* 0x000fca000383ffff */
.L_x_219:
[----:B--2---:R-:W-:Y:S02]  /*131c0*/  MOV R3, R8 ;  /* 0x0000000800037202 */ /* 0x004fe40000000f00 */
[----:B------:R-:W-:Y:S02]  /*131d0*/  MOV R2, 0x131f0 ;  /* 0x000131f000027802 */ /* 0x000fe40000000f00 */
[----:B------:R-:W-:Y:S05]  /*131e0*/  CALL.REL.NOINC `($__internal_0_$__cuda_sm70_shflsync_idx_p) ;  /* 0x000000e000007944 */ /* 0x000fea0003c00000 */
[----:B------:R-:W-:Y:S01]  /*131f0*/  MOV R3, R9 ;  /* 0x0000000900037202 */ /* 0x000fe20000000f00 */
[----:B------:R-:W-:Y:S01]  /*13200*/  IMAD.MOV.U32 R4, RZ, RZ, R6 ;  /* 0x000000ffff047224 */ /* 0x000fe200078e0006 */
[----:B------:R-:W-:Y:S02]  /*13210*/  MOV R2, 0x13230 ;  /* 0x0001323000027802 */ /* 0x000fe40000000f00 */
[----:B------:R-:W-:Y:S05]  /*13220*/  CALL.REL.NOINC `($__internal_0_$__cuda_sm70_shflsync_idx_p) ;  /* 0x000000a000007944 */ /* 0x000fea0003c00000 */
[----:B------:R-:W-:Y:S01]  /*13230*/  MOV R2, R6 ;  /* 0x0000000600027202 */ /* 0x000fe20000000f00 */
[----:B------:R-:W-:-:S05]  /*13240*/  BRA `(.L_x_261) ;  /* 0xffff6b4000007947 */ /* 0x000fca000383ffff */
.L_x_225:
[----:B------:R-:W-:Y:S02]  /*13250*/  MOV R2, 0x13270 ;  /* 0x0001327000027802 */ /* 0x000fe40000000f00 */
[----:B----4-:R-:W-:Y:S05]  /*13260*/  CALL.REL.NOINC `($__internal_0_$__cuda_sm70_shflsync_idx_p) ;  /* 0x0000006000007944 */ /* 0x010fea0003c00000 */
[----:B------:R-:W-:Y:S01]  /*13270*/  MOV R3, R10 ;  /* 0x0000000a00037202 */ /* 0x000fe20000000f00 */
[----:B------:R-:W-:Y:S01]  /*13280*/  IMAD.MOV.U32 R4, RZ, RZ, R6 ;  /* 0x000000ffff047224 */ /* 0x000fe200078e0006 */
[----:B------:R-:W-:Y:S02]  /*13290*/  MOV R2, 0x132b0 ;  /* 0x000132b000027802 */ /* 0x000fe40000000f00 */
[----:B------:R-:W-:Y:S05]  /*132a0*/  CALL.REL.NOINC `($__internal_0_$__cuda_sm70_shflsync_idx_p) ;  /* 0x0000002000007944 */ /* 0x000fea0003c00000 */
[----:B------:R-:W-:Y:S01]  /*132b0*/  MOV R0, R6 ;  /* 0x0000000600007202 */ /* 0x000fe20000000f00 */
[----:B------:R-:W-:-:S05]  /*132c0*/  BRA `(.L_x_262) ;  /* 0xffff975000007947 */ /* 0x000fca000383ffff */
        .weak           $__internal_0_$__cuda_sm70_shflsync_idx_p
        .type           $__internal_0_$__cuda_sm70_shflsync_idx_p,@function
        .size           $__internal_0_$__cuda_sm70_shflsync_idx_p,(.L_x_858 - $__internal_0_$__cuda_sm70_shflsync_idx_p)
$__internal_0_$__cuda_sm70_shflsync_idx_p:
[----:B------:R-:W-:Y:S01]  /*132d0*/  MOV R6, 0x1 ;  /* 0x0000000100067802 */ /* 0x000fe20000000f00 */
[----:B------:R-:W-:-:S02]  /*132e0*/  IMAD.MOV.U32 R24, RZ, RZ, -0x1 ;  /* 0xffffffffff187424 */ /* 0x000fc400078e00ff */
[----:B------:R-:W-:Y:S02]  /*132f0*/  IMAD.MOV.U32 R7, RZ, RZ, 0x1c1f ;  /* 0x00001c1fff077424 */ /* 0x000fe400078e00ff */
[----:B------:R-:W-:Y:S04]  /*13300*/  WARPSYNC R24 ;  /* 0x0000001800007348 */ /* 0x000fe80003800000 */
[----:B------:R1:W2:Y:S02]  /*13310*/  SHFL.IDX PT, R6, R3, R6, R7 ;  /* 0x0000000603067389 */ /* 0x0002a400000e0007 */
[----:B-1----:R-:W-:-:S04]  /*13320*/  MOV R3, 0x0 ;  /* 0x0000000000037802 */ /* 0x002fc80000000f00 */
[----:B--2---:R-:W-:Y:S05]  /*13330*/  RET.REL.NODEC R2 `(_ZN7cutlass13device_kernelIN5flash19enable_sm80_to_sm89INS1_16FlashAttnFwdSm80INS1_25CollectiveMainloopFwdSm80ILi4ELi1ELb0EN4cute5tupleIJNS5_1CILi128EEENS7_ILi48EEENS7_ILi96EEEEEELi96ENS_6half_tEfNS_4arch4Sm80ELb0ELb1ELb0ELb0ELb1ELb0ELb1ELb0EEENS1_21CollectiveEpilogueFwdINS6_IJS8_SA_S9_EEENS6_IJNS7_ILi1EEESI_SI_EEESC_SE_Li128ELb0ELb1ELb0ELb0EEENS1_19SingleTileSchedulerILb0ELb0ELb1ELi128EEEEEEEEEvNT_6ParamsE) ;  /* 0xfffeccc002007950 */ /* 0x004fea0003c3ffff */
.L_x_263:
        /* <DEDUP_REMOVED lines=12> */
.L_x_858:


//--------------------- .text._ZN7cutlass13device_kernelIN5flash19enable_sm80_to_sm89INS1_16FlashAttnFwdSm80INS1_25CollectiveMainloopFwdSm80ILi4ELi1ELb0EN4cute5tupleIJNS5_1CILi128EEENS7_ILi48EEENS7_ILi96EEEEEELi96ENS_6half_tEfNS_4arch4Sm80ELb0ELb1ELb0ELb1ELb1ELb0ELb1ELb0EEENS1_21CollectiveEpilogueFwdINS6_IJS8_SA_S9_EEENS6_IJNS7_ILi1EEESI_SI_EEESC_SE_Li128ELb1ELb1ELb0ELb0EEENS1_19SingleTileSchedulerILb1ELb0ELb1ELi128EEEEEEEEEvNT_6ParamsE --------------------------
	.section	.text._ZN7cutlass13device_kernelIN5flash19enable_sm80_to_sm89INS1_16FlashAttnFwdSm80INS1_25CollectiveMainloopFwdSm80ILi4ELi1ELb0EN4cute5tupleIJNS5_1CILi128EEENS7_ILi48EEENS7_ILi96EEEEEELi96ENS_6half_tEfNS_4arch4Sm80ELb0ELb1ELb0ELb1ELb1ELb0ELb1ELb0EEENS1_21CollectiveEpilogueFwdINS6_IJS8_SA_S9_EEENS6_IJNS7_ILi1EEESI_SI_EEESC_SE_Li128ELb1ELb1ELb0ELb0EEENS1_19SingleTileSchedulerILb1ELb0ELb1ELi128EEEEEEEEEvNT_6ParamsE,"ax",@progbits
	.sectioninfo	@"SHI_REGISTERS=255"
	.align	128
.text._ZN7cutlass13device_kernelIN5flash19enable_sm80_to_sm89INS1_16FlashAttnFwdSm80INS1_25CollectiveMainloopFwdSm80ILi4ELi1ELb0EN4cute5tupleIJNS5_1CILi128EEENS7_ILi48EEENS7_ILi96EEEEEELi96ENS_6half_tEfNS_4arch4Sm80ELb0ELb1ELb0ELb1ELb1ELb0ELb1ELb0EEENS1_21CollectiveEpilogueFwdINS6_IJS8_SA_S9_EEENS6_IJNS7_ILi1EEESI_SI_EEESC_SE_Li128ELb1ELb1ELb0ELb0EEENS1_19SingleTileSchedulerILb1ELb0ELb1ELi128EEEEEEEEEvNT_6ParamsE:
        .type           _ZN7cutlass13device_kernelIN5flash19enable_sm80_to_sm89INS1_16FlashAttnFwdSm80INS1_25CollectiveMainloopFwdSm80ILi4ELi1ELb0EN4cute5tupleIJNS5_1CILi128EEENS7_ILi48EEENS7_ILi96EEEEEELi96ENS_6half_tEfNS_4arch4Sm80ELb0ELb1ELb0ELb1ELb1ELb0ELb1ELb0EEENS1_21CollectiveEpilogueFwdINS6_IJS8_SA_S9_EEENS6_IJNS7_ILi1EEESI_SI_EEESC_SE_Li128ELb1ELb1ELb0ELb0EEENS1_19SingleTileSchedulerILb1ELb0ELb1ELi128EEEEEEEEEvNT_6ParamsE,@function
        .size           _ZN7cutlass13device_kernelIN5flash19enable_sm80_to_sm89INS1_16FlashAttnFwdSm80INS1_25CollectiveMainloopFwdSm80ILi4ELi1ELb0EN4cute5tupleIJNS5_1CILi128EEENS7_ILi48EEENS7_ILi96EEEEEELi96ENS_6half_tEfNS_4arch4Sm80ELb0ELb1ELb0ELb1ELb1ELb0ELb1ELb0EEENS1_21CollectiveEpilogueFwdINS6_IJS8_SA_S9_EEENS6_IJNS7_ILi1EEESI_SI_EEESC_SE_Li128ELb1ELb1ELb0ELb0EEENS1_19SingleTileSchedulerILb1ELb0ELb1ELi128EEEEEEEEEvNT_6ParamsE,(.L_x_860 - _ZN7cutlass13device_kernelIN5flash19enable_sm80_to_sm89INS1_16FlashAttnFwdSm80INS1_25CollectiveMainloopFwdSm80ILi4ELi1ELb0EN4cute5tupleIJNS5_1CILi128EEENS7_ILi48EEENS7_ILi96EEEEEELi96ENS_6half_tEfNS_4arch4Sm80ELb0ELb1ELb0ELb1ELb1ELb0ELb1ELb0EEENS1_21CollectiveEpilogueFwdINS6_IJS8_SA_S9_EEENS6_IJNS7_ILi1EEESI_SI_EEESC_SE_Li128ELb1ELb1ELb0ELb0EEENS1_19SingleTileSchedulerILb1ELb0ELb1ELi128EEEEEEEEEvNT_6ParamsE)
        .other          _ZN7cutlass13device_kernelIN5flash19enable_sm80_to_sm89INS1_16FlashAttnFwdSm80INS1_25CollectiveMainloopFwdSm80ILi4ELi1ELb0EN4cute5tupleIJNS5_1CILi128EEENS7_ILi48EEENS7_ILi96EEEEEELi96ENS_6half_tEfNS_4arch4Sm80ELb0ELb1ELb0ELb1ELb1ELb0ELb1ELb0EEENS1_21CollectiveEpilogueFwdINS6_IJS8_SA_S9_EEENS6_IJNS7_ILi1EEESI_SI_EEESC_SE_Li128ELb1ELb1ELb0ELb0EEENS1_19SingleTileSchedulerILb1ELb0ELb1ELi128EEEEEEEEEvNT_6ParamsE,@"STO_CUDA_ENTRY STV_DEFAULT"
_ZN7cutlass13device_kernelIN5flash19enable_sm80_to_sm89INS1_16FlashAttnFwdSm80INS1_25CollectiveMainloopFwdSm80ILi4ELi1ELb0EN4cute5tupleIJNS5_1CILi128EEENS7_ILi48EEENS7_ILi96EEEEEELi96ENS_6half_tEfNS_4arch4Sm80ELb0ELb1ELb0ELb1ELb1ELb0ELb1ELb0EEENS1_21CollectiveEpilogueFwdINS6_IJS8_SA_S9_EEENS6_IJNS7_ILi1EEESI_SI_EEESC_SE_Li128ELb1ELb1ELb0ELb0EEENS1_19SingleTileSchedulerILb1ELb0ELb1ELi128EEEEEEEEEvNT_6ParamsE:
[----:B------:R-:W-:Y:S02]  /*0000*/  MOV R1, c[0x0][0x28] ;  /* 0x00000a0000017a02 */ /* 0x000fe40000000f00 */
[----:B------:R-:W1:Y:S01]  /*0010*/  S2R R48, SR_TID.X ;  /* 0x0000000000307919 */ /* 0x000e620000002100 */
[----:B------:R-:W-:Y:S01]  /*0020*/  IMAD.MOV.U32 R10, RZ, RZ, 0x4 ;  /* 0x00000004ff0a7424 */ /* 0x000fe200078e00ff */
[----:B------:R-:W2:Y:S01]  /*0030*/  S2UR UR4, SR_CTAID.X ;  /* 0x00000000000479c3 */ /* 0x000ea20000002500 */
[----:B------:R-:W-:Y:S01]  /*0040*/  ULDC.64 UR6, c[0x0][0x118] ;  /* 0x0000460000067ab9 */ /* 0x000fe20000000a00 */
[----:B------:R-:W3:Y:S01]  /*0050*/  S2R R5, SR_CTAID.Z ;  /* 0x0000000000057919 */ /* 0x000ee20000002700 */
[----:B------:R-:W-:Y:S02]  /*0060*/  IADD3 R1, R1, -0x40, RZ ;  /* 0xffffffc001017810 */ /* 0x000fe40007ffe0ff */
[----:B-1----:R-:W-:Y:S01]  /*0070*/  SHF.R.U32.HI R0, RZ, 0x5, R48 ;  /* 0x00000005ff007819 */ /* 0x002fe20000011630 */
[----:B---3--:R-:W-:-:S05]  /*0080*/  IMAD.WIDE R2, R5, R10, c[0x0][0x568] ;  /* 0x00015a0005027625 */ /* 0x008fca00078e020a */
[----:B------:R-:W1:Y:S02]  /*0090*/  SHFL.IDX PT, R0, R0, RZ, 0x1f ;  /* 0x00001fff00007589 */ /* 0x000e6400000e0000 */
[----:B-1----:R-:W-:-:S13]  /*00a0*/  ISETP.NE.AND P0, PT, R0, RZ, PT ;  /* 0x000000ff0000720c */ /* 0x002fda0003f05270 */
[----:B--2---:R-:W-:Y:S05]  /*00b0*/  @!P0 BRA `(.L_x_264) ;  /* 0x0000015000008947 */ /* 0x004fea0003800000 */
[----:B------:R-:W-:-:S04]  /*00c0*/  ISETP.NE.U32.AND P0, PT, RZ, c[0x0][0x568], PT ;  /* 0x00015a00ff007a0c */ /* 0x000fc80003f05070 */
[----:B------:R-:W-:-:S13]  /*00d0*/  ISETP.NE.AND.EX P0, PT, RZ, c[0x0][0x56c], PT, P0 ;  /* 0x00015b00ff007a0c */ /* 0x000fda0003f05300 */
[----:B------:R-:W-:Y:S05]  /*00e0*/  @!P0 BRA `(.L_x_265) ;  /* 0x0000002000008947 */ /* 0x000fea0003800000 */
[----:B------:R1:W5:Y:S01]  /*00f0*/  LDG.E R0, [R2.64] ;  /* 0x0000000602007981 */ /* 0x000362000c1e1900 */
[----:B------:R-:W-:Y:S05]  /*0100*/  BRA `(.L_x_266) ;  /* 0x0000009000007947 */ /* 0x000fea0003800000 */
.L_x_265:
        /* <DEDUP_REMOVED lines=8> */
.L_x_267:
[----:B------:R-:W-:-:S04]  /*0190*/  MOV R0, c[0x0][0x54c] ;  /* 0x0001530000007a02 */ /* 0x000fc80000000f00 */
.L_x_266:
[----:B------:R-:W-:Y:S01]  /*01a0*/  USHF.L.U32 UR4, UR4, 0x7, URZ ;  /* 0x0000000704047899 */ /* 0x000fe2000800063f */
[----:B-----5:R-:W-:-:S05]  /*01b0*/  IMAD R0, R0, c[0x0][0x548], RZ ;  /* 0x0001520000007a24 */ /* 0x020fca00078e02ff */
[----:B------:R-:W-:-:S04]  /*01c0*/  MOV R8, UR4 ;  /* 0x0000000400087c02 */ /* 0x000fc80008000f00 */
[----:B------:R-:W-:-:S04]  /*01d0*/  ISETP.GE.AND P0, PT, R8, R0, PT ;  /* 0x000000000800720c */ /* 0x000fc80003f06270 */
[----:B------:R-:W-:-:S05]  /*01e0*/  SEL R0, R5, 0xffffffff, !P0 ;  /* 0xffffffff05007807 */ /* 0x000fca0004000000 */
[----:B------:R2:W-:Y:S01]  /*01f0*/  STL [R1+0x3c], R0 ;  /* 0x00003c0001007387 */ /* 0x0005e20000100800 */
[----:B------:R-:W-:Y:S05]  /*0200*/  BRA `(.L_x_268) ;  /* 0x0000014000007947 */ /* 0x000fea0003800000 */
.L_x_264:
[----:B------:R-:W-:-:S04]  /*0210*/  ISETP.NE.U32.AND P0, PT, RZ, c[0x0][0x568], PT ;  /* 0x00015a00ff007a0c */ /* 0x000fc80003f05070 */
[----:B------:R-:W-:-:S13]  /*0220*/  ISETP.NE.AND.EX P0, PT, RZ, c[0x0][0x56c], PT, P0 ;  /* 0x00015b00ff007a0c */ /* 0x000fda0003f05300 */
[----:B------:R-:W-:Y:S05]  /*0230*/  @!P0 BRA `(.L_x_269) ;  /* 0x0000002000008947 */ /* 0x000fea0003800000 */
[----:B------:R1:W5:Y:S01]  /*0240*/  LDG.E R0, [R2.64] ;  /* 0x0000000602007981 */ /* 0x000362000c1e1900 */
[----:B------:R-:W-:Y:S05]  /*0250*/  BRA `(.L_x_270) ;  /* 0x0000009000007947 */ /* 0x000fea0003800000 */
.L_x_269:
        /* <DEDUP_REMOVED lines=8> */
.L_x_271:
[----:B------:R-:W-:-:S04]  /*02e0*/  MOV R0, c[0x0][0x54c] ;  /* 0x0001530000007a02 */ /* 0x000fc80000000f00 */
.L_x_270:
[----:B------:R-:W-:Y:S01]  /*02f0*/  USHF.L.U32 UR4, UR4, 0x7, URZ ;  /* 0x0000000704047899 */ /* 0x000fe2000800063f */
[----:B-----5:R-:W-:-:S05]  /*0300*/  IMAD R0, R0, c[0x0][0x548], RZ ;  /* 0x0001520000007a24 */ /* 0x020fca00078e02ff */
[----:B------:R-:W-:-:S04]  /*0310*/  MOV R8, UR4 ;  /* 0x0000000400087c02 */ /* 0x000fc80008000f00 */
[----:B------:R-:W-:-:S04]  /*0320*/  ISETP.GE.AND P0, PT, R8, R0, PT ;  /* 0x000000000800720c */ /* 0x000fc80003f06270 */
[----:B------:R-:W-:-:S05]  /*0330*/  SEL R0, R5, 0xffffffff, !P0 ;  /* 0xffffffff05007807 */ /* 0x000fca0004000000 */
[----:B------:R2:W-:Y:S04]  /*0340*/  STL [R1+0x3c], R0 ;  /* 0x00003c0001007387 */ /* 0x0005e80000100800 */
.L_x_268:
[----:B------:R-:W3:Y:S02]  /*0350*/  LDL R49, [R1+0x3c] ;  /* 0x00003c0001317983 */ /* 0x000ee40000100800 */
[----:B---3--:R-:W-:-:S13]  /*0360*/  ISETP.GE.AND P0, PT, R49, RZ, PT ;  /* 0x000000ff3100720c */ /* 0x008fda0003f06270 */
[----:B------:R-:W-:Y:S05]  /*0370*/  @!P0 EXIT ;  /* 0x000000000000894d */ /* 0x000fea0003800000 */
[----:B------:R-:W-:Y:S01]  /*0380*/  ISETP.NE.U32.AND P0, PT, RZ, c[0x0][0x370], PT ;  /* 0x0000dc00ff007a0c */ /* 0x000fe20003f05070 */
[----:B------:R-:W-:Y:S01]  /*0390*/  IMAD.MOV.U32 R61, RZ, RZ, RZ ;  /* 0x000000ffff3d7224 */ /* 0x000fe200078e00ff */
[----:B------:R-:W-:Y:S01]  /*03a0*/  ISETP.NE.U32.AND P2, PT, RZ, c[0x0][0x360], PT ;  /* 0x0000d800ff007a0c */ /* 0x000fe20003f45070 */
[----:B------:R-:W-:Y:S01]  /*03b0*/  IMAD.MOV.U32 R9, RZ, RZ, RZ ;  /* 0x000000ffff097224 */ /* 0x000fe200078e00ff */
[----:B------:R-:W-:Y:S01]  /*03c0*/  ISETP.NE.AND.EX P1, PT, RZ, c[0x0][0x374], PT, P0 ;  /* 0x0000dd00ff007a0c */ /* 0x000fe20003f25300 */
[----:B-1----:R-:W-:Y:S01]  /*03d0*/  IMAD.WIDE R2, R49, R10, c[0x0][0x348] ;  /* 0x0000d20031027625 */ /* 0x002fe200078e020a */
[----:B------:R-:W-:Y:S02]  /*03e0*/  ISETP.NE.U32.AND P3, PT, RZ, c[0x0][0x348], PT ;  /* 0x0000d200ff007a0c */ /* 0x000fe40003f65070 */
[----:B------:R-:W-:Y:S01]  /*03f0*/  ISETP.NE.AND.EX P0, PT, RZ, c[0x0][0x364], PT, P2 ;  /* 0x0000d900ff007a0c */ /* 0x000fe20003f05320 */
[----:B------:R-:W-:Y:S01]  /*0400*/  IMAD.MOV.U32 R230, RZ, RZ, c[0x0][0x168] ;  /* 0x00005a00ffe67624 */ /* 0x000fe200078e00ff */
[----:B------:R-:W-:-:S07]  /*0410*/  ISETP.NE.AND.EX P2, PT, RZ, c[0x0][0x34c], PT, P3 ;  /* 0x0000d300ff007a0c */ /* 0x000fce0003f45330 */
[CC--:B------:R-:W-:Y:S01]  /*0420*/  @P1 IMAD.WIDE R6, R49.reuse, R10.reuse, c[0x0][0x370] ;  /* 0x0000dc0031061625 */ /* 0x0c0fe200078e020a */
[----:B------:R-:W1:Y:S01]  /*0430*/  S2R R29, SR_CTAID.Y ;  /* 0x00000000001d7919 */ /* 0x000e620000002600 */
[----:B------:R-:W-:Y:S02]  /*0440*/  ULDC UR5, c[0x0][0x2ac] ;  /* 0x0000ab0000057ab9 */ /* 0x000fe40000000800 */
[----:B------:R-:W-:Y:S01]  /*0450*/  ULDC UR4, c[0x0][0x1d0] ;  /* 0x0000740000047ab9 */ /* 0x000fe20000000800 */
[----:B------:R-:W3:Y:S01]  /*0460*/  @P1 LDG.E R61, [R6.64] ;  /* 0x00000006063d1981 */ /* 0x000ee2000c1e1900 */
[----:B------:R-:W-:-:S03]  /*0470*/  @P0 IMAD.WIDE R4, R49, R10, c[0x0][0x360] ;  /* 0x0000d80031040625 */ /* 0x000fc600078e020a */
[----:B------:R4:W5:Y:S01]  /*0480*/  @P2 LDG.E R9, [R2.64] ;  /* 0x0000000602092981 */ /* 0x000962000c1e1900 */
[----:B------:R-:W-:-:S03]  /*0490*/  UIMAD UR4, UR5, UR4, URZ ;  /* 0x00000004050472a4 */ /* 0x000fc6000f8e023f */
[----:B------:R2:W5:Y:S01]  /*04a0*/  @P0 LDG.E R230, [R4.64] ;  /* 0x0000000604e60981 */ /* 0x000562000c1e1900 */
[----:B-1----:R-:W-:Y:S02]  /*04b0*/  SHF.R.S32.HI R52, RZ, 0x1f, R29 ;  /* 0x0000001fff347819 */ /* 0x002fe4000001141d */
[----:B--2---:R-:W-:Y:S01]  /*04c0*/  IMAD.U32 R4, RZ, RZ, UR4 ;  /* 0x00000004ff047e24 */ /* 0x004fe2000f8e00ff */
[----:B---3--:R4:W-:Y:S01]  /*04d0*/  STL [R1+0x20], R61 ;  /* 0x0000203d01007387 */ /* 0x0089e20000100800 */
[----:B------:R-:W-:Y:S05]  /*04e0*/  @P0 BRA `(.L_x_272) ;  /* 0x0000004000000947 */ /* 0x000fea0003800000 */
[----:B------:R-:W-:Y:S05]  /*04f0*/  @!P2 BRA `(.L_x_272) ;  /* 0x000000300000a947 */ /* 0x000fea0003800000 */
[----:B------:R1:W2:Y:S04]  /*0500*/  LDG.E R0, [R2.64] ;  /* 0x0000000602007981 */ /* 0x0002a8000c1e1900 */
[----:B-1--4-:R-:W2:Y:S02]  /*0510*/  LDG.E R2, [R2.64+0x4] ;  /* 0x0000040602027981 */ /* 0x012ea4000c1e1900 */
[----:B--2--5:R-:W-:-:S02]  /*0520*/  IADD3 R230, -R0, R2, RZ ;  /* 0x0000000200e67210 */ /* 0x024fc40007ffe1ff */
.L_x_272:
[----:B------:R-:W-:-:S04]  /*0530*/  ISETP.NE.U32.AND P0, PT, RZ, c[0x0][0x368], PT ;  /* 0x0000da00ff007a0c */ /* 0x000fc80003f05070 */
[----:B------:R-:W-:-:S13]  /*0540*/  ISETP.NE.AND.EX P0, PT, RZ, c[0x0][0x36c], PT, P0 ;  /* 0x0000db00ff007a0c */ /* 0x000fda0003f05300 */
[----:B------:R-:W-:Y:S05]  /*0550*/  @!P0 BRA `(.L_x_273) ;  /* 0x0000003000008947 */ /* 0x000fea0003800000 */
[----:B----4-:R-:W-:-:S05]  /*0560*/  IMAD.WIDE R2, R49, R10, c[0x0][0x368] ;  /* 0x0000da0031027625 */ /* 0x010fca00078e020a */
[----:B------:R1:W5:Y:S01]  /*0570*/  LDG.E R4, [R2.64] ;  /* 0x0000000602047981 */ /* 0x000362000c1e1900 */
[----:B------:R-:W-:Y:S05]  /*0580*/  BRA `(.L_x_274) ;  /* 0x0000007000007947 */ /* 0x000fea0003800000 */
.L_x_273:
[----:B------:R-:W-:-:S04]  /*0590*/  ISETP.NE.U32.AND P0, PT, RZ, c[0x0][0x350], PT ;  /* 0x0000d400ff007a0c */ /* 0x000fc80003f05070 */
[----:B------:R-:W-:-:S13]  /*05a0*/  ISETP.NE.AND.EX P0, PT, RZ, c[0x0][0x354], PT, P0 ;  /* 0x0000d500ff007a0c */ /* 0x000fda0003f05300 */
[----:B------:R-:W-:Y:S05]  /*05b0*/  @!P0 BRA `(.L_x_274) ;  /* 0x0000004000008947 */ /* 0x000fea0003800000 */
[----:B----4-:R-:W-:-:S05]  /*05c0*/  IMAD.WIDE R2, R49, R10, c[0x0][0x350] ;  /* 0x0000d40031027625 */ /* 0x010fca00078e020a */
[----:B------:R1:W2:Y:S04]  /*05d0*/  LDG.E R4, [R2.64] ;  /* 0x0000000602047981 */ /* 0x0002a8000c1e1900 */
[----:B-1----:R-:W2:Y:S02]  /*05e0*/  LDG.E R2, [R2.64+0x4] ;  /* 0x0000040602027981 */ /* 0x002ea4000c1e1900 */
[----:B--2---:R-:W-:Y:S02]  /*05f0*/  IADD3 R4, -R4, R2, RZ ;  /* 0x0000000204047210 */ /* 0x004fe40007ffe1ff */
.L_x_274:
[----:B------:R-:W-:Y:S01]  /*0600*/  IMAD.MOV.U32 R0, RZ, RZ, c[0x0][0x2c4] ;  /* 0x0000b100ff007624 */ /* 0x000fe200078e00ff */
[----:B------:R-:W-:Y:S01]  /*0610*/  LOP3.LUT R26, R26, 0xffffefff, RZ, 0xc0, !PT ;  /* 0xffffefff1a1a7812 */ /* 0x000fe200078ec0ff */
[----:B------:R-:W-:Y:S02]  /*0620*/  IMAD.MOV.U32 R131, RZ, RZ, R8 ;  /* 0x000000ffff837224 */ /* 0x000fe400078e0008 */
[----:B------:R-:W-:Y:S01]  /*0630*/  IMAD.MOV.U32 R6, RZ, RZ, c[0x0][0x32c] ;  /* 0x0000cb00ff067624 */ /* 0x000fe200078e00ff */
[----:B------:R-:W-:Y:S01]  /*0640*/  ISETP.NE.AND P3, PT, R0, 0x1, PT ;  /* 0x000000010000780c */ /* 0x000fe20003f65270 */
[----:B-----5:R-:W-:-:S03]  /*0650*/  IMAD.IADD R229, R4, 0x1, -R61 ;  /* 0x0000000104e57824 */ /* 0x020fc600078e0a3d */
[----:B------:R-:W-:Y:S02]  /*0660*/  ISETP.GE.AND P1, PT, R6, 0x1, PT ;  /* 0x000000010600780c */ /* 0x000fe40003f26270 */
[----:B-1--4-:R-:W-:-:S07]  /*0670*/  IADD3 R2, R229, 0x1, -R230 ;  /* 0x00000001e5027810 */ /* 0x012fce0007ffe8e6 */
[----:B------:R-:W-:Y:S02]  /*0680*/  @P3 IADD3 R0, R131, 0x7f, RZ ;  /* 0x0000007f83003810 */ /* 0x000fe40007ffe0ff */
[----:B------:R-:W-:-:S03]  /*0690*/  @P3 LOP3.LUT R26, R26, 0x1000, RZ, 0xfc, !PT ;  /* 0x000010001a1a3812 */ /* 0x000fc600078efcff */
[----:B------:R-:W-:Y:S01]  /*06a0*/  @P3 IMAD.HI.U32 R3, R0, c[0x0][0x2c8], RZ ;  /* 0x0000b20000033a27 */ /* 0x000fe200078e00ff */
[----:B------:R-:W-:Y:S02]  /*06b0*/  IADD3 R0, R8, 0x7f, RZ ;  /* 0x0000007f08007810 */ /* 0x000fe40007ffe0ff */
[----:B------:R-:W-:Y:S02]  /*06c0*/  LOP3.LUT R26, R26, 0xfffffbff, RZ, 0xc0, !PT ;  /* 0xfffffbff1a1a7812 */ /* 0x000fe400078ec0ff */
[----:B------:R-:W-:Y:S02]  /*06d0*/  @P3 SHF.R.U32.HI R0, RZ, c[0x0][0x2cc], R3 ;  /* 0x0000b300ff003a19 */ /* 0x000fe40000011603 */
[----:B------:R-:W-:-:S03]  /*06e0*/  @P1 LOP3.LUT R26, R26, 0x400, RZ, 0xfc, !PT ;  /* 0x000004001a1a1812 */ /* 0x000fc600078efcff */
[----:B------:R-:W-:-:S05]  /*06f0*/  IMAD.IADD R0, R2, 0x1, R0 ;  /* 0x0000000102007824 */ /* 0x000fca00078e0200 */
[----:B------:R-:W-:Y:S01]  /*0700*/  IADD3 R3, R0, c[0x0][0x328], RZ ;  /* 0x0000ca0000037a10 */ /* 0x000fe20007ffe0ff */
[----:B------:R-:W-:Y:S05]  /*0710*/  @!P1 BRA `(.L_x_275) ;  /* 0x000000e000009947 */ /* 0x000fea0003800000 */
[C---:B------:R-:W-:Y:S02]  /*0720*/  ISETP.GT.AND P0, PT, R0.reuse, RZ, PT ;  /* 0x000000ff0000720c */ /* 0x040fe40003f04270 */
[----:B------:R-:W-:-:S11]  /*0730*/  IADD3 R2, R0, -0x1, RZ ;  /* 0xffffffff00027810 */ /* 0x000fd60007ffe0ff */
[----:B------:R-:W-:Y:S05]  /*0740*/  @P0 BRA `(.L_x_276) ;  /* 0x0000006000000947 */ /* 0x000fea0003800000 */
[----:B------:R-:W-:Y:S01]  /*0750*/  ISETP.NE.AND P0, PT, R6, 0x1, PT ;  /* 0x000000010600780c */ /* 0x000fe20003f05270 */
[----:B------:R-:W-:-:S12]  /*0760*/  IMAD.MOV R0, RZ, RZ, -R0 ;  /* 0x000000ffff007224 */ /* 0x000fd800078e0a00 */
[----:B------:R-:W-:-:S05]  /*0770*/  @P0 IMAD.HI.U32 R2, R0, c[0x0][0x330], RZ ;  /* 0x0000cc0000020a27 */ /* 0x000fca00078e00ff */
[----:B------:R-:W-:-:S04]  /*0780*/  @P0 SHF.R.U32.HI R0, RZ, c[0x0][0x334], R2 ;  /* 0x0000cd00ff000a19 */ /* 0x000fc80000011602 */
[----:B------:R-:W-:Y:S01]  /*0790*/  LOP3.LUT R2, RZ, R0, RZ, 0x33, !PT ;  /* 0x00000000ff027212 */ /* 0x000fe200078e33ff */
[----:B------:R-:W-:Y:S05]  /*07a0*/  BRA `(.L_x_277) ;  /* 0x0000003000007947 */ /* 0x000fea0003800000 */
.L_x_276:
[----:B------:R-:W-:-:S13]  /*07b0*/  ISETP.NE.AND P0, PT, R6, 0x1, PT ;  /* 0x000000010600780c */ /* 0x000fda0003f05270 */
[----:B------:R-:W-:-:S05]  /*07c0*/  @P0 IMAD.HI.U32 R0, R2, c[0x0][0x330], RZ ;  /* 0x0000cc0002000a27 */ /* 0x000fca00078e00ff */
[----:B------:R-:W-:-:S05]  /*07d0*/  @P0 SHF.R.U32.HI R2, RZ, c[0x0][0x334], R0 ;  /* 0x0000cd00ff020a19 */ /* 0x000fca0000011600 */
.L_x_277:
[----:B------:R-:W-:-:S05]  /*07e0*/  IMAD R2, R2, R6, c[0x0][0x32c] ;  /* 0x0000cb0002027624 */ /* 0x000fca00078e0206 */
[----:B------:R-:W-:-:S03]  /*07f0*/  IMNMX R3, R3, R2, PT ;  /* 0x0000000203037217 */ /* 0x000fc60003800200 */
.L_x_275:
[----:B------:R-:W-:Y:S01]  /*0800*/  IMAD.IADD R7, R229, 0x1, -R230 ;  /* 0x00000001e5077824 */ /* 0x000fe200078e0ae6 */
[----:B------:R-:W-:Y:S01]  /*0810*/  IADD3 R2, R3, 0x2f, RZ ;  /* 0x0000002f03027810 */ /* 0x000fe20007ffe0ff */
[----:B------:R-:W-:Y:S01]  /*0820*/  @P3 IMAD.HI.U32 R4, R131, c[0x0][0x2c8], RZ ;  /* 0x0000b20083043a27 */ /* 0x000fe200078e00ff */
[----:B------:R-:W-:Y:S02]  /*0830*/  IADD3 R3, R229, 0x2f, RZ ;  /* 0x0000002fe5037810 */ /* 0x000fe40007ffe0ff */
[----:B------:R1:W-:Y:S01]  /*0840*/  STL [R1+0x8], R7 ;  /* 0x0000080701007387 */ /* 0x0003e20000100800 */
[----:B------:R-:W-:-:S04]  /*0850*/  IMAD.HI R5, R2, 0x2aaaaaab, RZ ;  /* 0x2aaaaaab02057827 */ /* 0x000fc800078e02ff */
[----:B------:R-:W-:-:S04]  /*0860*/  IMAD.HI R2, R3, 0x2aaaaaab, RZ ;  /* 0x2aaaaaab03027827 */ /* 0x000fc800078e02ff */
[----:B------:R-:W-:Y:S01]  /*0870*/  IMAD.MOV.U32 R0, RZ, RZ, R131 ;  /* 0x000000ffff007224 */ /* 0x000fe200078e0083 */
[----:B------:R-:W-:Y:S02]  /*0880*/  @P3 SHF.R.U32.HI R0, RZ, c[0x0][0x2cc], R4 ;  /* 0x0000b300ff003a19 */ /* 0x000fe40000011604 */
[----:B------:R-:W-:Y:S02]  /*0890*/  SHF.R.U32.HI R4, RZ, 0x1f, R5 ;  /* 0x0000001fff047819 */ /* 0x000fe40000011605 */
[----:B------:R-:W-:Y:S01]  /*08a0*/  SHF.R.U32.HI R3, RZ, 0x1f, R2 ;  /* 0x0000001fff037819 */ /* 0x000fe20000011602 */
[----:B------:R-:W-:Y:S01]  /*08b0*/  IMAD.IADD R0, R7, 0x1, R0 ;  /* 0x0000000107007824 */ /* 0x000fe200078e0200 */
[----:B------:R-:W-:Y:S02]  /*08c0*/  LEA.HI.SX32 R4, R5, R4, 0x1d ;  /* 0x0000000405047211 */ /* 0x000fe400078feaff */
[----:B------:R-:W-:Y:S02]  /*08d0*/  LEA.HI.SX32 R2, R2, R3, 0x1d ;  /* 0x0000000302027211 */ /* 0x000fe400078feaff */
[----:B------:R-:W-:-:S02]  /*08e0*/  IADD3 R3, R0, -c[0x0][0x324], RZ ;  /* 0x8000c90000037a10 */ /* 0x000fc40007ffe0ff */
[----:B------:R-:W-:Y:S01]  /*08f0*/  IMNMX R223, R2, R4, PT ;  /* 0x0000000402df7217 */ /* 0x000fe20003800200 */
[----:B------:R-:W-:Y:S05]  /*0900*/  @!P1 BRA `(.L_x_278) ;  /* 0x000000d000009947 */ /* 0x000fea0003800000 */
[----:B------:R-:W-:-:S13]  /*0910*/  ISETP.GT.AND P0, PT, R0, -0x1, PT ;  /* 0xffffffff0000780c */ /* 0x000fda0003f04270 */
[----:B------:R-:W-:Y:S05]  /*0920*/  @P0 BRA `(.L_x_279) ;  /* 0x0000006000000947 */ /* 0x000fea0003800000 */
[----:B------:R-:W-:Y:S02]  /*0930*/  ISETP.NE.AND P0, PT, R6, 0x1, PT ;  /* 0x000000010600780c */ /* 0x000fe40003f05270 */
[----:B------:R-:W-:-:S11]  /*0940*/  LOP3.LUT R0, RZ, R0, RZ, 0x33, !PT ;  /* 0x00000000ff007212 */ /* 0x000fd600078e33ff */
[----:B------:R-:W-:-:S05]  /*0950*/  @P0 IMAD.HI.U32 R2, R0, c[0x0][0x330], RZ ;  /* 0x0000cc0000020a27 */ /* 0x000fca00078e00ff */
[----:B------:R-:W-:-:S04]  /*0960*/  @P0 SHF.R.U32.HI R0, RZ, c[0x0][0x334], R2 ;  /* 0x0000cd00ff000a19 */ /* 0x000fc80000011602 */
[----:B------:R-:W-:Y:S01]  /*0970*/  LOP3.LUT R0, RZ, R0, RZ, 0x33, !PT ;  /* 0x00000000ff007212 */ /* 0x000fe200078e33ff */
[----:B------:R-:W-:Y:S05]  /*0980*/  BRA `(.L_x_280) ;  /* 0x0000003000007947 */ /* 0x000fea0003800000 */
.L_x_279:
[----:B------:R-:W-:-:S13]  /*0990*/  ISETP.NE.AND P0, PT, R6, 0x1, PT ;  /* 0x000000010600780c */ /* 0x000fda0003f05270 */
[----:B------:R-:W-:-:S05]  /*09a0*/  @P0 IMAD.HI.U32 R2, R0, c[0x0][0x330], RZ ;  /* 0x0000cc0000020a27 */ /* 0x000fca00078e00ff */
[----:B------:R-:W-:-:S05]  /*09b0*/  @P0 SHF.R.U32.HI R0, RZ, c[0x0][0x334], R2 ;  /* 0x0000cd00ff000a19 */ /* 0x000fca0000011602 */
.L_x_280:
[----:B------:R-:W-:-:S05]  /*09c0*/  IMAD R0, R0, c[0x0][0x32c], RZ ;  /* 0x0000cb0000007a24 */ /* 0x000fca00078e02ff */
[----:B------:R-:W-:-:S05]  /*09d0*/  IMNMX R3, R3, R0, !PT ;  /* 0x0000000003037217 */ /* 0x000fca0007800200 */
.L_x_278:
[----:B------:R-:W-:Y:S01]  /*09e0*/  IMAD.HI R0, R3, 0x2aaaaaab, RZ ;  /* 0x2aaaaaab03007827 */ /* 0x000fe200078e02ff */
[----:B------:R-:W-:Y:S01]  /*09f0*/  PLOP3.LUT P4, PT, PT, PT, PT, 0x80, 0x0 ;  /* 0x000000000000781c */ /* 0x000fe20003f8f070 */
[----:B------:R-:W-:Y:S01]  /*0a00*/  CS2R R94, SRZ ;  /* 0x00000000005e7805 */ /* 0x000fe2000001ff00 */
[----:B------:R-:W-:Y:S01]  /*0a10*/  CS2R R98, SRZ ;  /* 0x0000000000627805 */ /* 0x000fe2000001ff00 */
[----:B------:R-:W-:Y:S01]  /*0a20*/  IMAD.MOV.U32 R11, RZ, RZ, RZ ;  /* 0x000000ffff0b7224 */ /* 0x000fe200078e00ff */
[----:B------:R-:W-:Y:S01]  /*0a30*/  SHF.R.U32.HI R2, RZ, 0x1f, R0 ;  /* 0x0000001fff027819 */ /* 0x000fe20000011600 */
[----:B------:R-:W-:Y:S01]  /*0a40*/  IMAD.MOV.U32 R92, RZ, RZ, RZ ;  /* 0x000000ffff5c7224 */ /* 0x000fe200078e00ff */
[----:B------:R-:W-:Y:S01]  /*0a50*/  CS2R R96, SRZ ;  /* 0x0000000000607805 */ /* 0x000fe2000001ff00 */
[----:B------:R-:W-:Y:S01]  /*0a60*/  CS2R R12, SRZ ;  /* 0x00000000000c7805 */ /* 0x000fe2000001ff00 */
[----:B------:R-:W-:Y:S01]  /*0a70*/  LEA.HI.SX32 R0, R0, R2, 0x1d ;  /* 0x0000000200007211 */ /* 0x000fe200078feaff */
[----:B------:R-:W-:Y:S01]  /*0a80*/  CS2R R88, SRZ ;  /* 0x0000000000587805 */ /* 0x000fe2000001ff00 */
[----:B------:R-:W-:Y:S01]  /*0a90*/  MOV R90, RZ ;  /* 0x000000ff005a7202 */ /* 0x000fe20000000f00 */
[----:B------:R-:W-:Y:S01]  /*0aa0*/  CS2R R86, SRZ ;  /* 0x0000000000567805 */ /* 0x000fe2000001ff00 */
[----:B------:R-:W-:Y:S01]  /*0ab0*/  IMNMX R4, RZ, R0, !PT ;  /* 0x00000000ff047217 */ /* 0x000fe20007800200 */
[----:B------:R-:W-:Y:S01]  /*0ac0*/  CS2R R84, SRZ ;  /* 0x0000000000547805 */ /* 0x000fe2000001ff00 */
[----:B------:R-:W-:Y:S01]  /*0ad0*/  CS2R R14, SRZ ;  /* 0x00000000000e7805 */ /* 0x000fe2000001ff00 */
[----:B------:R-:W-:Y:S01]  /*0ae0*/  IMAD.MOV.U32 R78, RZ, RZ, RZ ;  /* 0x000000ffff4e7224 */ /* 0x000fe200078e00ff */
[----:B------:R-:W-:Y:S01]  /*0af0*/  ISETP.GT.AND P0, PT, R223, R4, PT ;  /* 0x00000004df00720c */ /* 0x000fe20003f04270 */
[----:B------:R2:W-:Y:S01]  /*0b00*/  STL [R1+0x10], R4 ;  /* 0x0000100401007387 */ /* 0x0005e20000100800 */
        /* <DEDUP_REMOVED lines=19> */
[----:B------:R-:W-:Y:S01]  /*0c40*/  CS2R R54, SRZ ;  /* 0x0000000000367805 */ /* 0x000fe2000001ff00 */
        /* <DEDUP_REMOVED lines=35> */
[----:B------:R-:W-:Y:S01]  /*0e80*/  CS2R R50, SRZ ;  /* 0x0000000000327805 */ /* 0x000fe2000001ff00 */
[----:B------:R-:W-:Y:S05]  /*0e90*/  @!P0 BRA `(.L_x_281) ;  /* 0x00010b3000008947 */ /* 0x000fea0003800000 */
[----:B--2---:R-:W-:-:S04]  /*0ea0*/  ISETP.NE.U32.AND P1, PT, RZ, c[0x0][0x340], PT ;  /* 0x0000d000ff007a0c */ /* 0x004fc80003f25070 */
[----:B------:R-:W-:-:S13]  /*0eb0*/  ISETP.NE.AND.EX P1, PT, RZ, c[0x0][0x344], PT, P1 ;  /* 0x0000d100ff007a0c */ /* 0x000fda0003f25310 */
[----:B------:R-:W-:-:S05]  /*0ec0*/  @P1 IMAD.WIDE R2, R49, R10, c[0x0][0x340] ;  /* 0x0000d00031021625 */ /* 0x000fca00078e020a */
[----:B------:R2:W5:Y:S01]  /*0ed0*/  @P1 LDG.E R15, [R2.64] ;  /* 0x00000006020f1981 */ /* 0x000562000c1e1900 */
[----:B------:R-:W-:Y:S01]  /*0ee0*/  SHF.R.S32.HI R10, RZ, 0x1f, R48 ;  /* 0x0000001fff0a7819 */ /* 0x000fe20000011430 */
[----:B------:R-:W-:Y:S01]  /*0ef0*/  IMAD R6, R52, c[0x0][0x1b8], RZ ;  /* 0x00006e0034067a24 */ /* 0x000fe200078e02ff */
[----:B------:R-:W-:Y:S01]  /*0f00*/  SHF.R.S32.HI R0, RZ, 0x1f, R9 ;  /* 0x0000001fff007819 */ /* 0x000fe20000011409 */
[----:B------:R-:W-:Y:S01]  /*0f10*/  IMAD R12, R230, c[0x0][0x2c4], RZ ;  /* 0x0000b100e60c7a24 */ /* 0x000fe200078e02ff */
[CC--:B------:R-:W-:Y:S01]  /*0f20*/  LEA.HI R5, R10.reuse, R48.reuse, RZ, 0x2 ;  /* 0x000000300a057211 */ /* 0x0c0fe200078f10ff */
[----:B------:R-:W-:Y:S01]  /*0f30*/  IMAD R6, R29, c[0x0][0x1bc], R6 ;  /* 0x00006f001d067a24 */ /* 0x000fe200078e0206 */
[-C--:B------:R-:W-:Y:S01]  /*0f40*/  LEA.HI R20, R10, R48.reuse, RZ, 0x4 ;  /* 0x000000300a147211 */ /* 0x080fe200078f20ff */
[----:B------:R-:W-:Y:S01]  /*0f50*/  IMAD R0, R0, c[0x0][0x178], RZ ;  /* 0x00005e0000007a24 */ /* 0x000fe200078e02ff */
[----:B------:R-:W-:Y:S01]  /*0f60*/  LOP3.LUT R4, R5, 0xfffffffc, RZ, 0xc0, !PT ;  /* 0xfffffffc05047812 */ /* 0x000fe200078ec0ff */
[----:B------:R-:W-:Y:S01]  /*0f70*/  BSSY B0, `(.L_x_282) ;  /* 0x0000056000007945 */ /* 0x000fe20003800000 */
[----:B------:R-:W-:Y:S01]  /*0f80*/  SHF.R.S32.HI R22, RZ, 0x2, R5 ;  /* 0x00000002ff167819 */ /* 0x000fe20000011405 */
[----:B------:R-:W-:Y:S01]  /*0f90*/  IMAD R0, R9, c[0x0][0x17c], R0 ;  /* 0x00005f0009007a24 */ /* 0x000fe200078e0200 */
[-C--:B------:R-:W-:Y:S01]  /*0fa0*/  LEA.HI R21, R10, R48.reuse, RZ, 0x3 ;  /* 0x000000300a157211 */ /* 0x080fe200078f18ff */
[----:B------:R-:W-:Y:S01]  /*0fb0*/  IMAD.IADD R42, R48, 0x1, -R4 ;  /* 0x00000001302a7824 */ /* 0x000fe200078e0a04 */
[----:B------:R-:W-:Y:S01]  /*0fc0*/  SEL R4, R49, RZ, !P2 ;  /* 0x000000ff31047207 */ /* 0x000fe20005000000 */
[--C-:B------:R-:W-:Y:S01]  /*0fd0*/  IMAD.IADD R11, R131, 0x1, R22.reuse ;  /* 0x00000001830b7824 */ /* 0x100fe200078e0216 */
[----:B------:R-:W-:Y:S01]  /*0fe0*/  SHF.R.S32.HI R19, RZ, 0x3, R21 ;  /* 0x00000003ff137819 */ /* 0x000fe20000011415 */
[----:B------:R-:W-:Y:S01]  /*0ff0*/  IMAD R44, R42, 0x20, R22 ;  /* 0x000000202a2c7824 */ /* 0x000fe200078e0216 */
[----:B------:R-:W-:Y:S01]  /*1000*/  LEA.HI R130, R10, R48, RZ, 0x5 ;  /* 0x000000300a827211 */ /* 0x000fe200078f28ff */
[----:B------:R-:W-:Y:S01]  /*1010*/  IMAD.SHL.U32 R225, R42, 0x8, RZ ;  /* 0x000000082ae17824 */ /* 0x000fe200078e00ff */
[----:B------:R-:W-:Y:S01]  /*1020*/  ISETP.GE.AND P4, PT, R11, R12, PT ;  /* 0x0000000c0b00720c */ /* 0x000fe20003f86270 */
[----:B------:R-:W-:Y:S01]  /*1030*/  IMAD.IADD R5, R131, 0x1, R44 ;  /* 0x0000000183057824 */ /* 0x000fe200078e022c */
[----:B------:R3:W-:Y:S01]  /*1040*/  STL [R1+0x14], R44 ;  /* 0x0000142c01007387 */ /* 0x0007e20000100800 */
[----:B------:R-:W-:Y:S01]  /*1050*/  SHF.R.S32.HI R129, RZ, 0x5, R130 ;  /* 0x00000005ff817819 */ /* 0x000fe20000011482 */
[----:B--2---:R-:W-:Y:S01]  /*1060*/  IMAD.WIDE.U32 R2, R9, c[0x0][0x178], RZ ;  /* 0x00005e0009027a25 */ /* 0x004fe200078e00ff */
[----:B------:R-:W-:-:S03]  /*1070*/  IADD3 R47, R225, 0x40, RZ ;  /* 0x00000040e12f7810 */ /* 0x000fc60007ffe0ff */
[----:B------:R-:W-:Y:S01]  /*1080*/  IMAD.IADD R3, R3, 0x1, R0 ;  /* 0x0000000103037824 */ /* 0x000fe200078e0200 */
[----:B------:R-:W-:Y:S01]  /*1090*/  SHF.R.S32.HI R0, RZ, 0x1f, R49 ;  /* 0x0000001fff007819 */ /* 0x000fe20000011431 */
[----:B------:R-:W-:-:S03]  /*10a0*/  @P3 IMAD.HI.U32 R8, R5, c[0x0][0x2c8], RZ ;  /* 0x0000b20005083a27 */ /* 0x000fc600078e00ff */
[----:B-1----:R-:W-:Y:S01]  /*10b0*/  SEL R7, R0, RZ, !P2 ;  /* 0x000000ff00077207 */ /* 0x002fe20005000000 */
[----:B------:R-:W-:-:S04]  /*10c0*/  IMAD.WIDE.U32 R2, R29, c[0x0][0x1b8], R2 ;  /* 0x00006e001d027a25 */ /* 0x000fc800078e0002 */
[----:B------:R-:W-:Y:S02]  /*10d0*/  IMAD.IADD R3, R3, 0x1, R6 ;  /* 0x0000000103037824 */ /* 0x000fe400078e0206 */
[----:B------:R-:W-:Y:S01]  /*10e0*/  IMAD.MOV.U32 R0, RZ, RZ, R5 ;  /* 0x000000ffff007224 */ /* 0x000fe200078e0005 */
[----:B------:R-:W-:Y:S01]  /*10f0*/  @P3 SHF.R.U32.HI R0, RZ, c[0x0][0x2cc], R8 ;  /* 0x0000b300ff003a19 */ /* 0x000fe20000011608 */
[----:B------:R-:W-:Y:S01]  /*1100*/  IMAD R6, R7, c[0x0][0x1c0], RZ ;  /* 0x0000700007067a24 */ /* 0x000fe200078e02ff */
[----:B------:R-:W-:Y:S01]  /*1110*/  ISETP.GE.AND P3, PT, R47, c[0x0][0x198], PT ;  /* 0x000066002f007a0c */ /* 0x000fe20003f66270 */
[----:B------:R-:W-:-:S04]  /*1120*/  IMAD.WIDE.U32 R2, R4, c[0x0][0x1c0], R2 ;  /* 0x0000700004027a25 */ /* 0x000fc800078e0002 */
[----:B------:R-:W-:Y:S01]  /*1130*/  IMAD R7, R4, c[0x0][0x1c4], R6 ;  /* 0x0000710004077a24 */ /* 0x000fe200078e0206 */
[--C-:B------:R-:W-:Y:S01]  /*1140*/  SHF.R.S32.HI R6, RZ, 0x1f, R0.reuse ;  /* 0x0000001fff067819 */ /* 0x100fe20000011400 */
[----:B------:R-:W-:Y:S02]  /*1150*/  IMAD.MOV R4, RZ, RZ, -R0 ;  /* 0x000000ffff047224 */ /* 0x000fe400078e0a00 */
[----:B------:R-:W-:Y:S02]  /*1160*/  IMAD.IADD R3, R3, 0x1, R7 ;  /* 0x0000000103037824 */ /* 0x000fe400078e0207 */
[----:B------:R-:W-:Y:S02]  /*1170*/  IMAD R6, R6, c[0x0][0x1b0], RZ ;  /* 0x00006c0006067a24 */ /* 0x000fe400078e02ff */
[----:B------:R-:W-:Y:S01]  /*1180*/  IMAD R4, R4, c[0x0][0x2c4], R5 ;  /* 0x0000b10004047a24 */ /* 0x000fe200078e0205 */
[----:B------:R-:W-:Y:S01]  /*1190*/  LOP3.LUT R5, R20, 0xfffffff0, RZ, 0xc0, !PT ;  /* 0xfffffff014057812 */ /* 0x000fe200078ec0ff */
[----:B------:R-:W-:-:S02]  /*11a0*/  IMAD R6, R0, c[0x0][0x1b4], R6 ;  /* 0x00006d0000067a24 */ /* 0x000fc400078e0206 */
[----:B------:R-:W-:Y:S01]  /*11b0*/  IMAD.WIDE.U32 R2, R0, c[0x0][0x1b0], R2 ;  /* 0x00006c0000027a25 */ /* 0x000fe200078e0002 */
[----:B------:R-:W-:-:S03]  /*11c0*/  SHF.R.S32.HI R0, RZ, 0x1f, R4 ;  /* 0x0000001fff007819 */ /* 0x000fc60000011404 */
[----:B------:R-:W-:Y:S02]  /*11d0*/  IMAD.IADD R16, R48, 0x1, -R5 ;  /* 0x0000000130107824 */ /* 0x000fe400078e0a05 */
[----:B------:R-:W-:Y:S02]  /*11e0*/  IMAD R0, R0, c[0x0][0x1a8], RZ ;  /* 0x00006a0000007a24 */ /* 0x000fe400078e02ff */
[----:B------:R-:W-:Y:S01]  /*11f0*/  IMAD.SHL.U32 R5, R19, 0x40, RZ ;  /* 0x0000004013057824 */ /* 0x000fe200078e00ff */
[----:B------:R-:W-:Y:S01]  /*1200*/  LEA.HI R17, R16, R16, RZ, 0x1 ;  /* 0x0000001010117211 */ /* 0x000fe200078f08ff */
[----:B------:R-:W-:Y:S02]  /*1210*/  IMAD.IADD R3, R3, 0x1, R6 ;  /* 0x0000000103037824 */ /* 0x000fe400078e0206 */
[C---:B------:R-:W-:Y:S01]  /*1220*/  IMAD R6, R4.reuse, c[0x0][0x1ac], R0 ;  /* 0x00006b0004067a24 */ /* 0x040fe200078e0200 */
[----:B------:R-:W-:Y:S01]  /*1230*/  LOP3.LUT R0, R5, 0xc0, RZ, 0xc0, !PT ;  /* 0x000000c005007812 */ /* 0x000fe200078ec0ff */
[----:B------:R-:W-:Y:S01]  /*1240*/  IMAD.WIDE.U32 R2, R4, c[0x0][0x1a8], R2 ;  /* 0x00006a0004027a25 */ /* 0x000fe200078e0002 */
[----:B------:R-:W-:-:S02]  /*1250*/  SHF.R.S32.HI R5, RZ, 0x1, R17 ;  /* 0x00000001ff057819 */ /* 0x000fc40000011411 */
[----:B------:R-:W-:Y:S01]  /*1260*/  SHF.R.S32.HI R4, RZ, 0x1f, R17 ;  /* 0x0000001fff047819 */ /* 0x000fe20000011411 */
[----:B------:R-:W-:Y:S01]  /*1270*/  IMAD.IADD R6, R3, 0x1, R6 ;  /* 0x0000000103067824 */ /* 0x000fe200078e0206 */
[----:B------:R-:W-:Y:S02]  /*1280*/  SHF.R.U32.HI R7, RZ, 0x3, R0 ;  /* 0x00000003ff077819 */ /* 0x000fe40000011600 */
[----:B------:R-:W-:Y:S02]  /*1290*/  LOP3.LUT R0, R0, 0x18, R225, 0xf8, !PT ;  /* 0x0000001800007812 */ /* 0x000fe400078ef8e1 */
[----:B------:R-:W-:Y:S02]  /*12a0*/  LEA.HI R3, R4, R5, RZ, 0x2 ;  /* 0x0000000504037211 */ /* 0x000fe400078f10ff */
[----:B------:R-:W-:Y:S02]  /*12b0*/  LEA R14, P0, R2, c[0x0][0x160], 0x1 ;  /* 0x00005800020e7a11 */ /* 0x000fe400078008ff */
[----:B------:R-:W-:-:S02]  /*12c0*/  LOP3.LUT R4, R0, R7, RZ, 0x3c, !PT ;  /* 0x0000000700047212 */ /* 0x000fc400078e3cff */
[----:B------:R-:W-:Y:S02]  /*12d0*/  LOP3.LUT R0, R3, 0xfffffffc, RZ, 0xc0, !PT ;  /* 0xfffffffc03007812 */ /* 0x000fe400078ec0ff */
[----:B------:R-:W-:Y:S02]  /*12e0*/  LEA.HI.X R13, R2, c[0x0][0x164], R6, 0x1, P0 ;  /* 0x00005900020d7a11 */ /* 0x000fe400000f0c06 */
[----:B------:R-:W-:Y:S01]  /*12f0*/  LEA.HI R6, R22, R22, RZ, 0x1 ;  /* 0x0000001616067211 */ /* 0x000fe200078f08ff */
[----:B------:R-:W-:Y:S01]  /*1300*/  IMAD.IADD R18, R5, 0x1, -R0 ;  /* 0x0000000105127824 */ /* 0x000fe200078e0a00 */
[----:B------:R3:W1:Y:S01]  /*1310*/  SHFL.IDX PT, R2, R14, RZ, 0x1c1f ;  /* 0x001c1fff0e027589 */ /* 0x00066200000e0000 */
[----:B------:R-:W-:Y:S01]  /*1320*/  IMAD.MOV.U32 R5, RZ, RZ, 0x10 ;  /* 0x00000010ff057424 */ /* 0x000fe200078e00ff */
[----:B------:R-:W-:Y:S02]  /*1330*/  LOP3.LUT R0, R6, 0x7fffffe, RZ, 0xc0, !PT ;  /* 0x07fffffe06007812 */ /* 0x000fe400078ec0ff */
[----:B------:R-:W-:Y:S01]  /*1340*/  LOP3.LUT P0, RZ, R18, 0x2, RZ, 0xc0, !PT ;  /* 0x0000000212ff7812 */ /* 0x000fe2000780c0ff */
[----:B------:R3:W2:Y:S02]  /*1350*/  SHFL.IDX PT, R3, R13, RZ, 0x1c1f ;  /* 0x001c1fff0d037589 */ /* 0x0006a400000e0000 */
[----:B------:R-:W-:-:S04]  /*1360*/  IMAD.IADD R0, R22, 0x1, -R0 ;  /* 0x0000000116007824 */ /* 0x000fc800078e0a00 */
[----:B------:R-:W-:-:S04]  /*1370*/  IMAD R0, R129, 0x8, R0 ;  /* 0x0000000881007824 */ /* 0x000fc800078e0200 */
[----:B------:R-:W-:Y:S01]  /*1380*/  IMAD.U32 R218, R0, 0x20, R4 ;  /* 0x0000002000da7824 */ /* 0x000fe200078e0004 */
[----:B------:R-:W-:Y:S01]  /*1390*/  SEL R4, R5, 0xfffffff0, !P0 ;  /* 0xfffffff005047807 */ /* 0x000fe20004000000 */
[----:B------:R-:W-:Y:S01]  /*13a0*/  @!P1 IMAD.MOV.U32 R15, RZ, RZ, R49 ;  /* 0x000000ffff0f9224 */ /* 0x000fe200078e0031 */
[C---:B------:R-:W-:Y:S02]  /*13b0*/  IADD3 R49, R225.reuse, 0x20, RZ ;  /* 0x00000020e1317810 */ /* 0x040fe40007ffe0ff */
[----:B------:R-:W-:Y:S02]  /*13c0*/  ISETP.GE.AND P1, PT, R225, c[0x0][0x198], PT ;  /* 0x00006600e1007a0c */ /* 0x000fe40003f26270 */
[----:B------:R-:W-:Y:S01]  /*13d0*/  ISETP.GE.AND P2, PT, R49, c[0x0][0x198], PT ;  /* 0x0000660031007a0c */ /* 0x000fe20003f46270 */
[----:B------:R-:W-:Y:S07]  /*13e0*/  @P4 BRA `(.L_x_283) ;  /* 0x000000e000004947 */ /* 0x000fee0003800000 */
[----:B-123--:R-:W-:Y:S01]  /*13f0*/  SHF.R.S32.HI R5, RZ, 0x1f, R49 ;  /* 0x0000001fff057819 */ /* 0x00efe20000011431 */
[----:B------:R-:W-:Y:S01]  /*1400*/  IMAD.WIDE R8, R225, 0x2, R2 ;  /* 0x00000002e1087825 */ /* 0x000fe200078e0202 */
[----:B------:R-:W-:-:S02]  /*1410*/  SHF.R.S32.HI R0, RZ, 0x1f, R47 ;  /* 0x0000001fff007819 */ /* 0x000fc4000001142f */
[----:B------:R-:W-:Y:S02]  /*1420*/  LEA.HI R5, R5, R49, RZ, 0x3 ;  /* 0x0000003105057211 */ /* 0x000fe400078f18ff */
[----:B------:R-:W-:Y:S02]  /*1430*/  LEA.HI R0, R0, R47, RZ, 0x3 ;  /* 0x0000002f00007211 */ /* 0x000fe400078f18ff */
        /* <DEDUP_REMOVED lines=9> */
.L_x_283:
[----:B-123--:R-:W-:Y:S05]  /*14d0*/  BSYNC B0 ;  /* 0x0000000000007941 */ /* 0x00efea0003800000 */
.L_x_282:
        /* <DEDUP_REMOVED lines=20> */
.L_x_285:
[----:B------:R-:W-:Y:S05]  /*1620*/  BSYNC B0 ;  /* 0x0000000000007941 */ /* 0x000fea0003800000 */
.L_x_284:
        /* <DEDUP_REMOVED lines=20> */
.L_x_287:
[----:B------:R-:W-:Y:S05]  /*1770*/  BSYNC B0 ;  /* 0x0000000000007941 */ /* 0x000fea0003800000 */
.L_x_286:
[----:B---3--:R-:W-:Y:S01]  /*1780*/  SHFL.IDX PT, R2, R14, 0x3, 0x1c1f ;  /* 0x007c1f000e027f89 */ /* 0x008fe200000e0000 */
[----:B------:R-:W-:Y:S01]  /*1790*/  IADD3 R0, R11, 0x60, RZ ;  /* 0x000000600b007810 */ /* 0x000fe20007ffe0ff */
[----:B------:R-:W-:Y:S01]  /*17a0*/  IMAD.MOV.U32 R5, RZ, RZ, c[0x0][0x2b8] ;  /* 0x0000ae00ff057624 */ /* 0x000fe200078e00ff */
[----:B------:R-:W-:Y:S01]  /*17b0*/  SHF.R.S32.HI R9, RZ, 0x1f, R47 ;  /* 0x0000001fff097819 */ /* 0x000fe2000001142f */
[----:B----4-:R3:W4:Y:S01]  /*17c0*/  SHFL.IDX PT, R3, R13, 0x3, 0x1c1f ;  /* 0x007c1f000d037f89 */ /* 0x01072200000e0000 */
[----:B------:R-:W-:Y:S01]  /*17d0*/  ISETP.GE.AND P0, PT, R0, R12, PT ;  /* 0x0000000c0000720c */ /* 0x000fe20003f06270 */
[----:B------:R-:W-:Y:S01]  /*17e0*/  IMAD.MOV.U32 R40, RZ, RZ, 0x30 ;  /* 0x00000030ff287424 */ /* 0x000fe200078e00ff */
[----:B------:R-:W-:Y:S01]  /*17f0*/  ISETP.NE.AND P4, PT, R5, 0x1, PT ;  /* 0x000000010500780c */ /* 0x000fe20003f85270 */
[----:B------:R-:W-:Y:S01]  /*1800*/  IMAD.SHL.U32 R218, R218, 0x2, RZ ;  /* 0x00000002dada7824 */ /* 0x000fe200078e00ff */
[----:B------:R-:W-:Y:S01]  /*1810*/  SHF.R.S32.HI R5, RZ, 0x1f, R49 ;  /* 0x0000001fff057819 */ /* 0x000fe20000011431 */
[----:B------:R-:W-:Y:S01]  /*1820*/  IMAD R127, R223, R40, -0x30 ;  /* 0xffffffd0df7f7424 */ /* 0x000fe200078e0228 */
[----:B-----5:R-:W-:Y:S01]  /*1830*/  SHF.R.S32.HI R8, RZ, 0x1f, R15 ;  /* 0x0000001fff087819 */ /* 0x020fe2000001140f */
[----:B------:R-:W-:Y:S01]  /*1840*/  IMAD.MOV.U32 R222, RZ, RZ, RZ ;  /* 0x000000ffffde7224 */ /* 0x000fe200078e00ff */
[----:B------:R-:W-:Y:S01]  /*1850*/  LEA.HI R5, R5, R49, RZ, 0x3 ;  /* 0x0000003105057211 */ /* 0x000fe200078f18ff */
[----:B------:R-:W-:Y:S01]  /*1860*/  IMAD.IADD R0, R44, 0x1, R127 ;  /* 0x000000012c007824 */ /* 0x000fe200078e027f */
[----:B------:R-:W-:-:S02]  /*1870*/  LEA.HI R9, R9, R47, RZ, 0x3 ;  /* 0x0000002f09097211 */ /* 0x000fc400078f18ff */
[----:B------:R-:W-:Y:S02]  /*1880*/  LOP3.LUT R46, R5, 0xfffffff8, RZ, 0xc0, !PT ;  /* 0xfffffff8052e7812 */ /* 0x000fe400078ec0ff */
[----:B------:R-:W-:Y:S01]  /*1890*/  LOP3.LUT R45, R9, 0xfffffff8, RZ, 0xc0, !PT ;  /* 0xfffffff8092d7812 */ /* 0x000fe200078ec0ff */
[----:B-123--:R-:W-:-:S04]  /*18a0*/  IMAD.WIDE.U32 R12, R15, c[0x0][0x2b0], RZ ;  /* 0x0000ac000f0c7a25 */ /* 0x00efc800078e00ff */
[----:B----4-:R-:W-:Y:S01]  /*18b0*/  @!P0 IMAD.WIDE R6, R225, 0x2, R2 ;  /* 0x00000002e1068825 */ /* 0x010fe200078e0202 */
[----:B------:R-:W-:Y:S04]  /*18c0*/  STL.64 [R1+0x28], R12 ;  /* 0x0000280c01007387 */ /* 0x000fe80000100a00 */
[----:B------:R-:W-:Y:S01]  /*18d0*/  @!PT LDS RZ, [RZ] ;  /* 0x00000000fffff984 */ /* 0x000fe20000000800 */
[----:B------:R1:W-:Y:S01]  /*18e0*/  @!P0 LDGSTS.E.BYPASS.LTC128B.128 [R218+0x7880], [R6.64], !P1 ;  /* 0x0788000006da8fae */ /* 0x0003e2000c901d46 */
[----:B------:R-:W-:-:S04]  /*18f0*/  ISETP.GE.AND P1, PT, R0, R229, PT ;  /* 0x000000e50000720c */ /* 0x000fc80003f26270 */
[----:B------:R-:W-:Y:S01]  /*1900*/  ISETP.GT.OR P1, PT, R44, 0x2f, P1 ;  /* 0x0000002f2c00780c */ /* 0x000fe20000f24670 */
[----:B-1----:R-:W-:Y:S02]  /*1910*/  IMAD R6, R8, c[0x0][0x2b0], RZ ;  /* 0x0000ac0008067a24 */ /* 0x002fe400078e02ff */
[----:B------:R-:W-:Y:S02]  /*1920*/  IMAD.IADD R8, R0, 0x1, R61 ;  /* 0x0000000100087824 */ /* 0x000fe400078e023d */
[----:B------:R-:W-:Y:S02]  /*1930*/  IMAD R10, R15, c[0x0][0x2b4], R6 ;  /* 0x0000ad000f0a7a24 */ /* 0x000fe400078e0206 */
[----:B------:R-:W-:-:S04]  /*1940*/  @!P0 IMAD.WIDE R6, R46, 0x2, R2 ;  /* 0x000000022e068825 */ /* 0x000fc800078e0202 */
[----:B------:R-:W-:Y:S01]  /*1950*/  @!P0 IMAD.WIDE R2, R45, 0x2, R2 ;  /* 0x000000022d028825 */ /* 0x000fe200078e0202 */
[----:B------:R1:W-:Y:S03]  /*1960*/  @!P0 LDGSTS.E.BYPASS.LTC128B.128 [R218+0x9880], [R6.64], !P2 ;  /* 0x0988000006da8fae */ /* 0x0003e6000d101d46 */
[----:B------:R-:W-:Y:S01]  /*1970*/  @P4 IMAD.HI.U32 R5, R8, c[0x0][0x2bc], RZ ;  /* 0x0000af0008054a27 */ /* 0x000fe200078e00ff */
[----:B------:R2:W-:Y:S03]  /*1980*/  @!P0 LDGSTS.E.BYPASS.LTC128B.128 [R218+0xb880], [R2.64], !P3 ;  /* 0x0b88000002da8fae */ /* 0x0005e6000d901d46 */
[----:B------:R-:W-:Y:S01]  /*1990*/  IMAD.MOV.U32 R0, RZ, RZ, R8 ;  /* 0x000000ffff007224 */ /* 0x000fe200078e0008 */
[----:B------:R-:W0:Y:S01]  /*19a0*/  LDGDEPBAR ;  /* 0x00000000000079af */ /* 0x000e220000000000 */
[----:B------:R-:W-:Y:S01]  /*19b0*/  @P4 SHF.R.U32.HI R0, RZ, c[0x0][0x2c0], R5 ;  /* 0x0000b000ff004a19 */ /* 0x000fe20000011605 */
[----:B------:R-:W-:-:S03]  /*19c0*/  IMAD.IADD R11, R13, 0x1, R10 ;  /* 0x000000010d0b7824 */ /* 0x000fc600078e020a */
[C---:B------:R-:W-:Y:S02]  /*19d0*/  @!P1 IADD3 R5, P2, R0.reuse, R12, RZ ;  /* 0x0000000c00059210 */ /* 0x040fe40007f5e0ff */
[----:B------:R3:W-:Y:S02]  /*19e0*/  STL [R1+0x30], R11 ;  /* 0x0000300b01007387 */ /* 0x0007e40000100800 */
[----:B-1----:R-:W-:Y:S02]  /*19f0*/  @!P1 LEA.HI.X.SX32 R7, R0, R11, 0x1, P2 ;  /* 0x0000000b00079211 */ /* 0x002fe400010f0eff */
[----:B------:R-:W-:-:S04]  /*1a00*/  @!P1 LEA R6, P2, R5, c[0x0][0x2a0], 0x2 ;  /* 0x0000a80005069a11 */ /* 0x000fc800078410ff */
[----:B------:R-:W-:Y:S01]  /*1a10*/  @!P1 LEA.HI.X R7, R5, c[0x0][0x2a4], R7, 0x2, P2 ;  /* 0x0000a90005079a11 */ /* 0x000fe200010f1407 */
[----:B------:R-:W-:Y:S06]  /*1a20*/  BAR.SYNC.DEFER_BLOCKING 0x0 ;  /* 0x0000000000007b1d */ /* 0x000fec0000010000 */
[----:B------:R-:W4:Y:S01]  /*1a30*/  @!P1 LDG.E R222, [R6.64] ;  /* 0x0000000606de9981 */ /* 0x000f22000c1e1900 */
[----:B------:R-:W-:Y:S01]  /*1a40*/  IMAD.MOV R0, RZ, RZ, -R0 ;  /* 0x000000ffff007224 */ /* 0x000fe200078e0a00 */
[----:B------:R-:W-:Y:S01]  /*1a50*/  ISETP.GE.AND P6, PT, R225, c[0x0][0x1d4], PT ;  /* 0x00007500e1007a0c */ /* 0x000fe20003fc6270 */
[----:B---3--:R-:W-:Y:S01]  /*1a60*/  IMAD.WIDE.U32 R10, R29, c[0x0][0x1e8], RZ ;  /* 0x00007a001d0a7a25 */ /* 0x008fe200078e00ff */
[----:B------:R-:W-:Y:S01]  /*1a70*/  ISETP.GE.AND P5, PT, R49, c[0x0][0x1d4], PT ;  /* 0x0000750031007a0c */ /* 0x000fe20003fa6270 */
[----:B------:R-:W-:Y:S01]  /*1a80*/  BSSY B0, `(.L_x_288) ;  /* 0x00000aa000007945 */ /* 0x000fe20003800000 */
[----:B------:R-:W-:Y:S01]  /*1a90*/  ISETP.GE.AND P4, PT, R47, c[0x0][0x1d4], PT ;  /* 0x000075002f007a0c */ /* 0x000fe20003f86270 */
[----:B------:R-:W-:Y:S01]  /*1aa0*/  IMAD R224, R0, c[0x0][0x2b8], R8 ;  /* 0x0000ae0000e07a24 */ /* 0x000fe200078e0208 */
[----:B------:R-:W-:Y:S01]  /*1ab0*/  ISETP.GE.AND P3, PT, R225, c[0x0][0x1d4], PT ;  /* 0x00007500e1007a0c */ /* 0x000fe20003f66270 */
[----:B------:R-:W-:Y:S01]  /*1ac0*/  IMAD R40, R223, -0x30, R40 ;  /* 0xffffffd0df287824 */ /* 0x000fe200078e0228 */
[----:B------:R-:W-:Y:S01]  /*1ad0*/  ISETP.GE.AND P2, PT, R49, c[0x0][0x1d4], PT ;  /* 0x0000750031007a0c */ /* 0x000fe20003f46270 */
[----:B--2---:R-:W-:Y:S01]  /*1ae0*/  IMAD.WIDE.U32 R2, R224, c[0x0][0x1e0], RZ ;  /* 0x00007800e0027a25 */ /* 0x004fe200078e00ff */
[----:B------:R-:W-:-:S02]  /*1af0*/  SHF.R.S32.HI R12, RZ, 0x1f, R224 ;  /* 0x0000001fff0c7819 */ /* 0x000fc400000114e0 */
[----:B------:R-:W-:Y:S01]  /*1b00*/  ISETP.GE.AND P1, PT, R47, c[0x0][0x1d4], PT ;  /* 0x000075002f007a0c */ /* 0x000fe20003f26270 */
[----:B------:R-:W-:Y:S01]  /*1b10*/  IMAD.IADD R43, R229, 0x1, R40 ;  /* 0x00000001e52b7824 */ /* 0x000fe200078e0228 */
[----:B------:R-:W-:Y:S01]  /*1b20*/  IADD3 R128, R223, -0x1, RZ ;  /* 0xffffffffdf807810 */ /* 0x000fe20007ffe0ff */
[----:B------:R-:W-:Y:S02]  /*1b30*/  IMAD R0, R12, c[0x0][0x1e0], RZ ;  /* 0x000078000c007a24 */ /* 0x000fe400078e02ff */
[----:B------:R-:W-:-:S04]  /*1b40*/  IMAD.WIDE.U32 R14, R29, c[0x0][0x210], RZ ;  /* 0x000084001d0e7a25 */ /* 0x000fc800078e00ff */
[----:B------:R-:W-:-:S04]  /*1b50*/  IMAD R0, R224, c[0x0][0x1e4], R0 ;  /* 0x00007900e0007a24 */ /* 0x000fc800078e0200 */
[----:B------:R-:W-:Y:S02]  /*1b60*/  IMAD.IADD R3, R3, 0x1, R0 ;  /* 0x0000000103037824 */ /* 0x000fe400078e0200 */
[----:B------:R-:W-:-:S04]  /*1b70*/  IMAD R0, R52, c[0x0][0x1e8], RZ ;  /* 0x00007a0034007a24 */ /* 0x000fc800078e02ff */
[----:B------:R-:W-:-:S04]  /*1b80*/  IMAD R0, R29, c[0x0][0x1ec], R0 ;  /* 0x00007b001d007a24 */ /* 0x000fc800078e0200 */
[----:B------:R-:W-:Y:S01]  /*1b90*/  IMAD.IADD R9, R11, 0x1, R0 ;  /* 0x000000010b097824 */ /* 0x000fe200078e0200 */
[----:B----4-:R-:W-:Y:S01]  /*1ba0*/  SHF.R.S32.HI R13, RZ, 0x1f, R222 ;  /* 0x0000001fff0d7819 */ /* 0x010fe200000114de */
[----:B------:R-:W-:-:S04]  /*1bb0*/  IMAD.WIDE.U32 R2, R222, c[0x0][0x1f0], R2 ;  /* 0x00007c00de027a25 */ /* 0x000fc800078e0002 */
[----:B------:R-:W-:Y:S01]  /*1bc0*/  IMAD R5, R13, c[0x0][0x1f0], RZ ;  /* 0x00007c000d057a24 */ /* 0x000fe200078e02ff */
[----:B------:R-:W-:-:S03]  /*1bd0*/  IADD3 R0, P0, R10, R2, RZ ;  /* 0x000000020a007210 */ /* 0x000fc60007f1e0ff */
[----:B------:R-:W-:-:S05]  /*1be0*/  IMAD R5, R222, c[0x0][0x1f4], R5 ;  /* 0x00007d00de057a24 */ /* 0x000fca00078e0205 */
[----:B------:R-:W-:Y:S02]  /*1bf0*/  IADD3.X R2, R9, R3, R5, P0, !PT ;  /* 0x0000000309027210 */ /* 0x000fe400007fe405 */
[C---:B------:R-:W-:Y:S02]  /*1c00*/  LEA R6, P0, R0.reuse, c[0x0][0x1c8], 0x1 ;  /* 0x0000720000067a11 */ /* 0x040fe400078008ff */
[----:B------:R-:W-:Y:S02]  /*1c10*/  IMNMX R5, R43, 0x30, PT ;  /* 0x000000302b057817 */ /* 0x000fe40003800200 */
[----:B------:R-:W-:Y:S02]  /*1c20*/  LEA.HI.X R0, R0, c[0x0][0x1cc], R2, 0x1, P0 ;  /* 0x0000730000007a11 */ /* 0x000fe400000f0c02 */
[----:B------:R-:W-:Y:S01]  /*1c30*/  SHFL.IDX PT, R2, R6, RZ, 0x1c1f ;  /* 0x001c1fff06027589 */ /* 0x000fe200000e0000 */
[----:B------:R-:W-:-:S03]  /*1c40*/  IMAD.IADD R5, R5, 0x1, -R22 ;  /* 0x0000000105057824 */ /* 0x000fc600078e0a16 */
[----:B------:R-:W1:Y:S02]  /*1c50*/  SHFL.IDX PT, R3, R0, RZ, 0x1c1f ;  /* 0x001c1fff00037589 */ /* 0x000e6400000e0000 */
[----:B------:R-:W-:Y:S02]  /*1c60*/  ISETP.GE.AND P0, PT, R5, 0x1, PT ;  /* 0x000000010500780c */ /* 0x000fe40003f06270 */
[----:B------:R-:W-:Y:S04]  /*1c70*/  SHFL.IDX PT, R6, R6, 0x1, 0x1c1f ;  /* 0x003c1f0006067f89 */ /* 0x000fe800000e0000 */
[----:B------:R2:W3:Y:S07]  /*1c80*/  SHFL.IDX PT, R7, R0, 0x1, 0x1c1f ;  /* 0x003c1f0000077f89 */ /* 0x0004ee00000e0000 */
[----:B-1----:R-:W-:-:S04]  /*1c90*/  @P0 IMAD.WIDE R10, R225, 0x2, R2 ;  /* 0x00000002e10a0825 */ /* 0x002fc800078e0202 */
[--C-:B------:R-:W-:Y:S01]  /*1ca0*/  @P0 IMAD.WIDE R8, R46, 0x2, R2.reuse ;  /* 0x000000022e080825 */ /* 0x100fe200078e0202 */
[----:B------:R3:W-:Y:S03]  /*1cb0*/  @P0 LDGSTS.E.BYPASS.LTC128B.128 [R218+0x3c80], [R10.64], !P6 ;  /* 0x03c800000ada0fae */ /* 0x0007e6000f101d46 */
[----:B------:R-:W-:Y:S01]  /*1cc0*/  @P0 IMAD.WIDE R2, R45, 0x2, R2 ;  /* 0x000000022d020825 */ /* 0x000fe200078e0202 */
[----:B------:R1:W-:Y:S03]  /*1cd0*/  @P0 LDGSTS.E.BYPASS.LTC128B.128 [R218+0x4880], [R8.64], !P5 ;  /* 0x0488000008da0fae */ /* 0x0003e6000e901d46 */
[----:B--2---:R-:W-:Y:S01]  /*1ce0*/  IMAD R0, R12, c[0x0][0x208], RZ ;  /* 0x000082000c007a24 */ /* 0x004fe200078e02ff */
[----:B------:R2:W-:Y:S01]  /*1cf0*/  @P0 LDGSTS.E.BYPASS.LTC128B.128 [R218+0x5480], [R2.64], !P4 ;  /* 0x0548000002da0fae */ /* 0x0005e2000e101d46 */
[----:B------:R-:W-:Y:S01]  /*1d00*/  ISETP.GT.AND P0, PT, R5, 0x20, PT ;  /* 0x000000200500780c */ /* 0x000fe20003f04270 */
[----:B------:R-:W-:-:S02]  /*1d10*/  IMAD R5, R13, c[0x0][0x218], RZ ;  /* 0x000086000d057a24 */ /* 0x000fc400078e02ff */
[----:B------:R-:W-:Y:S02]  /*1d20*/  IMAD R0, R224, c[0x0][0x20c], R0 ;  /* 0x00008300e0007a24 */ /* 0x000fe400078e0200 */
[----:B------:R-:W-:-:S08]  /*1d30*/  IMAD R5, R222, c[0x0][0x21c], R5 ;  /* 0x00008700de057a24 */ /* 0x000fd000078e0205 */
[----:B---3--:R-:W-:-:S04]  /*1d40*/  @P0 IMAD.WIDE R10, R225, 0x2, R6 ;  /* 0x00000002e10a0825 */ /* 0x008fc800078e0206 */
[--C-:B-1----:R-:W-:Y:S01]  /*1d50*/  @P0 IMAD.WIDE R8, R46, 0x2, R6.reuse ;  /* 0x000000022e080825 */ /* 0x102fe200078e0206 */
[----:B------:R1:W-:Y:S03]  /*1d60*/  @P0 LDGSTS.E.BYPASS.LTC128B.128 [R218+0x4480], [R10.64], !P6 ;  /* 0x044800000ada0fae */ /* 0x0003e6000f101d46 */
[----:B------:R-:W-:Y:S01]  /*1d70*/  @P0 IMAD.WIDE R6, R45, 0x2, R6 ;  /* 0x000000022d060825 */ /* 0x000fe200078e0206 */
[----:B------:R3:W-:Y:S03]  /*1d80*/  @P0 LDGSTS.E.BYPASS.LTC128B.128 [R218+0x5080], [R8.64], !P5 ;  /* 0x0508000008da0fae */ /* 0x0007e6000e901d46 */
[----:B--2---:R-:W-:Y:S01]  /*1d90*/  IMAD.WIDE.U32 R2, R224, c[0x0][0x208], RZ ;  /* 0x00008200e0027a25 */ /* 0x004fe200078e00ff */
[----:B------:R2:W-:Y:S01]  /*1da0*/  @P0 LDGSTS.E.BYPASS.LTC128B.128 [R218+0x5c80], [R6.64], !P4 ;  /* 0x05c8000006da0fae */ /* 0x0005e2000e101d46 */
[----:B------:R-:W-:-:S02]  /*1db0*/  ISETP.GT.AND P4, PT, R44, 0x2f, PT ;  /* 0x0000002f2c00780c */ /* 0x000fc40003f84270 */
[----:B------:R-:W-:Y:S01]  /*1dc0*/  IMAD.IADD R3, R3, 0x1, R0 ;  /* 0x0000000103037824 */ /* 0x000fe200078e0200 */
[----:B------:R-:W0:Y:S01]  /*1dd0*/  LDGDEPBAR ;  /* 0x00000000000079af */ /* 0x000e220000000000 */
[----:B------:R-:W-:Y:S02]  /*1de0*/  IMAD R0, R52, c[0x0][0x210], RZ ;  /* 0x0000840034007a24 */ /* 0x000fe400078e02ff */
[----:B------:R-:W-:-:S04]  /*1df0*/  IMAD.WIDE.U32 R2, R222, c[0x0][0x218], R2 ;  /* 0x00008600de027a25 */ /* 0x000fc800078e0002 */
[----:B------:R-:W-:Y:S01]  /*1e00*/  IMAD R0, R29, c[0x0][0x214], R0 ;  /* 0x000085001d007a24 */ /* 0x000fe200078e0200 */
[----:B------:R-:W-:-:S03]  /*1e10*/  IADD3 R2, P0, R14, R2, RZ ;  /* 0x000000020e027210 */ /* 0x000fc60007f1e0ff */
[----:B-1----:R-:W-:Y:S01]  /*1e20*/  IMAD.IADD R11, R15, 0x1, R0 ;  /* 0x000000010f0b7824 */ /* 0x002fe200078e0200 */
[----:B------:R-:W-:Y:S02]  /*1e30*/  SHF.R.S32.HI R10, RZ, 0x4, R20 ;  /* 0x00000004ff0a7819 */ /* 0x000fe40000011414 */
[----:B---3--:R-:W-:Y:S02]  /*1e40*/  LOP3.LUT R8, R17, 0x7fffffe, RZ, 0xc0, !PT ;  /* 0x07fffffe11087812 */ /* 0x008fe400078ec0ff */
[----:B------:R-:W-:Y:S02]  /*1e50*/  IADD3.X R3, R11, R3, R5, P0, !PT ;  /* 0x000000030b037210 */ /* 0x000fe400007fe405 */
[----:B--2---:R-:W-:Y:S01]  /*1e60*/  LOP3.LUT R7, R21, 0xfffffff8, RZ, 0xc0, !PT ;  /* 0xfffffff815077812 */ /* 0x004fe200078ec0ff */
[----:B------:R-:W-:Y:S01]  /*1e70*/  IMAD.IADD R126, R16, 0x1, -R8 ;  /* 0x00000001107e7824 */ /* 0x000fe200078e0a08 */
[----:B------:R-:W-:Y:S01]  /*1e80*/  LEA.HI R6, R20, R10, RZ, 0x1 ;  /* 0x0000000a14067211 */ /* 0x000fe200078f08ff */
[----:B------:R-:W-:-:S04]  /*1e90*/  DEPBAR.LE SB0, 0x1 ;  /* 0x000080400000791a */ /* 0x000fc80000000000 */
[----:B------:R-:W-:Y:S01]  /*1ea0*/  IMAD.IADD R7, R48, 0x1, -R7 ;  /* 0x0000000130077824 */ /* 0x000fe200078e0a07 */
[----:B------:R-:W-:Y:S01]  /*1eb0*/  LEA R41, P0, R2, c[0x0][0x1f8], 0x1 ;  /* 0x00007e0002297a11 */ /* 0x000fe200078008ff */
[----:B------:R-:W-:-:S04]  /*1ec0*/  DEPBAR.LE SB0, 0x0 ;  /* 0x000080000000791a */ /* 0x000fc80000000000 */
[C---:B------:R-:W-:Y:S01]  /*1ed0*/  LEA.HI R0, R7.reuse, R7, RZ, 0x1 ;  /* 0x0000000707007211 */ /* 0x040fe200078f08ff */
[----:B------:R-:W-:Y:S01]  /*1ee0*/  SHFL.IDX PT, R24, R41, RZ, 0x1c1f ;  /* 0x001c1fff29187589 */ /* 0x000fe200000e0000 */
[----:B------:R-:W-:Y:S02]  /*1ef0*/  SHF.R.S32.HI R9, RZ, 0x1f, R16 ;  /* 0x0000001fff097819 */ /* 0x000fe40000011410 */
[----:B------:R-:W-:Y:S02]  /*1f00*/  LOP3.LUT R5, R0, 0x3fffffe, RZ, 0xc0, !PT ;  /* 0x03fffffe00057812 */ /* 0x000fe400078ec0ff */
[----:B------:R-:W-:Y:S02]  /*1f10*/  SHF.R.S32.HI R0, RZ, 0x1, R0 ;  /* 0x00000001ff007819 */ /* 0x000fe40000011400 */
[----:B------:R-:W-:Y:S01]  /*1f20*/  LOP3.LUT R6, R6, 0xfffffffe, RZ, 0xc0, !PT ;  /* 0xfffffffe06067812 */ /* 0x000fe200078ec0ff */
[----:B------:R-:W-:Y:S01]  /*1f30*/  IMAD.IADD R5, R7, 0x1, -R5 ;  /* 0x0000000107057824 */ /* 0x000fe200078e0a05 */
[----:B------:R-:W-:Y:S01]  /*1f40*/  LEA.HI.X R27, R2, c[0x0][0x1fc], R3, 0x1, P0 ;  /* 0x00007f00021b7a11 */ /* 0x000fe200000f0c03 */
[----:B------:R-:W-:Y:S01]  /*1f50*/  IMAD.SHL.U32 R2, R0, 0x40, RZ ;  /* 0x0000004000027824 */ /* 0x000fe200078e00ff */
[----:B------:R-:W-:Y:S01]  /*1f60*/  LEA.HI R9, R9, R16, RZ, 0x3 ;  /* 0x0000001009097211 */ /* 0x000fe200078f18ff */
[----:B------:R-:W-:Y:S01]  /*1f70*/  IMAD.IADD R8, R10, 0x1, -R6 ;  /* 0x000000010a087824 */ /* 0x000fe200078e0a06 */
[----:B------:R-:W-:Y:S01]  /*1f80*/  BAR.SYNC.DEFER_BLOCKING 0x0 ;  /* 0x0000000000007b1d */ /* 0x000fe20000010000 */
[----:B------:R-:W-:Y:S01]  /*1f90*/  IMAD.SHL.U32 R3, R18, 0x40, RZ ;  /* 0x0000004012037824 */ /* 0x000fe200078e00ff */
[----:B------:R-:W-:Y:S01]  /*1fa0*/  LOP3.LUT P0, RZ, R0, 0x2, RZ, 0xc0, !PT ;  /* 0x0000000200ff7812 */ /* 0x000fe2000780c0ff */
[----:B------:R-:W-:Y:S01]  /*1fb0*/  IMAD.SHL.U32 R10, R19, 0x8, RZ ;  /* 0x00000008130a7824 */ /* 0x000fe200078e00ff */
[----:B------:R-:W-:Y:S01]  /*1fc0*/  LOP3.LUT R0, R2, 0xc0, RZ, 0xc0, !PT ;  /* 0x000000c002007812 */ /* 0x000fe200078ec0ff */
[----:B------:R-:W-:Y:S01]  /*1fd0*/  IMAD.SHL.U32 R6, R9, 0x20, RZ ;  /* 0x0000002009067824 */ /* 0x000fe200078e00ff */
[----:B------:R-:W-:Y:S01]  /*1fe0*/  LOP3.LUT R2, R3, 0xc0, RZ, 0xc0, !PT ;  /* 0x000000c003027812 */ /* 0x000fe200078ec0ff */
[----:B------:R-:W-:Y:S01]  /*1ff0*/  IMAD R7, R8, 0x8, R5 ;  /* 0x0000000808077824 */ /* 0x000fe200078e0205 */
[----:B------:R-:W-:Y:S01]  /*2000*/  LOP3.LUT R3, R0, 0x8, R10, 0xf8, !PT ;  /* 0x0000000800037812 */ /* 0x000fe200078ef80a */
[----:B------:R-:W-:Y:S01]  /*2010*/  IMAD.SHL.U32 R5, R8, 0x8, RZ ;  /* 0x0000000808057824 */ /* 0x000fe200078e00ff */
[----:B------:R-:W-:Y:S01]  /*2020*/  SHF.R.U32.HI R0, RZ, 0x3, R0 ;  /* 0x00000003ff007819 */ /* 0x000fe20000011600 */
[----:B------:R-:W1:Y:S01]  /*2030*/  SHFL.IDX PT, R25, R27, RZ, 0x1c1f ;  /* 0x001c1fff1b197589 */ /* 0x000e6200000e0000 */
[----:B------:R-:W-:-:S02]  /*2040*/  LOP3.LUT R125, R6, 0xffffff00, RZ, 0xc0, !PT ;  /* 0xffffff00067d7812 */ /* 0x000fc400078ec0ff */
[----:B------:R-:W-:Y:S02]  /*2050*/  LOP3.LUT R0, R3, R0, RZ, 0x3c, !PT ;  /* 0x0000000003007212 */ /* 0x000fe400078e3cff */
[----:B------:R-:W-:Y:S02]  /*2060*/  LOP3.LUT R5, R2, 0x8, R5, 0xf8, !PT ;  /* 0x0000000802057812 */ /* 0x000fe400078ef805 */
[----:B------:R-:W-:Y:S01]  /*2070*/  SHF.R.U32.HI R3, RZ, 0x3, R2 ;  /* 0x00000003ff037819 */ /* 0x000fe20000011602 */
[----:B------:R-:W-:Y:S02]  /*2080*/  IMAD R2, R129, 0x200, R125 ;  /* 0x0000020081027824 */ /* 0x000fe400078e027d */
[----:B------:R-:W-:Y:S01]  /*2090*/  IMAD.U32 R0, R7, 0x20, R0 ;  /* 0x0000002007007824 */ /* 0x000fe200078e0000 */
[----:B------:R-:W-:Y:S01]  /*20a0*/  LOP3.LUT R124, R5, R3, RZ, 0x3c, !PT ;  /* 0x00000003057c7212 */ /* 0x000fe200078e3cff */
[----:B------:R-:W-:Y:S01]  /*20b0*/  IMAD R2, R126, 0x20, R2 ;  /* 0x000000207e027824 */ /* 0x000fe200078e0202 */
[----:B------:R-:W-:Y:S01]  /*20c0*/  SHF.R.S32.HI R5, RZ, 0x1f, R225 ;  /* 0x0000001fff057819 */ /* 0x000fe200000114e1 */
[----:B------:R-:W-:-:S02]  /*20d0*/  IMAD.SHL.U32 R204, R0, 0x2, RZ ;  /* 0x0000000200cc7824 */ /* 0x000fc400078e00ff */
[----:B------:R-:W-:-:S03]  /*20e0*/  IMAD.IADD R0, R124, 0x1, R2 ;  /* 0x000000017c007824 */ /* 0x000fc600078e0202 */
[----:B------:R-:W-:Y:S01]  /*20f0*/  IADD3 R2, R204, 0x3c80, RZ ;  /* 0x00003c80cc027810 */ /* 0x000fe20007ffe0ff */
[----:B------:R-:W-:Y:S01]  /*2100*/  IMAD.SHL.U32 R207, R0, 0x2, RZ ;  /* 0x0000000200cf7824 */ /* 0x000fe200078e00ff */
[----:B------:R-:W-:Y:S01]  /*2110*/  IADD3 R209, R204, 0x3ca0, RZ ;  /* 0x00003ca0ccd17810 */ /* 0x000fe20007ffe0ff */
[----:B------:R-:W-:Y:S01]  /*2120*/  IMAD.IADD R0, R43, 0x1, -R22 ;  /* 0x000000012b007824 */ /* 0x000fe200078e0a16 */
[----:B------:R-:W-:Y:S01]  /*2130*/  @P0 IADD3 R209, R2, -0x20, RZ ;  /* 0xffffffe002d10810 */ /* 0x000fe20007ffe0ff */
[----:B------:R-:W-:Y:S01]  /*2140*/  IMAD R208, R4, 0x2, R207 ;  /* 0x0000000204d07824 */ /* 0x000fe200078e02cf */
[----:B------:R2:W3:Y:S01]  /*2150*/  LDSM.16.M88.4 R16, [R207+0x6080] ;  /* 0x00608000cf10783b */ /* 0x0004e20000000200 */
[----:B-1----:R-:W-:Y:S01]  /*2160*/  IMAD.WIDE R2, R225, 0x2, R24 ;  /* 0x00000002e1027825 */ /* 0x002fe200078e0218 */
[----:B------:R-:W-:Y:S02]  /*2170*/  ISETP.LT.OR P0, PT, R0, 0x1, P3 ;  /* 0x000000010000780c */ /* 0x000fe40001f01670 */
[----:B------:R2:W1:Y:S01]  /*2180*/  LDSM.16.M88.4 R12, [R207+0x7080] ;  /* 0x00708000cf0c783b */ /* 0x0004620000000200 */
[----:B------:R-:W-:-:S02]  /*2190*/  IADD3 R217, R209, 0x400, RZ ;  /* 0x00000400d1d97810 */ /* 0x000fc40007ffe0ff */
[----:B------:R-:W-:Y:S01]  /*21a0*/  IADD3 R216, R209, 0x800, RZ ;  /* 0x00000800d1d87810 */ /* 0x000fe20007ffe0ff */
[----:B------:R2:W4:Y:S04]  /*21b0*/  LDSM.16.M88.4 R36, [R204+0x3c80] ;  /* 0x003c8000cc24783b */ /* 0x0005280000000200 */
[----:B------:R2:W1:Y:S04]  /*21c0*/  LDSM.16.M88.4 R32, [R204+0x4080] ;  /* 0x00408000cc20783b */ /* 0x0004680000000200 */
[----:B------:R2:W1:Y:S04]  /*21d0*/  LDSM.16.M88.4 R28, [R204+0x4480] ;  /* 0x00448000cc1c783b */ /* 0x0004680000000200 */
[----:B------:R2:W1:Y:S04]  /*21e0*/  LDSM.16.M88.4 R20, [R208+0x6080] ;  /* 0x00608000d014783b */ /* 0x0004680000000200 */
[----:B------:R2:W1:Y:S04]  /*21f0*/  LDSM.16.M88.4 R8, [R208+0x7080] ;  /* 0x00708000d008783b */ /* 0x0004680000000200 */
[----:B------:R2:W1:Y:S04]  /*2200*/  LDSM.16.M88.4 R64, [R209] ;  /* 0x00000000d140783b */ /* 0x0004680000000200 */
[----:B------:R2:W1:Y:S04]  /*2210*/  LDSM.16.M88.4 R72, [R209+0x400] ;  /* 0x00040000d148783b */ /* 0x0004680000000200 */
[----:B------:R2:W1:Y:S04]  /*2220*/  LDSM.16.M88.4 R80, [R209+0x800] ;  /* 0x00080000d150783b */ /* 0x0004680000000200 */
[----:B------:R-:W-:Y:S01]  /*2230*/  @!PT LDS RZ, [RZ] ;  /* 0x00000000fffff984 */ /* 0x000fe20000000800 */
[----:B------:R-:W-:Y:S01]  /*2240*/  @!PT LDS RZ, [RZ] ;  /* 0x00000000fffff984 */ /* 0x000fe20000000800 */
[----:B------:R-:W-:Y:S01]  /*2250*/  @!PT LDS RZ, [RZ] ;  /* 0x00000000fffff984 */ /* 0x000fe20000000800 */
[----:B------:R2:W-:Y:S01]  /*2260*/  LDGSTS.E.BYPASS.LTC128B.128 [R218+0x1880], [R2.64], !P0 ;  /* 0x0188000002da7fae */ /* 0x0005e2000c101d46 */
[----:B------:R-:W-:Y:S01]  /*2270*/  ISETP.LT.OR P0, PT, R0, 0x1, P2 ;  /* 0x000000010000780c */ /* 0x000fe20001701670 */
[----:B--2---:R-:W-:-:S12]  /*2280*/  IMAD.WIDE R2, R46, 0x2, R24 ;  /* 0x000000022e027825 */ /* 0x004fd800078e0218 */
[----:B------:R2:W-:Y:S01]  /*2290*/  LDGSTS.E.BYPASS.LTC128B.128 [R218+0x2480], [R2.64], !P0 ;  /* 0x0248000002da7fae */ /* 0x0005e2000c101d46 */
[----:B------:R-:W-:Y:S01]  /*22a0*/  ISETP.LT.OR P0, PT, R0, 0x1, P1 ;  /* 0x000000010000780c */ /* 0x000fe20000f01670 */
[----:B--2---:R-:W-:-:S12]  /*22b0*/  IMAD.WIDE R2, R45, 0x2, R24 ;  /* 0x000000022d027825 */ /* 0x004fd800078e0218 */
[----:B------:R2:W-:Y:S01]  /*22c0*/  LDGSTS.E.BYPASS.LTC128B.128 [R218+0x3080], [R2.64], !P0 ;  /* 0x0308000002da7fae */ /* 0x0005e2000c101d46 */
[----:B------:R-:W-:Y:S02]  /*22d0*/  ISETP.GT.AND P0, PT, R48, 0x3f, PT ;  /* 0x0000003f3000780c */ /* 0x000fe40003f04270 */
[----:B--2---:R-:W-:Y:S02]  /*22e0*/  SHF.R.S32.HI R3, RZ, 0x1f, R46 ;  /* 0x0000001fff037819 */ /* 0x004fe4000001142e */
[----:B------:R-:W-:-:S03]  /*22f0*/  SHF.R.S32.HI R2, RZ, 0x1f, R45 ;  /* 0x0000001fff027819 */ /* 0x000fc6000001142d */
[----:B------:R2:W-:Y:S04]  /*2300*/  STL [R1+0x38], R3 ;  /* 0x0000380301007387 */ /* 0x0005e80000100800 */
[----:B------:R2:W-:Y:S02]  /*2310*/  STL [R1+0x34], R2 ;  /* 0x0000340201007387 */ /* 0x0005e40000100800 */
[----:B------:R-:W-:Y:S05]  /*2320*/  @P0 BRA `(.L_x_289) ;  /* 0x000001f000000947 */ /* 0x000fea0003800000 */
[----:B-1-34-:R-:W-:Y:S05]  /*2330*/  BRA.DIV ~URZ, `(.L_x_290) ;  /* 0x00011a227f007947 */ /* 0x01afea000b800000 */
[----:B------:R1:W3:Y:S04]  /*2340*/  SHFL.IDX PT, R5, R27, 0x1, 0x1c1f ;  /* 0x003c1f001b057f89 */ /* 0x0002e800000e0000 */
[----:B--2---:R1:W2:Y:S02]  /*2350*/  SHFL.IDX PT, R2, R41, 0x1, 0x1c1f ;  /* 0x003c1f0029027f89 */ /* 0x0042a400000e0000 */
.L_x_384:
[----:B------:R-:W4:Y:S04]  /*2360*/  LDL R45, [R1+0x38] ;  /* 0x00003800012d7983 */ /* 0x000f280000100800 */
[----:B-1----:R-:W5:Y:S01]  /*2370*/  LDL R41, [R1+0x34] ;  /* 0x0000340001297983 */ /* 0x002f620000100800 */
[----:B------:R-:W-:-:S02]  /*2380*/  IADD3 R3, R225, 0x20, RZ ;  /* 0x00000020e1037810 */ /* 0x000fc40007ffe0ff */
[C---:B------:R-:W-:Y:S02]  /*2390*/  IADD3 R44, R225.reuse, 0x20, RZ ;  /* 0x00000020e12c7810 */ /* 0x040fe40007ffe0ff */
[----:B------:R-:W-:Y:S02]  /*23a0*/  SHF.R.S32.HI R3, RZ, 0x1f, R3 ;  /* 0x0000001fff037819 */ /* 0x000fe40000011403 */
[----:B------:R-:W-:Y:S02]  /*23b0*/  IADD3 R26, R225, 0x40, RZ ;  /* 0x00000040e11a7810 */ /* 0x000fe40007ffe0ff */
[----:B------:R-:W-:Y:S02]  /*23c0*/  LEA.HI R3, R3, R44, RZ, 0x3 ;  /* 0x0000002c03037211 */ /* 0x000fe400078f18ff */
[----:B------:R-:W-:Y:S02]  /*23d0*/  IADD3 R27, R225, 0x40, RZ ;  /* 0x00000040e11b7810 */ /* 0x000fe40007ffe0ff */
[----:B------:R-:W-:-:S02]  /*23e0*/  SHF.R.S32.HI R26, RZ, 0x1f, R26 ;  /* 0x0000001fff1a7819 */ /* 0x000fc4000001141a */
[-C--:B--2---:R-:W-:Y:S02]  /*23f0*/  LEA R24, P0, R225, R2.reuse, 0x1 ;  /* 0x00000002e1187211 */ /* 0x084fe400078008ff */
[----:B------:R-:W-:Y:S02]  /*2400*/  SHF.R.S32.HI R6, RZ, 0x1f, R225 ;  /* 0x0000001fff067819 */ /* 0x000fe400000114e1 */
[----:B------:R-:W-:Y:S02]  /*2410*/  LOP3.LUT R3, R3, 0xfffffff8, RZ, 0xc0, !PT ;  /* 0xfffffff803037812 */ /* 0x000fe400078ec0ff */
[----:B------:R-:W-:Y:S02]  /*2420*/  LEA.HI R26, R26, R27, RZ, 0x3 ;  /* 0x0000001b1a1a7211 */ /* 0x000fe400078f18ff */
[----:B---3--:R-:W-:Y:S02]  /*2430*/  LEA.HI.X R25, R225, R5, R6, 0x1, P0 ;  /* 0x00000005e1197211 */ /* 0x008fe400000f0c06 */
        /* <DEDUP_REMOVED lines=14> */
.L_x_289:
[----:B-1-34-:R-:W-:Y:S05]  /*2520*/  BSYNC B0 ;  /* 0x0000000000007941 */ /* 0x01afea0003800000 */
.L_x_288:
[----:B--2---:R-:W2:Y:S01]  /*2530*/  LDL R2, [R1+0x10] ;  /* 0x0000100001027983 */ /* 0x004ea20000100800 */
[----:B------:R-:W-:Y:S01]  /*2540*/  IMAD R0, R126, 0x20, R125 ;  /* 0x000000207e007824 */ /* 0x000fe200078e027d */
[C---:B------:R-:W-:Y:S02]  /*2550*/  IADD3 R215, R209.reuse, 0xc00, RZ ;  /* 0x00000c00d1d77810 */ /* 0x040fe40007ffe0ff */
        /* <DEDUP_REMOVED lines=15> */
[C---:B------:R-:W-:Y:S01]  /*2650*/  HMMA.16816.F32 R92, R16.reuse, R38, RZ ;  /* 0x00000026105c723c */ /* 0x040fe200000018ff */
[----:B------:R-:W-:Y:S07]  /*2660*/  LDSM.16.M88.4 R36, [R204+0x4880] ;  /* 0x00488000cc24783b */ /* 0x000fee0000000200 */
[C---:B------:R-:W-:Y:S08]  /*2670*/  HMMA.16816.F32 R76, R16.reuse, R32, RZ ;  /* 0x00000020104c723c */ /* 0x040ff000000018ff */
[C---:B------:R-:W-:Y:S08]  /*2680*/  HMMA.16816.F32 R88, R16.reuse, R28, RZ ;  /* 0x0000001c1058723c */ /* 0x040ff000000018ff */
[C---:B------:R-:W-:Y:S01]  /*2690*/  HMMA.16816.F32 R96, R16.reuse, R34, RZ ;  /* 0x000000221060723c */ /* 0x040fe200000018ff */
[----:B------:R-:W-:Y:S07]  /*26a0*/  LDSM.16.M88.4 R32, [R204+0x4c80] ;  /* 0x004c8000cc20783b */ /* 0x000fee0000000200 */
[----:B------:R-:W-:Y:S01]  /*26b0*/  HMMA.16816.F32 R28, R16, R30, RZ ;  /* 0x0000001e101c723c */ /* 0x000fe200000018ff */
[----:B------:R-:W-:Y:S07]  /*26c0*/  LDSM.16.M88.4 R16, [R204+0x5080] ;  /* 0x00508000cc10783b */ /* 0x000fee0000000200 */
[C---:B------:R-:W-:Y:S01]  /*26d0*/  HMMA.16816.F32 R116, R8.reuse, R64, R56 ;  /* 0x000000400874723c */ /* 0x040fe20000001838 */
[----:B------:R-:W-:Y:S07]  /*26e0*/  LDSM.16.M88.4 R56, [R209+0x1000] ;  /* 0x00100000d138783b */ /* 0x000fee0000000200 */
[C---:B------:R-:W-:Y:S08]  /*26f0*/  HMMA.16816.F32 R112, R8.reuse, R72, R48 ;  /* 0x000000480870723c */ /* 0x040ff00000001830 */
[C---:B------:R-:W-:Y:S01]  /*2700*/  HMMA.16816.F32 R108, R8.reuse, R80, R24 ;  /* 0x00000050086c723c */ /* 0x040fe20000001818 */
[----:B------:R-:W-:Y:S07]  /*2710*/  LDSM.16.M88.4 R24, [R208+0x9080] ;  /* 0x00908000d018783b */ /* 0x000fee0000000200 */
[C---:B------:R-:W-:Y:S08]  /*2720*/  HMMA.16816.F32 R104, R8.reuse, R66, R52 ;  /* 0x000000420868723c */ /* 0x040ff00000001834 */
[C---:B------:R-:W-:Y:S08]  /*2730*/  HMMA.16816.F32 R100, R8.reuse, R74, R44 ;  /* 0x0000004a0864723c */ /* 0x040ff0000000182c */
[----:B------:R-:W-:Y:S01]  /*2740*/  HMMA.16816.F32 R84, R8, R82, R12 ;  /* 0x000000520854723c */ /* 0x000fe2000000180c */
[----:B------:R-:W1:Y:S04]  /*2750*/  LDSM.16.M88.4 R8, [R207+0x9080] ;  /* 0x00908000cf08783b */ /* 0x000e680000000200 */
[----:B------:R-:W3:Y:S03]  /*2760*/  LDSM.16.M88.4 R12, [R207+0x8080] ;  /* 0x00808000cf0c783b */ /* 0x000ee60000000200 */
[C---:B------:R-:W-:Y:S01]  /*2770*/  HMMA.16816.F32 R68, R20.reuse, R64, R60 ;  /* 0x000000401444723c */ /* 0x040fe2000000183c */
[----:B------:R-:W4:Y:S07]  /*2780*/  LDSM.16.M88.4 R60, [R209+0xc00] ;  /* 0x000c0000d13c783b */ /* 0x000f2e0000000200 */
[C---:B------:R-:W-:Y:S01]  /*2790*/  HMMA.16816.F32 R52, R20.reuse, R66, R92 ;  /* 0x000000421434723c */ /* 0x040fe2000000185c */
[----:B------:R-:W5:Y:S07]  /*27a0*/  LDSM.16.M88.4 R64, [R209+0x1400] ;  /* 0x00140000d140783b */ /* 0x000f6e0000000200 */
[C---:B------:R-:W-:Y:S08]  /*27b0*/  HMMA.16816.F32 R48, R20.reuse, R72, R76 ;  /* 0x000000481430723c */ /* 0x040ff0000000184c */
[C---:B------:R-:W-:Y:S08]  /*27c0*/  HMMA.16816.F32 R76, R20.reuse, R80, R88 ;  /* 0x00000050144c723c */ /* 0x040ff00000001858 */
[C---:B------:R-:W-:Y:S08]  /*27d0*/  HMMA.16816.F32 R44, R20.reuse, R74, R96 ;  /* 0x0000004a142c723c */ /* 0x040ff00000001860 */
[----:B------:R-:W-:Y:S01]  /*27e0*/  HMMA.16816.F32 R20, R20, R82, R28 ;  /* 0x000000521414723c */ /* 0x000fe2000000181c */
[----:B------:R-:W2:Y:S07]  /*27f0*/  LDSM.16.M88.4 R28, [R208+0x8080] ;  /* 0x00808000d01c783b */ /* 0x000eae0000000200 */
[C---:B-1----:R-:W-:Y:S08]  /*2800*/  HMMA.16816.F32 R112, R8.reuse, R32, R112 ;  /* 0x000000200870723c */ /* 0x042ff00000001870 */
[C---:B------:R-:W-:Y:S08]  /*2810*/  HMMA.16816.F32 R104, R8.reuse, R38, R104 ;  /* 0x000000260868723c */ /* 0x040ff00000001868 */
[C---:B------:R-:W-:Y:S08]  /*2820*/  HMMA.16816.F32 R88, R8.reuse, R18, R84 ;  /* 0x000000120858723c */ /* 0x040ff00000001854 */
[C---:B------:R-:W-:Y:S08]  /*2830*/  HMMA.16816.F32 R72, R8.reuse, R36, R116 ;  /* 0x000000240848723c */ /* 0x040ff00000001874 */
[C---:B------:R-:W-:Y:S08]  /*2840*/  HMMA.16816.F32 R108, R8.reuse, R16, R108 ;  /* 0x00000010086c723c */ /* 0x040ff0000000186c */
[----:B------:R-:W-:Y:S08]  /*2850*/  HMMA.16816.F32 R100, R8, R34, R100 ;  /* 0x000000220864723c */ /* 0x000ff00000001864 */
[C---:B---3--:R-:W-:Y:S08]  /*2860*/  HMMA.16816.F32 R84, R12.reuse, R36, R68 ;  /* 0x000000240c54723c */ /* 0x048ff00000001844 */
        /* <DEDUP_REMOVED lines=9> */
[----:B------:R-:W3:Y:S03]  /*2900*/  LDSM.16.M88.4 R20, [R207+0xa080] ;  /* 0x00a08000cf14783b */ /* 0x000ee60000000200 */
[----:B----4-:R-:W-:Y:S01]  /*2910*/  HMMA.16816.F32 R68, R24, R62, R104 ;  /* 0x0000003e1844723c */ /* 0x010fe20000001868 */
[----:B--2---:R-:W-:-:S07]  /*2920*/  ISETP.GT.AND P0, PT, R128, R2, PT ;  /* 0x000000028000720c */ /* 0x004fce0003f04270 */
[C---:B------:R-:W-:Y:S08]  /*2930*/  HMMA.16816.F32 R116, R24.reuse, R56, R112 ;  /* 0x000000381874723c */ /* 0x040ff00000001870 */
[C---:B------:R-:W-:Y:S08]  /*2940*/  HMMA.16816.F32 R72, R24.reuse, R60, R72 ;  /* 0x0000003c1848723c */ /* 0x040ff00000001848 */
[C---:B------:R-:W-:Y:S08]  /*2950*/  HMMA.16816.F32 R112, R24.reuse, R58, R100 ;  /* 0x0000003a1870723c */ /* 0x040ff00000001864 */
[----:B-----5:R-:W-:Y:S08]  /*2960*/  HMMA.16816.F32 R120, R24, R64, R108 ;  /* 0x000000401878723c */ /* 0x020ff0000000186c */
[----:B------:R-:W-:Y:S08]  /*2970*/  HMMA.16816.F32 R104, R28, R60, R84 ;  /* 0x0000003c1c68723c */ /* 0x000ff00000001854 */
[----:B------:R-:W-:Y:S01]  /*2980*/  HMMA.16816.F32 R108, R24, R66, R88 ;  /* 0x00000042186c723c */ /* 0x000fe20000001858 */
[----:B------:R-:W-:Y:S07]  /*2990*/  LDSM.16.M88.4 R24, [R209+0x2000] ;  /* 0x00200000d118783b */ /* 0x000fee0000000200 */
        /* <DEDUP_REMOVED lines=8> */
[----:B------:R-:W4:Y:S01]  /*2a20*/  LDSM.16.M88.4 R12, [R208+0xa080] ;  /* 0x00a08000d00c783b */ /* 0x000f220000000200 */
[----:B------:R-:W-:-:S06]  /*2a30*/  DEPBAR.LE SB0, 0x0 ;  /* 0x000080000000791a */ /* 0x000fcc0000000000 */
[C---:B-1----:R-:W-:Y:S08]  /*2a40*/  HMMA.16816.F32 R80, R16.reuse, R52, R72 ;  /* 0x000000341050723c */ /* 0x042ff00000001848 */
[----:B------:R-:W-:Y:S08]  /*2a50*/  HMMA.16816.F32 R76, R16, R54, R68 ;  /* 0x00000036104c723c */ /* 0x000ff00000001844 */
[----:B---3--:R-:W-:Y:S08]  /*2a60*/  HMMA.16816.F32 R56, R20, R52, R104 ;  /* 0x000000341438723c */ /* 0x008ff00000001868 */
        /* <DEDUP_REMOVED lines=10> */
[----:B------:R-:W-:Y:S08]  /*2b10*/  HMMA.16816.F32 R76, R8, R38, R76 ;  /* 0x00000026084c723c */ /* 0x000ff0000000184c */
[C---:B----4-:R-:W-:Y:S08]  /*2b20*/  HMMA.16816.F32 R56, R12.reuse, R36, R56 ;  /* 0x000000240c38723c */ /* 0x050ff00000001838 */
[----:B------:R-:W-:Y:S08]  /*2b30*/  HMMA.16816.F32 R52, R12, R38, R52 ;  /* 0x000000260c34723c */ /* 0x000ff00000001834 */
[C---:B------:R-:W-:Y:S08]  /*2b40*/  HMMA.16816.F32 R72, R8.reuse, R32, R72 ;  /* 0x000000200848723c */ /* 0x040ff00000001848 */
[----:B------:R-:W-:Y:S08]  /*2b50*/  HMMA.16816.F32 R68, R8, R34, R68 ;  /* 0x000000220844723c */ /* 0x000ff00000001844 */
[C---:B------:R-:W-:Y:S08]  /*2b60*/  HMMA.16816.F32 R36, R12.reuse, R32, R28 ;  /* 0x000000200c24723c */ /* 0x040ff0000000181c */
[----:B------:R-:W-:Y:S08]  /*2b70*/  HMMA.16816.F32 R48, R12, R34, R48 ;  /* 0x000000220c30723c */ /* 0x000ff00000001830 */
[C---:B------:R-:W-:Y:S08]  /*2b80*/  HMMA.16816.F32 R64, R8.reuse, R24, R64 ;  /* 0x000000180840723c */ /* 0x040ff00000001840 */
[----:B------:R-:W-:Y:S08]  /*2b90*/  HMMA.16816.F32 R60, R8, R26, R60 ;  /* 0x0000001a083c723c */ /* 0x000ff0000000183c */
[C---:B------:R-:W-:Y:S08]  /*2ba0*/  HMMA.16816.F32 R32, R12.reuse, R24, R16 ;  /* 0x000000180c20723c */ /* 0x040ff00000001810 */
[----:B------:R-:W-:Y:S01]  /*2bb0*/  HMMA.16816.F32 R28, R12, R26, R20 ;  /* 0x0000001a0c1c723c */ /* 0x000fe20000001814 */
[----:B------:R-:W-:Y:S06]  /*2bc0*/  BAR.SYNC.DEFER_BLOCKING 0x0 ;  /* 0x0000000000007b1d */ /* 0x000fec0000010000 */
[----:B------:R-:W-:Y:S05]  /*2bd0*/  @!P0 BRA `(.L_x_291) ;  /* 0x0000065000008947 */ /* 0x000fea0003800000 */
[----:B------:R-:W2:Y:S04]  /*2be0*/  LDL R3, [R1+0x20] ;  /* 0x0000200001037983 */ /* 0x000ea80000100800 */
[----:B------:R-:W3:Y:S04]  /*2bf0*/  LDL.64 R132, [R1+0x28] ;  /* 0x0000280001847983 */ /* 0x000ee80000100a00 */
[----:B------:R-:W4:Y:S04]  /*2c00*/  LDL R6, [R1+0x38] ;  /* 0x0000380001067983 */ /* 0x000f280000100800 */
[----:B------:R-:W5:Y:S04]  /*2c10*/  LDL R7, [R1+0x30] ;  /* 0x0000300001077983 */ /* 0x000f680000100800 */
[----:B------:R-:W1:Y:S04]  /*2c20*/  S2R R5, SR_TID.X ;  /* 0x0000000000057919 */ /* 0x000e680000002100 */
[----:B------:R-:W5:Y:S01]  /*2c30*/  LDL R41, [R1+0x34] ;  /* 0x0000340001297983 */ /* 0x000f620000100800 */
[----:B-1----:R-:W-:-:S04]  /*2c40*/  SHF.R.S32.HI R2, RZ, 0x1f, R5 ;  /* 0x0000001fff027819 */ /* 0x002fc80000011405 */
[----:B------:R-:W-:Y:S01]  /*2c50*/  LEA.HI R2, R2, R5, RZ, 0x2 ;  /* 0x0000000502027211 */ /* 0x000fe200078f10ff */
[----:B------:R-:W-:-:S03]  /*2c60*/  IMAD.MOV.U32 R5, RZ, RZ, c[0x0][0x2b8] ;  /* 0x0000ae00ff057624 */ /* 0x000fc600078e00ff */
[----:B------:R-:W-:Y:S02]  /*2c70*/  SHF.R.S32.HI R2, RZ, 0x2, R2 ;  /* 0x00000002ff027819 */ /* 0x000fe40000011402 */
[----:B------:R-:W-:-:S03]  /*2c80*/  ISETP.NE.AND P2, PT, R5, 0x1, PT ;  /* 0x000000010500780c */ /* 0x000fc60003f45270 */
[----:B------:R-:W-:-:S05]  /*2c90*/  IMAD R2, R42, 0x20, R2 ;  /* 0x000000202a027824 */ /* 0x000fca00078e0202 */
[C---:B------:R-:W-:Y:S01]  /*2ca0*/  ISETP.GT.AND P1, PT, R2.reuse, 0x2f, PT ;  /* 0x0000002f0200780c */ /* 0x040fe20003f24270 */
[----:B------:R-:W-:Y:S01]  /*2cb0*/  IMAD.MOV.U32 R222, RZ, RZ, RZ ;  /* 0x000000ffffde7224 */ /* 0x000fe200078e00ff */
[----:B--2---:R-:W-:-:S04]  /*2cc0*/  IADD3 R3, R2, R127, R3 ;  /* 0x0000007f02037210 */ /* 0x004fc80007ffe003 */
[----:B------:R-:W-:-:S05]  /*2cd0*/  IADD3 R3, R3, -0x30, RZ ;  /* 0xffffffd003037810 */ /* 0x000fca0007ffe0ff */
[----:B------:R-:W-:-:S04]  /*2ce0*/  @P2 IMAD.HI.U32 R5, R3, c[0x0][0x2bc], RZ ;  /* 0x0000af0003052a27 */ /* 0x000fc800078e00ff */
[----:B------:R-:W-:Y:S01]  /*2cf0*/  IMAD.MOV.U32 R2, RZ, RZ, R3 ;  /* 0x000000ffff027224 */ /* 0x000fe200078e0003 */
[----:B------:R-:W-:-:S04]  /*2d00*/  @P2 SHF.R.U32.HI R2, RZ, c[0x0][0x2c0], R5 ;  /* 0x0000b000ff022a19 */ /* 0x000fc80000011605 */
[----:B---3--:R-:W-:Y:S01]  /*2d10*/  @!P1 IADD3 R5, P0, R2, R132, RZ ;  /* 0x0000008402059210 */ /* 0x008fe20007f1e0ff */
[----:B----4-:R-:W-:-:S03]  /*2d20*/  IMAD.MOV.U32 R136, RZ, RZ, R6 ;  /* 0x000000ffff887224 */ /* 0x010fc600078e0006 */
[----:B-----5:R-:W-:Y:S02]  /*2d30*/  @!P1 LEA.HI.X.SX32 R7, R2, R7, 0x1, P0 ;  /* 0x0000000702079211 */ /* 0x020fe400000f0eff */
[----:B------:R-:W-:-:S04]  /*2d40*/  @!P1 LEA R6, P0, R5, c[0x0][0x2a0], 0x2 ;  /* 0x0000a80005069a11 */ /* 0x000fc800078010ff */
[----:B------:R-:W-:-:S05]  /*2d50*/  @!P1 LEA.HI.X R7, R5, c[0x0][0x2a4], R7, 0x2, P0 ;  /* 0x0000a90005079a11 */ /* 0x000fca00000f1407 */
[----:B------:R-:W2:Y:S01]  /*2d60*/  @!P1 LDG.E R222, [R6.64] ;  /* 0x0000000606de9981 */ /* 0x000ea2000c1e1900 */
[----:B------:R-:W-:-:S03]  /*2d70*/  IMAD.MOV.U32 R133, RZ, RZ, R41 ;  /* 0x000000ffff857224 */ /* 0x000fc600078e0029 */
[----:B------:R-:W1:Y:S01]  /*2d80*/  S2R R41, SR_CTAID.Y ;  /* 0x0000000000297919 */ /* 0x000e620000002600 */
[----:B------:R-:W-:-:S03]  /*2d90*/  IMAD.MOV R2, RZ, RZ, -R2 ;  /* 0x000000ffff027224 */ /* 0x000fc600078e0a02 */
[----:B------:R-:W3:Y:S01]  /*2da0*/  S2R R132, SR_CTAID.Y ;  /* 0x0000000000847919 */ /* 0x000ee20000002600 */
[----:B------:R-:W-:-:S05]  /*2db0*/  IMAD R224, R2, c[0x0][0x2b8], R3 ;  /* 0x0000ae0002e07a24 */ /* 0x000fca00078e0203 */
[----:B------:R-:W-:-:S05]  /*2dc0*/  SHF.R.S32.HI R2, RZ, 0x1f, R224 ;  /* 0x0000001fff027819 */ /* 0x000fca00000114e0 */
[----:B------:R-:W-:Y:S02]  /*2dd0*/  IMAD R5, R2, c[0x0][0x1e0], RZ ;  /* 0x0000780002057a24 */ /* 0x000fe400078e02ff */
[----:B------:R-:W-:-:S04]  /*2de0*/  IMAD.WIDE.U32 R2, R224, c[0x0][0x1e0], RZ ;  /* 0x00007800e0027a25 */ /* 0x000fc800078e00ff */
[----:B------:R-:W-:Y:S01]  /*2df0*/  IMAD R5, R224, c[0x0][0x1e4], R5 ;  /* 0x00007900e0057a24 */ /* 0x000fe200078e0205 */
[----:B-1----:R-:W-:-:S03]  /*2e00*/  SHF.R.S32.HI R41, RZ, 0x1f, R41 ;  /* 0x0000001fff297819 */ /* 0x002fc60000011429 */
[----:B------:R-:W-:Y:S02]  /*2e10*/  IMAD.IADD R3, R3, 0x1, R5 ;  /* 0x0000000103037824 */ /* 0x000fe400078e0205 */
[----:B------:R-:W-:Y:S02]  /*2e20*/  IMAD R41, R41, c[0x0][0x1e8], RZ ;  /* 0x00007a0029297a24 */ /* 0x000fe400078e02ff */
[----:B---3--:R-:W-:-:S04]  /*2e30*/  IMAD.WIDE.U32 R134, R132, c[0x0][0x1e8], RZ ;  /* 0x00007a0084867a25 */ /* 0x008fc800078e00ff */
[----:B------:R-:W-:-:S04]  /*2e40*/  IMAD R41, R132, c[0x0][0x1ec], R41 ;  /* 0x00007b0084297a24 */ /* 0x000fc800078e0229 */
[----:B------:R-:W-:Y:S01]  /*2e50*/  IMAD.IADD R41, R135, 0x1, R41 ;  /* 0x0000000187297824 */ /* 0x000fe200078e0229 */
[C---:B------:R-:W-:Y:S02]  /*2e60*/  IADD3 R132, R225.reuse, 0x40, RZ ;  /* 0x00000040e1847810 */ /* 0x040fe40007ffe0ff */
[C---:B------:R-:W-:Y:S01]  /*2e70*/  IADD3 R135, R225.reuse, 0x20, RZ ;  /* 0x00000020e1877810 */ /* 0x040fe20007ffe0ff */
[----:B------:R-:W-:Y:S01]  /*2e80*/  BSSY B0, `(.L_x_292) ;  /* 0x000002a000007945 */ /* 0x000fe20003800000 */
[C---:B------:R-:W-:Y:S02]  /*2e90*/  IADD3 R9, R225.reuse, 0x40, RZ ;  /* 0x00000040e1097810 */ /* 0x040fe40007ffe0ff */
[----:B------:R-:W-:Y:S02]  /*2ea0*/  IADD3 R8, R225, 0x20, RZ ;  /* 0x00000020e1087810 */ /* 0x000fe40007ffe0ff */
[----:B------:R-:W-:Y:S02]  /*2eb0*/  ISETP.GE.AND P1, PT, R9, c[0x0][0x1d4], PT ;  /* 0x0000750009007a0c */ /* 0x000fe40003f26270 */
[----:B------:R-:W-:-:S02]  /*2ec0*/  ISETP.GE.AND P2, PT, R8, c[0x0][0x1d4], PT ;  /* 0x0000750008007a0c */ /* 0x000fc40003f46270 */
[----:B------:R-:W-:Y:S02]  /*2ed0*/  ISETP.GE.AND P3, PT, R225, c[0x0][0x1d4], PT ;  /* 0x00007500e1007a0c */ /* 0x000fe40003f66270 */
[----:B------:R-:W-:Y:S02]  /*2ee0*/  SHF.R.S32.HI R137, RZ, 0x1f, R225 ;  /* 0x0000001fff897819 */ /* 0x000fe400000114e1 */
[----:B--2---:R-:W-:Y:S01]  /*2ef0*/  SHF.R.S32.HI R5, RZ, 0x1f, R222 ;  /* 0x0000001fff057819 */ /* 0x004fe200000114de */
[----:B------:R-:W-:-:S04]  /*2f00*/  IMAD.WIDE.U32 R2, R222, c[0x0][0x1f0], R2 ;  /* 0x00007c00de027a25 */ /* 0x000fc800078e0002 */
[----:B------:R-:W-:Y:S01]  /*2f10*/  IMAD R5, R5, c[0x0][0x1f0], RZ ;  /* 0x00007c0005057a24 */ /* 0x000fe200078e02ff */
[----:B------:R-:W-:-:S03]  /*2f20*/  IADD3 R2, P0, R134, R2, RZ ;  /* 0x0000000286027210 */ /* 0x000fc60007f1e0ff */
[----:B------:R-:W-:-:S05]  /*2f30*/  IMAD R5, R222, c[0x0][0x1f4], R5 ;  /* 0x00007d00de057a24 */ /* 0x000fca00078e0205 */
[----:B------:R-:W-:Y:S02]  /*2f40*/  IADD3.X R3, R41, R3, R5, P0, !PT ;  /* 0x0000000329037210 */ /* 0x000fe400007fe405 */
[----:B------:R-:W1:Y:S01]  /*2f50*/  S2R R41, SR_TID.X ;  /* 0x0000000000297919 */ /* 0x000e620000002100 */
[----:B------:R-:W-:-:S04]  /*2f60*/  LEA R10, P0, R2, c[0x0][0x1c8], 0x1 ;  /* 0x00007200020a7a11 */ /* 0x000fc800078008ff */
[----:B------:R-:W-:Y:S02]  /*2f70*/  LEA.HI.X R5, R2, c[0x0][0x1cc], R3, 0x1, P0 ;  /* 0x0000730002057a11 */ /* 0x000fe400000f0c03 */
[----:B-1----:R-:W-:-:S04]  /*2f80*/  SHF.R.S32.HI R11, RZ, 0x1f, R41 ;  /* 0x0000001fff0b7819 */ /* 0x002fc80000011429 */
[----:B------:R-:W-:-:S04]  /*2f90*/  LEA.HI R11, R11, R41, RZ, 0x2 ;  /* 0x000000290b0b7211 */ /* 0x000fc800078f10ff */
[----:B------:R-:W-:-:S04]  /*2fa0*/  SHF.R.S32.HI R11, RZ, 0x2, R11 ;  /* 0x00000002ff0b7819 */ /* 0x000fc8000001140b */
[----:B------:R-:W-:-:S04]  /*2fb0*/  IADD3 R11, -R11, 0x30, RZ ;  /* 0x000000300b0b7810 */ /* 0x000fc80007ffe1ff */
[----:B------:R-:W-:Y:S02]  /*2fc0*/  ISETP.GE.AND P0, PT, R11, 0x1, PT ;  /* 0x000000010b00780c */ /* 0x000fe40003f06270 */
[C---:B------:R-:W-:Y:S02]  /*2fd0*/  IADD3 R41, R225.reuse, 0x40, RZ ;  /* 0x00000040e1297810 */ /* 0x040fe40007ffe0ff */
[----:B------:R-:W-:Y:S02]  /*2fe0*/  IADD3 R134, R225, 0x20, RZ ;  /* 0x00000020e1867810 */ /* 0x000fe40007ffe0ff */
[----:B------:R-:W-:Y:S02]  /*2ff0*/  SHF.R.S32.HI R41, RZ, 0x1f, R41 ;  /* 0x0000001fff297819 */ /* 0x000fe40000011429 */
[----:B------:R-:W-:Y:S01]  /*3000*/  SHF.R.S32.HI R134, RZ, 0x1f, R134 ;  /* 0x0000001fff867819 */ /* 0x000fe20000011486 */
[----:B------:R1:W2:Y:S01]  /*3010*/  SHFL.IDX PT, R2, R10, RZ, 0x1c1f ;  /* 0x001c1fff0a027589 */ /* 0x0002a200000e0000 */
[----:B------:R-:W-:-:S02]  /*3020*/  LEA.HI R41, R41, R132, RZ, 0x3 ;  /* 0x0000008429297211 */ /* 0x000fc400078f18ff */
[----:B------:R-:W-:Y:S01]  /*3030*/  LEA.HI R134, R134, R135, RZ, 0x3 ;  /* 0x0000008786867211 */ /* 0x000fe200078f18ff */
[----:B------:R1:W3:Y:S01]  /*3040*/  SHFL.IDX PT, R3, R5, RZ, 0x1c1f ;  /* 0x001c1fff05037589 */ /* 0x0002e200000e0000 */
[----:B------:R-:W-:Y:S02]  /*3050*/  LOP3.LUT R41, R41, 0xfffffff8, RZ, 0xc0, !PT ;  /* 0xfffffff829297812 */ /* 0x000fe400078ec0ff */
[----:B------:R-:W-:Y:S01]  /*3060*/  LOP3.LUT R134, R134, 0xfffffff8, RZ, 0xc0, !PT ;  /* 0xfffffff886867812 */ /* 0x000fe200078ec0ff */
[----:B------:R-:W-:Y:S05]  /*3070*/  @!P0 BRA `(.L_x_293) ;  /* 0x000000a000008947 */ /* 0x000fea0003800000 */
[----:B--2---:R-:W-:-:S04]  /*3080*/  LEA R8, P0, R225, R2, 0x1 ;  /* 0x00000002e1087211 */ /* 0x004fc800078008ff */
[----:B---3--:R-:W-:Y:S02]  /*3090*/  LEA.HI.X R9, R225, R3, R137, 0x1, P0 ;  /* 0x00000003e1097211 */ /* 0x008fe400000f0c89 */
[----:B------:R-:W-:-:S03]  /*30a0*/  LEA R6, P0, R134, R2, 0x1 ;  /* 0x0000000286067211 */ /* 0x000fc600078008ff */
[----:B------:R-:W-:Y:S01]  /*30b0*/  @!PT LDS RZ, [RZ] ;  /* 0x00000000fffff984 */ /* 0x000fe20000000800 */
[----:B------:R2:W-:Y:S01]  /*30c0*/  LDGSTS.E.BYPASS.LTC128B.128 [R218+0x3c80], [R8.64], !P3 ;  /* 0x03c8000008da7fae */ /* 0x0005e2000d901d46 */
[----:B------:R-:W-:Y:S02]  /*30d0*/  LEA.HI.X R7, R134, R3, R136, 0x1, P0 ;  /* 0x0000000386077211 */ /* 0x000fe400000f0c88 */
[----:B------:R-:W-:-:S03]  /*30e0*/  LEA R2, P0, R41, R2, 0x1 ;  /* 0x0000000229027211 */ /* 0x000fc600078008ff */
[----:B------:R2:W-:Y:S01]  /*30f0*/  LDGSTS.E.BYPASS.LTC128B.128 [R218+0x4880], [R6.64], !P2 ;  /* 0x0488000006da7fae */ /* 0x0005e2000d101d46 */
[----:B------:R-:W-:-:S05]  /*3100*/  LEA.HI.X R3, R41, R3, R133, 0x1, P0 ;  /* 0x0000000329037211 */ /* 0x000fca00000f0c85 */
[----:B------:R2:W-:Y:S04]  /*3110*/  LDGSTS.E.BYPASS.LTC128B.128 [R218+0x5480], [R2.64], !P1 ;  /* 0x0548000002da7fae */ /* 0x0005e8000c901d46 */
.L_x_293:
[----:B------:R-:W-:Y:S05]  /*3120*/  BSYNC B0 ;  /* 0x0000000000007941 */ /* 0x000fea0003800000 */
.L_x_292:
[----:B------:R-:W-:Y:S01]  /*3130*/  ISETP.GE.AND P0, PT, R11, 0x21, PT ;  /* 0x000000210b00780c */ /* 0x000fe20003f06270 */
[----:B--23--:R2:W3:Y:S01]  /*3140*/  SHFL.IDX PT, R3, R5, 0x1, 0x1c1f ;  /* 0x003c1f0005037f89 */ /* 0x00c4e200000e0000 */
[----:B------:R-:W-:Y:S03]  /*3150*/  BSSY B0, `(.L_x_291) ;  /* 0x000000d000007945 */ /* 0x000fe60003800000 */
[----:B------:R2:W4:Y:S08]  /*3160*/  SHFL.IDX PT, R2, R10, 0x1, 0x1c1f ;  /* 0x003c1f000a027f89 */ /* 0x00053000000e0000 */
[----:B------:R-:W-:Y:S05]  /*3170*/  @!P0 BRA `(.L_x_294) ;  /* 0x000000a000008947 */ /* 0x000fea0003800000 */
[----:B----4-:R-:W-:-:S04]  /*3180*/  LEA R8, P0, R225, R2, 0x1 ;  /* 0x00000002e1087211 */ /* 0x010fc800078008ff */
        /* <DEDUP_REMOVED lines=9> */
.L_x_294:
[----:B------:R-:W-:Y:S05]  /*3220*/  BSYNC B0 ;  /* 0x0000000000007941 */ /* 0x000fea0003800000 */
.L_x_291:
[----:B-12---:R-:W1:Y:S01]  /*3230*/  S2R R5, SR_TID.X ;  /* 0x0000000000057919 */ /* 0x006e620000002100 */
[----:B---34-:R-:W-:Y:S01]  /*3240*/  LOP3.LUT R2, R130, 0xffffffe0, RZ, 0xc0, !PT ;  /* 0xffffffe082027812 */ /* 0x018fe200078ec0ff */
[----:B------:R-:W-:Y:S01]  /*3250*/  IMAD.MOV.U32 R10, RZ, RZ, c[0x0][0x2c4] ;  /* 0x0000b100ff0a7624 */ /* 0x000fe200078e00ff */
[----:B------:R-:W-:Y:S01]  /*3260*/  SHF.R.S32.HI R3, RZ, 0x1f, R129 ;  /* 0x0000001fff037819 */ /* 0x000fe20000011481 */
[----:B------:R-:W-:Y:S01]  /*3270*/  IMAD.MOV.U32 R25, RZ, RZ, c[0x0][0x32c] ;  /* 0x0000cb00ff197624 */ /* 0x000fe200078e00ff */
[----:B------:R-:W-:Y:S01]  /*3280*/  ULDC UR4, c[0x0][0x324] ;  /* 0x0000c90000047ab9 */ /* 0x000fe20000000800 */
[----:B------:R-:W0:Y:S01]  /*3290*/  LDGDEPBAR ;  /* 0x00000000000079af */ /* 0x000e220000000000 */
[----:B------:R-:W-:Y:S01]  /*32a0*/  ISETP.NE.AND P0, PT, R10, 0x1, PT ;  /* 0x000000010a00780c */ /* 0x000fe20003f05270 */
[----:B------:R-:W-:Y:S01]  /*32b0*/  ULOP3.LUT UR4, URZ, UR4, URZ, 0x33, !UPT ;  /* 0x000000043f047292 */ /* 0x000fe2000f8e333f */
[----:B------:R-:W-:Y:S01]  /*32c0*/  ISETP.GE.AND P1, PT, R25, 0x1, PT ;  /* 0x000000011900780c */ /* 0x000fe20003f26270 */
[----:B-1----:R-:W-:Y:S01]  /*32d0*/  IMAD.IADD R2, R5, 0x1, -R2 ;  /* 0x0000000105027824 */ /* 0x002fe200078e0a02 */
        /* <DEDUP_REMOVED lines=13> */
[----:B------:R-:W-:-:S04]  /*33b0*/  IMAD R9, R6, 0x8, R3 ;  /* 0x0000000806097824 */ /* 0x000fc800078e0203 */
[----:B------:R-:W-:Y:S01]  /*33c0*/  @P0 IMAD.HI.U32 R3, R9, c[0x0][0x2c8], RZ ;  /* 0x0000b20009030a27 */ /* 0x000fe200078e00ff */
[----:B------:R1:W-:Y:S03]  /*33d0*/  STL [R1+0x18], R9 ;  /* 0x0000180901007387 */ /* 0x0003e60000100800 */
[----:B------:R-:W-:Y:S01]  /*33e0*/  IMAD.MOV.U32 R8, RZ, RZ, R9 ;  /* 0x000000ffff087224 */ /* 0x000fe200078e0009 */
[----:B------:R-:W-:Y:S02]  /*33f0*/  @P0 SHF.R.U32.HI R8, RZ, c[0x0][0x2cc], R3 ;  /* 0x0000b300ff080a19 */ /* 0x000fe40000011603 */
[----:B------:R-:W-:-:S03]  /*3400*/  LOP3.LUT R3, R5, 0x7ffffffc, RZ, 0xc0, !PT ;  /* 0x7ffffffc05037812 */ /* 0x000fc600078ec0ff */
[----:B------:R-:W2:Y:S02]  /*3410*/  SHFL.IDX PT, R5, R8, RZ, 0x1c1f ;  /* 0x001c1fff08057589 */ /* 0x000ea400000e0000 */
[----:B------:R-:W-:-:S04]  /*3420*/  IMAD.IADD R2, R2, 0x1, -R3 ;  /* 0x0000000102027824 */ /* 0x000fc800078e0a03 */
[----:B------:R-:W-:-:S04]  /*3430*/  IMAD.SHL.U32 R251, R2, 0x2, RZ ;  /* 0x0000000202fb7824 */ /* 0x000fc800078e00ff */
[----:B------:R-:W-:Y:S01]  /*3440*/  IMAD.IADD R12, R40, 0x1, -R251 ;  /* 0x00000001280c7824 */ /* 0x000fe200078e0afb */
[C---:B------:R-:W-:Y:S02]  /*3450*/  IADD3 R2, -R251.reuse, 0x1, R43 ;  /* 0x00000001fb027810 */ /* 0x040fe40007ffe12b */
[----:B------:R-:W-:-:S03]  /*3460*/  IADD3 R10, -R251, R229, R40 ;  /* 0x000000e5fb0a7210 */ /* 0x000fc60007ffe128 */
[----:B------:R-:W-:-:S05]  /*3470*/  IMAD.IADD R2, R2, 0x1, -R230 ;  /* 0x0000000102027824 */ /* 0x000fca00078e0ae6 */
[C---:B-1----:R-:W-:Y:S02]  /*3480*/  IADD3 R9, R2.reuse, c[0x0][0x328], RZ ;  /* 0x0000ca0002097a10 */ /* 0x042fe40007ffe0ff */
[----:B------:R-:W-:-:S03]  /*3490*/  IADD3 R11, R2, UR4, RZ ;  /* 0x00000004020b7c10 */ /* 0x000fc6000fffe0ff */
[--C-:B--2---:R-:W-:Y:S02]  /*34a0*/  IMAD.IADD R3, R9, 0x1, R5.reuse ;  /* 0x0000000109037824 */ /* 0x104fe400078e0205 */
[----:B------:R-:W-:-:S03]  /*34b0*/  IMAD.IADD R2, R11, 0x1, R5 ;  /* 0x000000010b027824 */ /* 0x000fc600078e0205 */
[----:B------:R-:W-:Y:S01]  /*34c0*/  IMNMX R3, R3, R10, PT ;  /* 0x0000000a03037217 */ /* 0x000fe20003800200 */
[----:B------:R-:W-:Y:S05]  /*34d0*/  @!P1 BRA `(.L_x_295) ;  /* 0x0000014000009947 */ /* 0x000fea0003800000 */
[----:B------:R-:W-:Y:S01]  /*34e0*/  IADD3 R5, -R230, R229, R5 ;  /* 0x000000e5e6057210 */ /* 0x000fe20007ffe105 */
[----:B------:R-:W-:Y:S03]  /*34f0*/  BSSY B0, `(.L_x_296) ;  /* 0x000000e000007945 */ /* 0x000fe60003800000 */
        /* <DEDUP_REMOVED lines=9> */
.L_x_297:
[----:B------:R-:W-:-:S04]  /*3590*/  MOV R6, 0x1 ;  /* 0x0000000100067802 */ /* 0x000fc80000000f00 */
[----:B------:R-:W-:-:S13]  /*35a0*/  ISETP.NE.AND P0, PT, R6, c[0x0][0x32c], PT ;  /* 0x0000cb0006007a0c */ /* 0x000fda0003f05270 */
[----:B------:R-:W-:-:S05]  /*35b0*/  @P0 IMAD.HI.U32 R6, R5, c[0x0][0x330], RZ ;  /* 0x0000cc0005060a27 */ /* 0x000fca00078e00ff */
[----:B------:R-:W-:Y:S02]  /*35c0*/  @P0 SHF.R.U32.HI R5, RZ, c[0x0][0x334], R6 ;  /* 0x0000cd00ff050a19 */ /* 0x000fe40000011606 */
.L_x_298:
[----:B------:R-:W-:Y:S05]  /*35d0*/  BSYNC B0 ;  /* 0x0000000000007941 */ /* 0x000fea0003800000 */
.L_x_296:
[----:B------:R-:W-:-:S05]  /*35e0*/  IMAD R5, R5, c[0x0][0x32c], R12 ;  /* 0x0000cb0005057a24 */ /* 0x000fca00078e020c */
[----:B------:R-:W-:Y:S02]  /*35f0*/  IADD3 R6, R5, c[0x0][0x32c], RZ ;  /* 0x0000cb0005067a10 */ /* 0x000fe40007ffe0ff */
[----:B------:R-:W-:Y:S02]  /*3600*/  IMNMX R2, R2, R5, !PT ;  /* 0x0000000502027217 */ /* 0x000fe40007800200 */
[----:B------:R-:W-:Y:S02]  /*3610*/  IMNMX R3, R3, R6, PT ;  /* 0x0000000603037217 */ /* 0x000fe40003800200 */
.L_x_295:
[----:B------:R-:W1:Y:S02]  /*3620*/  SHFL.IDX PT, R7, R8, 0x1, 0x1c1f ;  /* 0x003c1f0008077f89 */ /* 0x000e6400000e0000 */
[----:B-1----:R-:W-:Y:S01]  /*3630*/  IMAD.IADD R6, R9, 0x1, R7 ;  /* 0x0000000109067824 */ /* 0x002fe200078e0207 */
[----:B------:R-:W-:-:S04]  /*3640*/  IADD3 R5, R11, R7, RZ ;  /* 0x000000070b057210 */ /* 0x000fc80007ffe0ff */
        /* <DEDUP_REMOVED lines=13> */
.L_x_301:
[----:B------:R-:W-:-:S04]  /*3720*/  MOV R13, 0x1 ;  /* 0x00000001000d7802 */ /* 0x000fc80000000f00 */
[----:B------:R-:W-:-:S13]  /*3730*/  ISETP.NE.AND P0, PT, R13, c[0x0][0x32c], PT ;  /* 0x0000cb000d007a0c */ /* 0x000fda0003f05270 */
[----:B------:R-:W-:-:S05]  /*3740*/  @P0 IMAD.HI.U32 R13, R7, c[0x0][0x330], RZ ;  /* 0x0000cc00070d0a27 */ /* 0x000fca00078e00ff */
[----:B------:R-:W-:Y:S02]  /*3750*/  @P0 SHF.R.U32.HI R7, RZ, c[0x0][0x334], R13 ;  /* 0x0000cd00ff070a19 */ /* 0x000fe4000001160d */
.L_x_302:
[----:B------:R-:W-:Y:S05]  /*3760*/  BSYNC B0 ;  /* 0x0000000000007941 */ /* 0x000fea0003800000 */
.L_x_300:
[----:B------:R-:W-:-:S05]  /*3770*/  IMAD R7, R7, c[0x0][0x32c], R12 ;  /* 0x0000cb0007077a24 */ /* 0x000fca00078e020c */
[----:B------:R-:W-:Y:S02]  /*3780*/  IADD3 R13, R7, c[0x0][0x32c], RZ ;  /* 0x0000cb00070d7a10 */ /* 0x000fe40007ffe0ff */
[----:B------:R-:W-:Y:S02]  /*3790*/  IMNMX R5, R5, R7, !PT ;  /* 0x0000000705057217 */ /* 0x000fe40007800200 */
[----:B------:R-:W-:Y:S02]  /*37a0*/  IMNMX R6, R6, R13, PT ;  /* 0x0000000d06067217 */ /* 0x000fe40003800200 */
.L_x_299:
        /* <DEDUP_REMOVED lines=57> */
[----:B------:R-:W-:Y:S02]  /*3b40*/  ISETP.GE.AND P0, PT, R25, 0x1, PT ;  /* 0x000000011900780c */ /* 0x000fe40003f06270 */
[----:B------:R-:W-:-:S11]  /*3b50*/  IMNMX R3, R3, R10, PT ;  /* 0x0000000a03037217 */ /* 0x000fd60003800200 */
        /* <DEDUP_REMOVED lines=12> */
.L_x_305:
[----:B------:R-:W-:-:S04]  /*3c20*/  MOV R18, 0x1 ;  /* 0x0000000100127802 */ /* 0x000fc80000000f00 */
[----:B------:R-:W-:-:S13]  /*3c30*/  ISETP.NE.AND P0, PT, R18, c[0x0][0x32c], PT ;  /* 0x0000cb0012007a0c */ /* 0x000fda0003f05270 */
[----:B------:R-:W-:-:S05]  /*3c40*/  @P0 IMAD.HI.U32 R18, R7, c[0x0][0x330], RZ ;  /* 0x0000cc0007120a27 */ /* 0x000fca00078e00ff */
[----:B------:R-:W-:Y:S02]  /*3c50*/  @P0 SHF.R.U32.HI R7, RZ, c[0x0][0x334], R18 ;  /* 0x0000cd00ff070a19 */ /* 0x000fe40000011612 */
.L_x_306:
[----:B------:R-:W-:Y:S05]  /*3c60*/  BSYNC B0 ;  /* 0x0000000000007941 */ /* 0x000fea0003800000 */
.L_x_304:
[----:B------:R-:W-:-:S05]  /*3c70*/  IMAD R7, R7, c[0x0][0x32c], R12 ;  /* 0x0000cb0007077a24 */ /* 0x000fca00078e020c */
[----:B------:R-:W-:Y:S02]  /*3c80*/  IADD3 R18, R7, c[0x0][0x32c], RZ ;  /* 0x0000cb0007127a10 */ /* 0x000fe40007ffe0ff */
[----:B------:R-:W-:Y:S02]  /*3c90*/  IMNMX R2, R2, R7, !PT ;  /* 0x0000000702027217 */ /* 0x000fe40007800200 */
[----:B------:R-:W-:Y:S02]  /*3ca0*/  IMNMX R3, R3, R18, PT ;  /* 0x0000001203037217 */ /* 0x000fe40003800200 */
.L_x_303:
        /* <DEDUP_REMOVED lines=102> */
.L_x_309:
[----:B------:R-:W-:-:S04]  /*4310*/  MOV R6, 0x1 ;  /* 0x0000000100067802 */ /* 0x000fc80000000f00 */
[----:B------:R-:W-:-:S13]  /*4320*/  ISETP.NE.AND P0, PT, R6, c[0x0][0x32c], PT ;  /* 0x0000cb0006007a0c */ /* 0x000fda0003f05270 */
[----:B------:R-:W-:-:S05]  /*4330*/  @P0 IMAD.HI.U32 R6, R5, c[0x0][0x330], RZ ;  /* 0x0000cc0005060a27 */ /* 0x000fca00078e00ff */
[----:B------:R-:W-:Y:S02]  /*4340*/  @P0 SHF.R.U32.HI R5, RZ, c[0x0][0x334], R6 ;  /* 0x0000cd00ff050a19 */ /* 0x000fe40000011606 */
.L_x_310:
[----:B------:R-:W-:Y:S05]  /*4350*/  BSYNC B0 ;  /* 0x0000000000007941 */ /* 0x000fea0003800000 */
.L_x_308:
[----:B------:R-:W-:-:S05]  /*4360*/  IMAD R5, R5, c[0x0][0x32c], R12 ;  /* 0x0000cb0005057a24 */ /* 0x000fca00078e020c */
[----:B------:R-:W-:Y:S02]  /*4370*/  IADD3 R6, R5, c[0x0][0x32c], RZ ;  /* 0x0000cb0005067a10 */ /* 0x000fe40007ffe0ff */
[----:B------:R-:W-:Y:S02]  /*4380*/  IMNMX R2, R2, R5, !PT ;  /* 0x0000000502027217 */ /* 0x000fe40007800200 */
[----:B------:R-:W-:Y:S02]  /*4390*/  IMNMX R3, R3, R6, PT ;  /* 0x0000000603037217 */ /* 0x000fe40003800200 */
.L_x_307:
        /* <DEDUP_REMOVED lines=32> */
[----:B------:R-:W-:Y:S02]  /*45a0*/  ISETP.LT.OR P0, PT, R3, 0x12, P0 ;  /* 0x000000120300780c */ /* 0x000fe40000701670 */
[----:B------:R-:W-:-:S02]  /*45b0*/  FMNMX.FTZ R134, R103, R134, !PT ;  /* 0x0000008667867209 */ /* 0x000fc40007810000 */
[----:B------:R-:W-:Y:S02]  /*45c0*/  FSEL R94, R75, -INF , !P0 ;  /* 0xff8000004b5e7808 */ /* 0x000fe40004000000 */
[----:B------:R-:W-:Y:S02]  /*45d0*/  ISETP.GT.AND P0, PT, R2, 0x18, !P4 ;  /* 0x000000180200780c */ /* 0x000fe40006704270 */
[----:B------:R-:W-:Y:S02]  /*45e0*/  ISETP.NE.AND P4, PT, R19, RZ, PT ;  /* 0x000000ff1300720c */ /* 0x000fe40003f85270 */
[----:B------:R-:W-:Y:S02]  /*45f0*/  ISETP.LT.OR P0, PT, R3, 0x19, P0 ;  /* 0x000000190300780c */ /* 0x000fe40000701670 */
[----:B------:R-:W-:Y:S02]  /*4600*/  FMNMX.FTZ R134, R102, R134, !PT ;  /* 0x0000008666867209 */ /* 0x000fe40007810000 */
[----:B------:R-:W-:-:S02]  /*4610*/  FSEL R95, R70, -INF , !P0 ;  /* 0xff800000465f7808 */ /* 0x000fc40004000000 */
[C---:B------:R-:W-:Y:S02]  /*4620*/  ISETP.GT.AND P0, PT, R2.reuse, 0x19, !P3 ;  /* 0x000000190200780c */ /* 0x040fe40005f04270 */
[----:B------:R-:W-:Y:S02]  /*4630*/  ISETP.NE.AND P3, PT, R17, RZ, PT ;  /* 0x000000ff1100720c */ /* 0x000fe40003f65270 */
[----:B------:R-:W-:Y:S02]  /*4640*/  ISETP.LT.OR P0, PT, R3, 0x1a, P0 ;  /* 0x0000001a0300780c */ /* 0x000fe40000701670 */
[----:B------:R-:W-:Y:S02]  /*4650*/  ISETP.NE.AND P6, PT, R13, RZ, PT ;  /* 0x000000ff0d00720c */ /* 0x000fe40003fc5270 */
[----:B------:R-:W-:Y:S02]  /*4660*/  FSEL R96, R71, -INF , !P0 ;  /* 0xff80000047607808 */ /* 0x000fe40004000000 */
[----:B------:R-:W-:-:S02]  /*4670*/  ISETP.GT.AND P0, PT, R2, 0x20, !P2 ;  /* 0x000000200200780c */ /* 0x000fc40005704270 */
[----:B------:R-:W-:Y:S02]  /*4680*/  FMNMX.FTZ R134, R112, R134, !PT ;  /* 0x0000008670867209 */ /* 0x000fe40007810000 */
        /* <DEDUP_REMOVED lines=8> */
[----:B------:R-:W-:-:S04]  /*4710*/  ISETP.GT.AND P0, PT, R2, RZ, !P4 ;  /* 0x000000ff0200720c */ /* 0x000fc80006704270 */
[----:B------:R-:W-:-:S04]  /*4720*/  ISETP.LT.OR P0, PT, R3, 0x1, P0 ;  /* 0x000000010300780c */ /* 0x000fc80000701670 */
[----:B------:R-:W-:Y:S02]  /*4730*/  FSEL R14, R82, -INF , !P0 ;  /* 0xff800000520e7808 */ /* 0x000fe40004000000 */
[----:B------:R-:W-:-:S04]  /*4740*/  ISETP.GT.AND P0, PT, R2, 0x28, !P5 ;  /* 0x000000280200780c */ /* 0x000fc80006f04270 */
[----:B------:R-:W-:-:S04]  /*4750*/  ISETP.LT.OR P0, PT, R3, 0x29, P0 ;  /* 0x000000290300780c */ /* 0x000fc80000701670 */
[----:B------:R-:W-:Y:S02]  /*4760*/  FSEL R197, R62, -INF , !P0 ;  /* 0xff8000003ec57808 */ /* 0x000fe40004000000 */
[----:B------:R-:W-:Y:S02]  /*4770*/  ISETP.GT.AND P0, PT, R2, 0x29, !P6 ;  /* 0x000000290200780c */ /* 0x000fe40007704270 */
[----:B------:R-:W1:Y:S02]  /*4780*/  SHFL.BFLY PT, R2, R134, 0x2, 0x1f ;  /* 0x0c401f0086027f89 */ /* 0x000e6400000e0000 */
[----:B------:R-:W-:-:S04]  /*4790*/  ISETP.LT.OR P0, PT, R3, 0x2a, P0 ;  /* 0x0000002a0300780c */ /* 0x000fc80000701670 */
[----:B------:R-:W-:Y:S02]  /*47a0*/  FSEL R196, R63, -INF , !P0 ;  /* 0xff8000003fc47808 */ /* 0x000fe40004000000 */
[----:B-1----:R-:W-:-:S05]  /*47b0*/  FMNMX.FTZ R134, R134, R2, !PT ;  /* 0x0000000286867209 */ /* 0x002fca0007810000 */
[----:B------:R-:W1:Y:S02]  /*47c0*/  SHFL.BFLY PT, R2, R134, 0x1, 0x1f ;  /* 0x0c201f0086027f89 */ /* 0x000e6400000e0000 */
[----:B-1----:R-:W-:Y:S02]  /*47d0*/  FMNMX.FTZ R134, R134, R2, !PT ;  /* 0x0000000286867209 */ /* 0x002fe40007810000 */
[----:B------:R-:W-:Y:S02]  /*47e0*/  FMNMX.FTZ R2, R18, R20, !PT ;  /* 0x0000001412027209 */ /* 0x000fe40007810000 */
[C---:B------:R-:W-:Y:S01]  /*47f0*/  FSETP.NEU.FTZ.AND P0, PT, R134.reuse, -INF , PT ;  /* 0xff8000008600780b */ /* 0x040fe20003f1d000 */
[----:B------:R-:W-:Y:S01]  /*4800*/  FMUL.FTZ R3, R134, c[0x0][0x2d0] ;  /* 0x0000b40086037a20 */ /* 0x000fe20000410000 */
[----:B------:R-:W-:-:S04]  /*4810*/  FMNMX.FTZ R2, R28, R2, !PT ;  /* 0x000000021c027209 */ /* 0x000fc80007810000 */
[----:B------:R-:W-:Y:S02]  /*4820*/  FMNMX.FTZ R2, R32, R2, !PT ;  /* 0x0000000220027209 */ /* 0x000fe40007810000 */
[----:B------:R-:W-:Y:S02]  /*4830*/  FSEL R3, R3, RZ, P0 ;  /* 0x000000ff03037208 */ /* 0x000fe40000000000 */
[----:B------:R-:W-:-:S04]  /*4840*/  FMNMX.FTZ R2, R40, R2, !PT ;  /* 0x0000000228027209 */ /* 0x000fc80007810000 */
[----:B------:R-:W-:-:S04]  /*4850*/  FMNMX.FTZ R2, R44, R2, !PT ;  /* 0x000000022c027209 */ /* 0x000fc80007810000 */
[----:B------:R-:W-:-:S04]  /*4860*/  FMNMX.FTZ R2, R46, R2, !PT ;  /* 0x000000022e027209 */ /* 0x000fc80007810000 */
[----:B------:R-:W-:-:S04]  /*4870*/  FMNMX.FTZ R2, R47, R2, !PT ;  /* 0x000000022f027209 */ /* 0x000fc80007810000 */
[----:B------:R-:W-:-:S04]  /*4880*/  FMNMX.FTZ R2, R108, R2, !PT ;  /* 0x000000026c027209 */ /* 0x000fc80007810000 */
[----:B------:R-:W-:-:S04]  /*4890*/  FMNMX.FTZ R2, R110, R2, !PT ;  /* 0x000000026e027209 */ /* 0x000fc80007810000 */
[----:B------:R-:W-:-:S04]  /*48a0*/  FMNMX.FTZ R2, R111, R2, !PT ;  /* 0x000000026f027209 */ /* 0x000fc80007810000 */
[----:B------:R-:W-:-:S05]  /*48b0*/  FMNMX.FTZ R2, R109, R2, !PT ;  /* 0x000000026d027209 */ /* 0x000fca0007810000 */
[----:B------:R-:W1:Y:S02]  /*48c0*/  SHFL.BFLY PT, R5, R2, 0x2, 0x1f ;  /* 0x0c401f0002057f89 */ /* 0x000e6400000e0000 */
[----:B-1----:R-:W-:Y:S02]  /*48d0*/  FMNMX.FTZ R2, R2, R5, !PT ;  /* 0x0000000502027209 */ /* 0x002fe40007810000 */
        /* <DEDUP_REMOVED lines=13> */
[----:B------:R-:W-:Y:S02]  /*49b0*/  FMNMX.FTZ R5, R201, R5, !PT ;  /* 0x00000005c9057209 */ /* 0x000fe40007810000 */
[----:B------:R-:W-:Y:S02]  /*49c0*/  FSEL R2, R2, RZ, P0 ;  /* 0x000000ff02027208 */ /* 0x000fe40000000000 */
[----:B------:R-:W-:-:S03]  /*49d0*/  FMNMX.FTZ R5, R200, R5, !PT ;  /* 0x00000005c8057209 */ /* 0x000fc60007810000 */
[--C-:B------:R-:W-:Y:S02]  /*49e0*/  FFMA.FTZ R0, R20, c[0x0][0x2d0], -R2.reuse ;  /* 0x0000b40014007a23 */ /* 0x100fe40000010802 */
[----:B------:R-:W1:Y:S02]  /*49f0*/  SHFL.BFLY PT, R6, R5, 0x2, 0x1f ;  /* 0x0c401f0005067f89 */ /* 0x000e6400000e0000 */
[----:B------:R2:W-:Y:S02]  /*4a00*/  MUFU.EX2 R242, R0 ;  /* 0x0000000000f27308 */ /* 0x0005e40000000800 */
[----:B--2---:R-:W-:Y:S02]  /*4a10*/  FFMA.FTZ R0, R28, c[0x0][0x2d0], -R2 ;  /* 0x0000b4001c007a23 */ /* 0x004fe40000010802 */
[----:B------:R-:W-:Y:S04]  /*4a20*/  LDSM.16.MT88.4 R28, [R206+0x2480] ;  /* 0x00248000ce1c783b */ /* 0x000fe80000004200 */
[----:B------:R2:W-:Y:S01]  /*4a30*/  MUFU.EX2 R245, R0 ;  /* 0x0000000000f57308 */ /* 0x0005e20000000800 */
[----:B-1----:R-:W-:-:S05]  /*4a40*/  FMNMX.FTZ R5, R5, R6, !PT ;  /* 0x0000000605057209 */ /* 0x002fca0007810000 */
[----:B------:R-:W1:Y:S01]  /*4a50*/  SHFL.BFLY PT, R132, R5, 0x1, 0x1f ;  /* 0x0c201f0005847f89 */ /* 0x000e6200000e0000 */
[----:B--2---:R-:W-:-:S03]  /*4a60*/  FFMA.FTZ R0, R32, c[0x0][0x2d0], -R2 ;  /* 0x0000b40020007a23 */ /* 0x004fc60000010802 */
[----:B------:R-:W-:Y:S01]  /*4a70*/  LDSM.16.MT88.4 R32, [R205+0x3080] ;  /* 0x00308000cd20783b */ /* 0x000fe20000004200 */
[----:B------:R2:W3:Y:S01]  /*4a80*/  MUFU.EX2 R246, R0 ;  /* 0x0000000000f67308 */ /* 0x0004e20000000800 */
[----:B-1----:R-:W-:Y:S02]  /*4a90*/  FMNMX.FTZ R132, R5, R132, !PT ;  /* 0x0000008405847209 */ /* 0x002fe40007810000 */
[----:B------:R-:W-:Y:S02]  /*4aa0*/  FMNMX.FTZ R5, R14, R15, !PT ;  /* 0x0000000f0e057209 */ /* 0x000fe40007810000 */
[C---:B------:R-:W-:Y:S01]  /*4ab0*/  FSETP.NEU.FTZ.AND P0, PT, R132.reuse, -INF , PT ;  /* 0xff8000008400780b */ /* 0x040fe20003f1d000 */
[----:B--2---:R-:W-:Y:S01]  /*4ac0*/  FFMA.FTZ R0, R41, c[0x0][0x2d0], -R3 ;  /* 0x0000b40029007a23 */ /* 0x004fe20000010803 */
[----:B------:R-:W-:Y:S01]  /*4ad0*/  FMNMX.FTZ R5, R85, R5, !PT ;  /* 0x0000000555057209 */ /* 0x000fe20007810000 */
[----:B------:R-:W-:Y:S01]  /*4ae0*/  FMUL.FTZ R13, R132, c[0x0][0x2d0] ;  /* 0x0000b400840d7a20 */ /* 0x000fe20000410000 */
[----:B---3--:R-:W-:Y:S01]  /*4af0*/  F2FP.PACK_AB R11, R246, R245 ;  /* 0x000000f5f60b723e */ /* 0x008fe200000000ff */
[----:B------:R1:W-:Y:S01]  /*4b00*/  MUFU.EX2 R250, R0 ;  /* 0x0000000000fa7308 */ /* 0x0003e20000000800 */
[----:B------:R-:W-:-:S02]  /*4b10*/  FMNMX.FTZ R5, R84, R5, !PT ;  /* 0x0000000554057209 */ /* 0x000fc40007810000 */
[----:B------:R-:W-:Y:S02]  /*4b20*/  FSEL R13, R13, RZ, P0 ;  /* 0x000000ff0d0d7208 */ /* 0x000fe40000000000 */
[----:B------:R-:W-:-:S04]  /*4b30*/  FMNMX.FTZ R5, R93, R5, !PT ;  /* 0x000000055d057209 */ /* 0x000fc80007810000 */
[----:B------:R-:W-:-:S04]  /*4b40*/  FMNMX.FTZ R5, R94, R5, !PT ;  /* 0x000000055e057209 */ /* 0x000fc80007810000 */
[----:B------:R-:W-:Y:S01]  /*4b50*/  FMNMX.FTZ R5, R95, R5, !PT ;  /* 0x000000055f057209 */ /* 0x000fe20007810000 */
[----:B-1----:R-:W-:-:S03]  /*4b60*/  FFMA.FTZ R0, R42, c[0x0][0x2d0], -R3 ;  /* 0x0000b4002a007a23 */ /* 0x002fc60000010803 */
[----:B------:R-:W-:Y:S01]  /*4b70*/  FMNMX.FTZ R5, R96, R5, !PT ;  /* 0x0000000560057209 */ /* 0x000fe20007810000 */
[----:B------:R1:W2:Y:S03]  /*4b80*/  MUFU.EX2 R104, R0 ;  /* 0x0000000000687308 */ /* 0x0002a60000000800 */
[----:B------:R-:W-:-:S04]  /*4b90*/  FMNMX.FTZ R5, R198, R5, !PT ;  /* 0x00000005c6057209 */ /* 0x000fc80007810000 */
[----:B------:R-:W-:-:S04]  /*4ba0*/  FMNMX.FTZ R5, R199, R5, !PT ;  /* 0x00000005c7057209 */ /* 0x000fc80007810000 */
[----:B------:R-:W-:-:S04]  /*4bb0*/  FMNMX.FTZ R5, R197, R5, !PT ;  /* 0x00000005c5057209 */ /* 0x000fc80007810000 */
[----:B------:R-:W-:Y:S01]  /*4bc0*/  FMNMX.FTZ R5, R196, R5, !PT ;  /* 0x00000005c4057209 */ /* 0x000fe20007810000 */
[----:B-1----:R-:W-:Y:S01]  /*4bd0*/  FFMA.FTZ R0, R43, c[0x0][0x2d0], -R3 ;  /* 0x0000b4002b007a23 */ /* 0x002fe20000010803 */
[----:B--2---:R-:W-:-:S03]  /*4be0*/  F2FP.PACK_AB R4, R104, R250 ;  /* 0x000000fa6804723e */ /* 0x004fc600000000ff */
[----:B------:R-:W1:Y:S01]  /*4bf0*/  SHFL.BFLY PT, R6, R5, 0x2, 0x1f ;  /* 0x0c401f0005067f89 */ /* 0x000e6200000e0000 */
        /* <DEDUP_REMOVED lines=10> */
[----:B------:R-:W-:Y:S01]  /*4ca0*/  FSETP.NEU.FTZ.AND P0, PT, R128, -INF , PT ;  /* 0xff8000008000780b */ /* 0x000fe20003f1d000 */
[----:B--2---:R-:W-:Y:S02]  /*4cb0*/  FFMA.FTZ R0, R44, c[0x0][0x2d0], -R2 ;  /* 0x0000b4002c007a23 */ /* 0x004fe40000010802 */
[----:B------:R1:W-:Y:S01]  /*4cc0*/  MUFU.EX2 R248, R5 ;  /* 0x0000000500f87308 */ /* 0x0003e20000000800 */
[----:B------:R-:W-:-:S05]  /*4cd0*/  FMUL.FTZ R12, R128, c[0x0][0x2d0] ;  /* 0x0000b400800c7a20 */ /* 0x000fca0000410000 */
[----:B------:R-:W-:Y:S02]  /*4ce0*/  FSEL R12, R12, RZ, P0 ;  /* 0x000000ff0c0c7208 */ /* 0x000fe40000000000 */
[----:B------:R2:W-:Y:S01]  /*4cf0*/  MUFU.EX2 R249, R0 ;  /* 0x0000000000f97308 */ /* 0x0005e20000000800 */
[----:B-1----:R-:W-:-:S07]  /*4d00*/  FFMA.FTZ R5, R22, c[0x0][0x2d0], -R3 ;  /* 0x0000b40016057a23 */ /* 0x002fce0000010803 */
[----:B------:R1:W3:Y:S01]  /*4d10*/  MUFU.EX2 R247, R5 ;  /* 0x0000000500f77308 */ /* 0x0002e20000000800 */
[----:B--2---:R-:W-:-:S07]  /*4d20*/  FFMA.FTZ R0, R46, c[0x0][0x2d0], -R2 ;  /* 0x0000b4002e007a23 */ /* 0x004fce0000010802 */
[----:B------:R2:W-:Y:S01]  /*4d30*/  MUFU.EX2 R252, R0 ;  /* 0x0000000000fc7308 */ /* 0x0005e20000000800 */
[----:B-1----:R-:W-:Y:S01]  /*4d40*/  FFMA.FTZ R5, R23, c[0x0][0x2d0], -R3 ;  /* 0x0000b40017057a23 */ /* 0x002fe20000010803 */
[----:B---3--:R-:W-:Y:S01]  /*4d50*/  F2FP.PACK_AB R8, R247, R248 ;  /* 0x000000f8f708723e */ /* 0x008fe200000000ff */
[----:B------:R-:W-:Y:S05]  /*4d60*/  LDSM.16.MT88.4 R20, [R206+0x1880] ;  /* 0x00188000ce14783b */ /* 0x000fea0000004200 */
[----:B------:R1:W-:Y:S01]  /*4d70*/  MUFU.EX2 R106, R5 ;  /* 0x00000005006a7308 */ /* 0x0003e20000000800 */
[----:B--2---:R-:W-:-:S07]  /*4d80*/  FFMA.FTZ R0, R47, c[0x0][0x2d0], -R2 ;  /* 0x0000b4002f007a23 */ /* 0x004fce0000010802 */
[----:B------:R2:W3:Y:S01]  /*4d90*/  MUFU.EX2 R113, R0 ;  /* 0x0000000000717308 */ /* 0x0004e20000000800 */
[----:B-1----:R-:W-:Y:S02]  /*4da0*/  FFMA.FTZ R5, R24, c[0x0][0x2d0], -R3 ;  /* 0x0000b40018057a23 */ /* 0x002fe40000010803 */
[----:B------:R-:W1:Y:S05]  /*4db0*/  LDSM.16.MT88.4 R24, [R205+0x2480] ;  /* 0x00248000cd18783b */ /* 0x000e6a0000004200 */
[----:B------:R4:W5:Y:S01]  /*4dc0*/  MUFU.EX2 R105, R5 ;  /* 0x0000000500697308 */ /* 0x0009620000000800 */
[----:B--2---:R-:W-:Y:S01]  /*4dd0*/  FFMA.FTZ R0, R7, c[0x0][0x2d0], -R13 ;  /* 0x0000b40007007a23 */ /* 0x004fe2000001080d */
[----:B---3--:R-:W-:-:S06]  /*4de0*/  F2FP.PACK_AB R7, R113, R252 ;  /* 0x000000fc7107723e */ /* 0x008fcc00000000ff */
[----:B------:R2:W-:Y:S01]  /*4df0*/  MUFU.EX2 R241, R0 ;  /* 0x0000000000f17308 */ /* 0x0005e20000000800 */
[----:B----4-:R-:W-:Y:S01]  /*4e00*/  FFMA.FTZ R5, R18, c[0x0][0x2d0], -R2 ;  /* 0x0000b40012057a23 */ /* 0x010fe20000010802 */
[----:B-----5:R-:W-:Y:S01]  /*4e10*/  F2FP.PACK_AB R10, R105, R106 ;  /* 0x0000006a690a723e */ /* 0x020fe200000000ff */
[----:B------:R-:W3:Y:S05]  /*4e20*/  LDSM.16.MT88.4 R16, [R205+0x1880] ;  /* 0x00188000cd10783b */ /* 0x000eea0000004200 */
[----:B------:R-:W4:Y:S01]  /*4e30*/  MUFU.EX2 R243, R5 ;  /* 0x0000000500f37308 */ /* 0x000f220000000800 */
[----:B--2---:R-:W-:Y:S02]  /*4e40*/  FFMA.FTZ R0, R86, c[0x0][0x2d0], -R13 ;  /* 0x0000b40056007a23 */ /* 0x004fe4000001080d */
[----:B------:R-:W-:-:S05]  /*4e50*/  IMAD.MOV.U32 R86, RZ, RZ, R106 ;  /* 0x000000ffff567224 */ /* 0x000fca00078e006a */
[----:B------:R2:W5:Y:S01]  /*4e60*/  MUFU.EX2 R238, R0 ;  /* 0x0000000000ee7308 */ /* 0x0005620000000800 */
[----:B----4-:R-:W-:Y:S02]  /*4e70*/  F2FP.PACK_AB R9, R242, R243 ;  /* 0x000000f3f209723e */ /* 0x010fe400000000ff */
[----:B------:R-:W-:-:S05]  /*4e80*/  F2FP.PACK_AB R5, R249, R244 ;  /* 0x000000f4f905723e */ /* 0x000fca00000000ff */
[C---:B-1----:R-:W-:Y:S01]  /*4e90*/  HMMA.16816.F32 R72, R8.reuse, R24, RZ ;  /* 0x000000180848723c */ /* 0x042fe200000018ff */
[----:B--2---:R-:W-:Y:S02]  /*4ea0*/  FFMA.FTZ R0, R87, c[0x0][0x2d0], -R13 ;  /* 0x0000b40057007a23 */ /* 0x004fe4000001080d */
[----:B------:R-:W-:Y:S02]  /*4eb0*/  IMAD.MOV.U32 R87, RZ, RZ, R105 ;  /* 0x000000ffff577224 */ /* 0x000fe400078e0069 */
[----:B------:R1:W-:Y:S03]  /*4ec0*/  MUFU.EX2 R239, R0 ;  /* 0x0000000000ef7308 */ /* 0x0003e60000000800 */
[C---:B------:R-:W-:Y:S08]  /*4ed0*/  HMMA.16816.F32 R68, R8.reuse, R28, RZ ;  /* 0x0000001c0844723c */ /* 0x040ff000000018ff */
[----:B---3--:R-:W-:Y:S01]  /*4ee0*/  HMMA.16816.F32 R52, R8, R16, RZ ;  /* 0x000000100834723c */ /* 0x008fe200000018ff */
[----:B-1----:R-:W-:-:S07]  /*4ef0*/  FFMA.FTZ R0, R92, c[0x0][0x2d0], -R13 ;  /* 0x0000b4005c007a23 */ /* 0x002fce000001080d */
[C---:B------:R-:W-:Y:S01]  /*4f00*/  HMMA.16816.F32 R80, R8.reuse, R20, RZ ;  /* 0x000000140850723c */ /* 0x040fe200000018ff */
[----:B------:R1:W2:Y:S07]  /*4f10*/  MUFU.EX2 R240, R0 ;  /* 0x0000000000f07308 */ /* 0x0002ae0000000800 */
[C---:B------:R-:W-:Y:S08]  /*4f20*/  HMMA.16816.F32 R64, R8.reuse, R32, RZ ;  /* 0x000000200840723c */ /* 0x040ff000000018ff */
[----:B------:R-:W-:Y:S01]  /*4f30*/  HMMA.16816.F32 R60, R8, R36, RZ ;  /* 0x00000024083c723c */ /* 0x000fe200000018ff */
[----:B-1----:R-:W-:-:S02]  /*4f40*/  FFMA.FTZ R0, R14, c[0x0][0x2d0], -R12 ;  /* 0x0000b4000e007a23 */ /* 0x002fc4000001080c */
[----:B------:R-:W-:Y:S02]  /*4f50*/  IMAD.MOV.U32 R14, RZ, RZ, R104 ;  /* 0x000000ffff0e7224 */ /* 0x000fe400078e0068 */
[----:B------:R1:W-:Y:S03]  /*4f60*/  MUFU.EX2 R135, R0 ;  /* 0x0000000000877308 */ /* 0x0003e60000000800 */
[C---:B------:R-:W-:Y:S08]  /*4f70*/  HMMA.16816.F32 R76, R8.reuse, R18, RZ ;  /* 0x00000012084c723c */ /* 0x040ff000000018ff */
[----:B------:R-:W-:Y:S01]  /*4f80*/  HMMA.16816.F32 R56, R8, R22, RZ ;  /* 0x000000160838723c */ /* 0x000fe200000018ff */
[----:B-1----:R-:W-:-:S07]  /*4f90*/  FFMA.FTZ R0, R15, c[0x0][0x2d0], -R12 ;  /* 0x0000b4000f007a23 */ /* 0x002fce000001080c */
[C---:B------:R-:W-:Y:S01]  /*4fa0*/  HMMA.16816.F32 R48, R8.reuse, R26, RZ ;  /* 0x0000001a0830723c */ /* 0x040fe200000018ff */
[----:B------:R1:W3:Y:S07]  /*4fb0*/  MUFU.EX2 R130, R0 ;  /* 0x0000000000827308 */ /* 0x0002ee0000000800 */
[C---:B------:R-:W-:Y:S08]  /*4fc0*/  HMMA.16816.F32 R44, R8.reuse, R30, RZ ;  /* 0x0000001e082c723c */ /* 0x040ff000000018ff */
[----:B------:R-:W-:Y:S01]  /*4fd0*/  HMMA.16816.F32 R40, R8, R34, RZ ;  /* 0x000000220828723c */ /* 0x000fe200000018ff */
[----:B-1----:R-:W-:-:S04]  /*4fe0*/  FFMA.FTZ R0, R85, c[0x0][0x2d0], -R12 ;  /* 0x0000b40055007a23 */ /* 0x002fc8000001080c */
[----:B------:R1:W-:Y:S03]  /*4ff0*/  MUFU.EX2 R237, R0 ;  /* 0x0000000000ed7308 */ /* 0x0003e60000000800 */
[----:B------:R-:W-:Y:S08]  /*5000*/  HMMA.16816.F32 R8, R8, R38, RZ ;  /* 0x000000260808723c */ /* 0x000ff000000018ff */
[----:B------:R-:W-:Y:S01]  /*5010*/  HMMA.16816.F32 R140, R4, R88, R52 ;  /* 0x00000058048c723c */ /* 0x000fe20000001834 */
[----:B-1----:R-:W-:-:S07]  /*5020*/  FFMA.FTZ R0, R84, c[0x0][0x2d0], -R12 ;  /* 0x0000b40054007a23 */ /* 0x002fce000001080c */
[C---:B------:R-:W-:Y:S01]  /*5030*/  HMMA.16816.F32 R116, R4.reuse, R136, R72 ;  /* 0x000000880474723c */ /* 0x040fe20000001848 */
[----:B------:R1:W4:Y:S07]  /*5040*/  MUFU.EX2 R129, R0 ;  /* 0x0000000000817308 */ /* 0x00032e0000000800 */
        /* <DEDUP_REMOVED lines=8> */
[----:B------:R1:W-:Y:S01]  /*50d0*/  MUFU.EX2 R235, R0 ;  /* 0x0000000000eb7308 */ /* 0x0003e20000000800 */
[----:B------:R-:W-:Y:S06]  /*50e0*/  LDSM.16.MT88.4 R60, [R206+0x2c80] ;  /* 0x002c8000ce3c783b */ /* 0x000fec0000004200 */
[C---:B------:R-:W-:Y:S01]  /*50f0*/  HMMA.16816.F32 R152, R4.reuse, R90, R76 ;  /* 0x0000005a0498723c */ /* 0x040fe2000000184c */
[----:B------:R-:W-:Y:S07]  /*5100*/  LDSM.16.MT88.4 R76, [R205+0x3880] ;  /* 0x00388000cd4c783b */ /* 0x000fee0000004200 */
[----:B------:R-:W-:Y:S01]  /*5110*/  HMMA.16816.F32 R124, R4, R138, R48 ;  /* 0x0000008a047c723c */ /* 0x000fe20000001830 */
[----:B-1----:R-:W-:-:S02]  /*5120*/  FFMA.FTZ R0, R102, c[0x0][0x2d0], -R3 ;  /* 0x0000b40066007a23 */ /* 0x002fc40000010803 */
[----:B------:R-:W-:Y:S02]  /*5130*/  FFMA.FTZ R3, R112, c[0x0][0x2d0], -R3 ;  /* 0x0000b40070037a23 */ /* 0x000fe40000010803 */
[----:B------:R1:W-:Y:S03]  /*5140*/  MUFU.EX2 R234, R0 ;  /* 0x0000000000ea7308 */ /* 0x0003e60000000800 */
[C---:B------:R-:W-:Y:S05]  /*5150*/  HMMA.16816.F32 R64, R4.reuse, R162, R44 ;  /* 0x000000a20440723c */ /* 0x040fea000000182c */
[----:B------:R2:W2:Y:S03]  /*5160*/  MUFU.EX2 R228, R3 ;  /* 0x0000000300e47308 */ /* 0x0004a60000000800 */
[----:B------:R-:W-:Y:S01]  /*5170*/  HMMA.16816.F32 R80, R4, R166, R40 ;  /* 0x000000a60450723c */ /* 0x000fe20000001828 */
[----:B-1----:R-:W-:-:S07]  /*5180*/  FFMA.FTZ R0, R97, c[0x0][0x2d0], -R13 ;  /* 0x0000b40061007a23 */ /* 0x002fce000001080d */
[----:B------:R-:W-:Y:S01]  /*5190*/  HMMA.16816.F32 R56, R4, R170, R8 ;  /* 0x000000aa0438723c */ /* 0x000fe20000001808 */
[----:B------:R1:W-:Y:S01]  /*51a0*/  MUFU.EX2 R227, R0 ;  /* 0x0000000000e37308 */ /* 0x0003e20000000800 */
[----:B--2---:R-:W-:-:S05]  /*51b0*/  FFMA.FTZ R3, R108, c[0x0][0x2d0], -R2 ;  /* 0x0000b4006c037a23 */ /* 0x004fca0000010802 */
[----:B-----5:R-:W-:Y:S02]  /*51c0*/  F2FP.PACK_AB R4, R238, R241 ;  /* 0x000000f1ee04723e */ /* 0x020fe400000000ff */
[----:B------:R-:W-:Y:S01]  /*51d0*/  F2FP.PACK_AB R6, R240, R239 ;  /* 0x000000eff006723e */ /* 0x000fe200000000ff */
[----:B------:R2:W-:Y:S01]  /*51e0*/  MUFU.EX2 R221, R3 ;  /* 0x0000000300dd7308 */ /* 0x0005e20000000800 */
[----:B---3--:R-:W-:Y:S02]  /*51f0*/  F2FP.PACK_AB R5, R130, R135 ;  /* 0x000000878205723e */ /* 0x008fe400000000ff */
[----:B----4-:R-:W-:Y:S01]  /*5200*/  F2FP.PACK_AB R7, R129, R237 ;  /* 0x000000ed8107723e */ /* 0x010fe200000000ff */
[----:B-1----:R-:W-:Y:S01]  /*5210*/  FFMA.FTZ R0, R98, c[0x0][0x2d0], -R13 ;  /* 0x0000b40062007a23 */ /* 0x002fe2000001080d */
[----:B------:R-:W-:-:S05]  /*5220*/  F2FP.PACK_AB R98, R228, R234 ;  /* 0x000000eae462723e */ /* 0x000fca00000000ff */
[----:B------:R-:W-:Y:S01]  /*5230*/  HMMA.16816.F32 R40, R4, R28, RZ ;  /* 0x0000001c0428723c */ /* 0x000fe200000018ff */
[----:B------:R1:W3:Y:S01]  /*5240*/  MUFU.EX2 R232, R0 ;  /* 0x0000000000e87308 */ /* 0x0002e20000000800 */
[----:B--2---:R-:W-:-:S06]  /*5250*/  IMAD.MOV.U32 R3, RZ, RZ, R115 ;  /* 0x000000ffff037224 */ /* 0x004fcc00078e0073 */
[C---:B------:R-:W-:Y:S08]  /*5260*/  HMMA.16816.F32 R8, R4.reuse, R16, RZ ;  /* 0x000000100408723c */ /* 0x040ff000000018ff */
[C---:B------:R-:W-:Y:S01]  /*5270*/  HMMA.16816.F32 R188, R4.reuse, R18, RZ ;  /* 0x0000001204bc723c */ /* 0x040fe200000018ff */
[--C-:B-1----:R-:W-:Y:S01]  /*5280*/  FFMA.FTZ R0, R99, c[0x0][0x2d0], -R13.reuse ;  /* 0x0000b40063007a23 */ /* 0x102fe2000001080d */
[----:B------:R-:W1:Y:S03]  /*5290*/  LDSM.16.MT88.4 R16, [R206+0x3880] ;  /* 0x00388000ce10783b */ /* 0x000e660000004200 */
[----:B------:R2:W-:Y:S03]  /*52a0*/  MUFU.EX2 R231, R0 ;  /* 0x0000000000e77308 */ /* 0x0005e60000000800 */
[C---:B------:R-:W-:Y:S08]  /*52b0*/  HMMA.16816.F32 R180, R4.reuse, R30, RZ ;  /* 0x0000001e04b4723c */ /* 0x040ff000000018ff */
[----:B------:R-:W-:Y:S01]  /*52c0*/  HMMA.16816.F32 R104, R4, R20, RZ ;  /* 0x000000140468723c */ /* 0x000fe200000018ff */
[----:B--2---:R-:W-:-:S07]  /*52d0*/  FFMA.FTZ R0, R100, c[0x0][0x2d0], -R13 ;  /* 0x0000b40064007a23 */ /* 0x004fce000001080d */
[C---:B------:R-:W-:Y:S01]  /*52e0*/  HMMA.16816.F32 R184, R4.reuse, R22, RZ ;  /* 0x0000001604b8723c */ /* 0x040fe200000018ff */
[----:B------:R2:W4:Y:S07]  /*52f0*/  MUFU.EX2 R233, R0 ;  /* 0x0000000000e97308 */ /* 0x00052e0000000800 */
[C---:B------:R-:W-:Y:S08]  /*5300*/  HMMA.16816.F32 R44, R4.reuse, R24, RZ ;  /* 0x00000018042c723c */ /* 0x040ff000000018ff */
[----:B------:R-:W-:Y:S01]  /*5310*/  HMMA.16816.F32 R192, R4, R26, RZ ;  /* 0x0000001a04c0723c */ /* 0x000fe200000018ff */
[----:B--2---:R-:W-:-:S04]  /*5320*/  FFMA.FTZ R0, R93, c[0x0][0x2d0], -R12 ;  /* 0x0000b4005d007a23 */ /* 0x004fc8000001080c */
[----:B------:R2:W-:Y:S03]  /*5330*/  MUFU.EX2 R28, R0 ;  /* 0x00000000001c7308 */ /* 0x0005e60000000800 */
[C---:B------:R-:W-:Y:S08]  /*5340*/  HMMA.16816.F32 R24, R4.reuse, R32, RZ ;  /* 0x000000200418723c */ /* 0x040ff000000018ff */
[----:B------:R-:W-:Y:S01]  /*5350*/  HMMA.16816.F32 R20, R4, R36, RZ ;  /* 0x000000240414723c */ /* 0x000fe200000018ff */
[----:B--2---:R-:W-:-:S07]  /*5360*/  FFMA.FTZ R0, R94, c[0x0][0x2d0], -R12 ;  /* 0x0000b4005e007a23 */ /* 0x004fce000001080c */
[----:B------:R-:W-:Y:S01]  /*5370*/  HMMA.16816.F32 R48, R4, R38, RZ ;  /* 0x000000260430723c */ /* 0x000fe200000018ff */
[----:B------:R2:W5:Y:S02]  /*5380*/  MUFU.EX2 R29, R0 ;  /* 0x00000000001d7308 */ /* 0x0005640000000800 */
[----:B--2---:R-:W-:-:S05]  /*5390*/  FFMA.FTZ R0, R95, c[0x0][0x2d0], -R12 ;  /* 0x0000b4005f007a23 */ /* 0x004fca000001080c */
[----:B------:R-:W-:Y:S01]  /*53a0*/  HMMA.16816.F32 R92, R4, R34, RZ ;  /* 0x00000022045c723c */ /* 0x000fe200000018ff */
[----:B------:R2:W-:Y:S06]  /*53b0*/  MUFU.EX2 R30, R0 ;  /* 0x00000000001e7308 */ /* 0x0005ec0000000800 */
[----:B---3--:R-:W-:Y:S02]  /*53c0*/  F2FP.PACK_AB R4, R232, R227 ;  /* 0x000000e3e804723e */ /* 0x008fe400000000ff */
[----:B----4-:R-:W-:Y:S02]  /*53d0*/  F2FP.PACK_AB R6, R233, R231 ;  /* 0x000000e7e906723e */ /* 0x010fe400000000ff */
[----:B-----5:R-:W-:Y:S01]  /*53e0*/  F2FP.PACK_AB R5, R29, R28 ;  /* 0x0000001c1d05723e */ /* 0x020fe200000000ff */
[----:B--2---:R-:W-:Y:S01]  /*53f0*/  FFMA.FTZ R0, R96, c[0x0][0x2d0], -R12 ;  /* 0x0000b40060007a23 */ /* 0x004fe2000001080c */
[----:B------:R-:W-:-:S03]  /*5400*/  F2FP.PACK_AB R96, R235, R236 ;  /* 0x000000eceb60723e */ /* 0x000fc600000000ff */
[----:B------:R2:W3:Y:S02]  /*5410*/  MUFU.EX2 R31, R0 ;  /* 0x00000000001f7308 */ /* 0x0004e40000000800 */
[----:B--2---:R-:W-:Y:S01]  /*5420*/  FFMA.FTZ R0, R110, c[0x0][0x2d0], -R2 ;  /* 0x0000b4006e007a23 */ /* 0x004fe20000010802 */
[----:B---3--:R-:W-:-:S05]  /*5430*/  F2FP.PACK_AB R7, R31, R30 ;  /* 0x0000001e1f07723e */ /* 0x008fca00000000ff */
[----:B------:R2:W3:Y:S02]  /*5440*/  MUFU.EX2 R226, R0 ;  /* 0x0000000000e27308 */ /* 0x0004e40000000800 */
[----:B------:R-:W-:Y:S07]  /*5450*/  HMMA.16816.F32 R144, R4, R88, R8 ;  /* 0x000000580490723c */ /* 0x000fee0000001808 */
[----:B------:R-:W-:Y:S02]  /*5460*/  IMAD.MOV.U32 R11, RZ, RZ, R87 ;  /* 0x000000ffff0b7224 */ /* 0x000fe400078e0057 */
[----:B------:R-:W-:-:S02]  /*5470*/  IMAD.MOV.U32 R10, RZ, RZ, R86 ;  /* 0x000000ffff0a7224 */ /* 0x000fc400078e0056 */
[--C-:B--2---:R-:W-:Y:S01]  /*5480*/  FFMA.FTZ R0, R111, c[0x0][0x2d0], -R2.reuse ;  /* 0x0000b4006f007a23 */ /* 0x104fe20000010802 */
[----:B---3--:R-:W-:Y:S01]  /*5490*/  F2FP.PACK_AB R97, R226, R221 ;  /* 0x000000dde261723e */ /* 0x008fe200000000ff */
[----:B------:R-:W-:Y:S02]  /*54a0*/  FFMA.FTZ R2, R109, c[0x0][0x2d0], -R2 ;  /* 0x0000b4006d027a23 */ /* 0x000fe40000010802 */
[----:B------:R-:W-:Y:S01]  /*54b0*/  MUFU.EX2 R219, R0 ;  /* 0x0000000000db7308 */ /* 0x000fe20000000800 */
[----:B------:R-:W2:Y:S07]  /*54c0*/  LDSM.16.MT88.4 R108, [R206+0x2080] ;  /* 0x00208000ce6c783b */ /* 0x000eae0000004200 */
[----:B------:R-:W3:Y:S02]  /*54d0*/  MUFU.EX2 R220, R2 ;  /* 0x0000000200dc7308 */ /* 0x000ee40000000800 */
[----:B---3--:R-:W-:-:S07]  /*54e0*/  F2FP.PACK_AB R99, R220, R219 ;  /* 0x000000dbdc63723e */ /* 0x008fce00000000ff */
[----:B-1----:R-:W-:Y:S01]  /*54f0*/  HMMA.16816.F32 R84, R96, R16, R172 ;  /* 0x000000106054723c */ /* 0x002fe200000018ac */
[----:B------:R-:W3:Y:S01]  /*5500*/  LDL.LU R175, [R1+0x8] ;  /* 0x0000080001af7983 */ /* 0x000ee20000300800 */
[----:B------:R-:W-:-:S06]  /*5510*/  FFMA.FTZ R0, R203, c[0x0][0x2d0], -R13 ;  /* 0x0000b400cb007a23 */ /* 0x000fcc000001080d */
[C---:B------:R-:W-:Y:S01]  /*5520*/  HMMA.16816.F32 R32, R4.reuse, R136, R44 ;  /* 0x000000880420723c */ /* 0x040fe2000000182c */
[----:B------:R1:W-:Y:S07]  /*5530*/  MUFU.EX2 R137, R0 ;  /* 0x0000000000897308 */ /* 0x0003ee0000000800 */
[----:B------:R-:W-:Y:S08]  /*5540*/  HMMA.16816.F32 R40, R4, R160, R40 ;  /* 0x000000a00428723c */ /* 0x000ff00000001828 */
[----:B--2---:R-:W-:Y:S01]  /*5550*/  HMMA.16816.F32 R100, R96, R108, R176 ;  /* 0x0000006c6064723c */ /* 0x004fe200000018b0 */
[----:B-1----:R-:W-:-:S04]  /*5560*/  FFMA.FTZ R0, R202, c[0x0][0x2d0], -R13 ;  /* 0x0000b400ca007a23 */ /* 0x002fc8000001080d */
[----:B------:R1:W-:Y:S02]  /*5570*/  MUFU.EX2 R160, R0 ;  /* 0x0000000000a07308 */ /* 0x0003e40000000800 */
[----:B------:R-:W-:Y:S01]  /*5580*/  IMAD.MOV.U32 R178, RZ, RZ, R114 ;  /* 0x000000ffffb27224 */ /* 0x000fe200078e0072 */
[----:B------:R-:W-:Y:S01]  /*5590*/  HMMA.16816.F32 R104, R4, R120, R104 ;  /* 0x000000780468723c */ /* 0x000fe20000001868 */
[----:B------:R-:W-:Y:S02]  /*55a0*/  IMAD.MOV.U32 R179, RZ, RZ, R113 ;  /* 0x000000ffffb37224 */ /* 0x000fe400078e0071 */
[----:B------:R-:W-:-:S05]  /*55b0*/  IMAD.MOV.U32 R176, RZ, RZ, R14 ;  /* 0x000000ffffb07224 */ /* 0x000fca00078e000e */
[----:B------:R-:W-:Y:S01]  /*55c0*/  HMMA.16816.F32 R88, R4, R90, R188 ;  /* 0x0000005a0458723c */ /* 0x000fe200000018bc */
[----:B-1----:R-:W-:-:S07]  /*55d0*/  FFMA.FTZ R0, R201, c[0x0][0x2d0], -R13 ;  /* 0x0000b400c9007a23 */ /* 0x002fce000001080d */
[----:B------:R-:W-:Y:S01]  /*55e0*/  HMMA.16816.F32 R36, R4, R166, R92 ;  /* 0x000000a60424723c */ /* 0x000fe2000000185c */
[----:B------:R1:W-:Y:S07]  /*55f0*/  MUFU.EX2 R161, R0 ;  /* 0x0000000000a17308 */ /* 0x0003ee0000000800 */
[----:B------:R-:W-:Y:S01]  /*5600*/  HMMA.16816.F32 R140, R96, R148, R140 ;  /* 0x00000094608c723c */ /* 0x000fe2000000188c */
[----:B------:R-:W-:-:S07]  /*5610*/  IADD3 R223, R223, -0x2, RZ ;  /* 0xfffffffedfdf7810 */ /* 0x000fce0007ffe0ff */
[----:B------:R-:W-:Y:S01]  /*5620*/  HMMA.16816.F32 R116, R96, R156, R116 ;  /* 0x0000009c6074723c */ /* 0x000fe20000001874 */
[----:B-1----:R-:W-:-:S04]  /*5630*/  FFMA.FTZ R0, R200, c[0x0][0x2d0], -R13 ;  /* 0x0000b400c8007a23 */ /* 0x002fc8000001080d */
[----:B------:R1:W-:Y:S03]  /*5640*/  MUFU.EX2 R136, R0 ;  /* 0x0000000000887308 */ /* 0x0003e60000000800 */
[C---:B------:R-:W-:Y:S08]  /*5650*/  HMMA.16816.F32 R52, R96.reuse, R60, R52 ;  /* 0x0000003c6034723c */ /* 0x040ff00000001834 */
[----:B------:R-:W-:Y:S01]  /*5660*/  HMMA.16816.F32 R68, R96, R76, R68 ;  /* 0x0000004c6044723c */ /* 0x000fe20000001844 */
[----:B-1----:R-:W-:-:S04]  /*5670*/  FFMA.FTZ R0, R198, c[0x0][0x2d0], -R12 ;  /* 0x0000b400c6007a23 */ /* 0x002fc8000001080c */
[----:B------:R1:W-:Y:S03]  /*5680*/  MUFU.EX2 R9, R0 ;  /* 0x0000000000097308 */ /* 0x0003e60000000800 */
[----:B------:R-:W-:Y:S01]  /*5690*/  HMMA.16816.F32 R112, R96, R110, R72 ;  /* 0x0000006e6070723c */ /* 0x000fe20000001848 */
[----:B-1----:R-:W-:-:S04]  /*56a0*/  FFMA.FTZ R0, R199, c[0x0][0x2d0], -R12 ;  /* 0x0000b400c7007a23 */ /* 0x002fc8000001080c */
[----:B------:R1:W2:Y:S03]  /*56b0*/  MUFU.EX2 R8, R0 ;  /* 0x0000000000087308 */ /* 0x0002a60000000800 */
[C---:B------:R-:W-:Y:S08]  /*56c0*/  HMMA.16816.F32 R72, R4.reuse, R164, R24 ;  /* 0x000000a40448723c */ /* 0x040ff00000001818 */
[----:B------:R-:W-:Y:S01]  /*56d0*/  HMMA.16816.F32 R44, R4, R168, R20 ;  /* 0x000000a8042c723c */ /* 0x000fe20000001814 */
[----:B-1----:R-:W-:-:S07]  /*56e0*/  FFMA.FTZ R0, R197, c[0x0][0x2d0], -R12 ;  /* 0x0000b400c5007a23 */ /* 0x002fce000001080c */
[C---:B------:R-:W-:Y:S01]  /*56f0*/  HMMA.16816.F32 R20, R4.reuse, R122, R184 ;  /* 0x0000007a0414723c */ /* 0x040fe200000018b8 */
[----:B------:R1:W4:Y:S07]  /*5700*/  MUFU.EX2 R2, R0 ;  /* 0x0000000000027308 */ /* 0x00032e0000000800 */
[C---:B------:R-:W-:Y:S08]  /*5710*/  HMMA.16816.F32 R24, R4.reuse, R162, R180 ;  /* 0x000000a20418723c */ /* 0x040ff000000018b4 */
[----:B------:R-:W-:Y:S01]  /*5720*/  HMMA.16816.F32 R168, R4, R170, R48 ;  /* 0x000000aa04a8723c */ /* 0x000fe20000001830 */
[----:B-1----:R-:W-:-:S07]  /*5730*/  FFMA.FTZ R0, R196, c[0x0][0x2d0], -R12 ;  /* 0x0000b400c4007a23 */ /* 0x002fce000001080c */
[----:B------:R-:W-:Y:S07]  /*5740*/  HMMA.16816.F32 R12, R4, R138, R192 ;  /* 0x0000008a040c723c */ /* 0x000fee00000018c0 */
[----:B------:R-:W-:Y:S02]  /*5750*/  FADD.FTZ R5, R248, R247 ;  /* 0x000000f7f8057221 */ /* 0x000fe40000010000 */
[----:B------:R-:W-:Y:S02]  /*5760*/  FADD.FTZ R7, R243, R242 ;  /* 0x000000f2f3077221 */ /* 0x000fe40000010000 */
        /* <DEDUP_REMOVED lines=8> */
[----:B------:R-:W-:Y:S02]  /*57f0*/  IMAD.MOV.U32 R177, RZ, RZ, c[0x0][0x2c4] ;  /* 0x0000b100ffb17624 */ /* 0x000fe400078e00ff */
[----:B------:R-:W-:Y:S02]  /*5800*/  FADD.FTZ R6, R240, R6 ;  /* 0x00000006f0067221 */ /* 0x000fe40000010000 */
[----:B------:R-:W-:Y:S02]  /*5810*/  FADD.FTZ R4, R129, R4 ;  /* 0x0000000481047221 */ /* 0x000fe40000010000 */
[----:B------:R-:W-:Y:S02]  /*5820*/  FADD.FTZ R5, R250, R5 ;  /* 0x00000005fa057221 */ /* 0x000fe40000010000 */
[----:B------:R-:W-:Y:S01]  /*5830*/  FADD.FTZ R11, R244, R7 ;  /* 0x00000007f40b7221 */ /* 0x000fe20000010000 */
[----:B------:R-:W-:Y:S01]  /*5840*/  ISETP.NE.AND P6, PT, R177, 0x1, PT ;  /* 0x00000001b100780c */ /* 0x000fe20003fc5270 */
[----:B------:R-:W-:-:S02]  /*5850*/  FADD.FTZ R10, R227, R6 ;  /* 0x00000006e30a7221 */ /* 0x000fc40000010000 */
[----:B------:R-:W-:Y:S02]  /*5860*/  FADD.FTZ R6, R28, R4 ;  /* 0x000000041c067221 */ /* 0x000fe40000010000 */
[----:B------:R-:W-:Y:S02]  /*5870*/  IMAD.MOV.U32 R177, RZ, RZ, R178 ;  /* 0x000000ffffb17224 */ /* 0x000fe400078e00b2 */
[----:B------:R-:W-:Y:S02]  /*5880*/  FADD.FTZ R7, R176, R5 ;  /* 0x00000005b0077221 */ /* 0x000fe40000010000 */
[----:B------:R-:W-:Y:S02]  /*5890*/  FADD.FTZ R5, R249, R11 ;  /* 0x0000000bf9057221 */ /* 0x000fe40000010000 */
[----:B------:R-:W-:Y:S02]  /*58a0*/  FADD.FTZ R4, R232, R10 ;  /* 0x0000000ae8047221 */ /* 0x000fe40000010000 */
[----:B------:R-:W-:-:S02]  /*58b0*/  FADD.FTZ R6, R29, R6 ;  /* 0x000000061d067221 */ /* 0x000fc40000010000 */
[----:B------:R-:W-:Y:S02]  /*58c0*/  IMAD.MOV.U32 R178, RZ, RZ, R3 ;  /* 0x000000ffffb27224 */ /* 0x000fe400078e0003 */
[----:B------:R-:W-:Y:S02]  /*58d0*/  FADD.FTZ R11, R177, R7 ;  /* 0x00000007b10b7221 */ /* 0x000fe40000010000 */
[----:B------:R-:W-:Y:S02]  /*58e0*/  FADD.FTZ R10, R252, R5 ;  /* 0x00000005fc0a7221 */ /* 0x000fe40000010000 */
[----:B------:R-:W-:Y:S02]  /*58f0*/  FADD.FTZ R7, R231, R4 ;  /* 0x00000004e7077221 */ /* 0x000fe40000010000 */
[----:B------:R-:W-:Y:S01]  /*5900*/  FADD.FTZ R4, R30, R6 ;  /* 0x000000061e047221 */ /* 0x000fe20000010000 */
[----:B------:R-:W1:Y:S01]  /*5910*/  MUFU.EX2 R0, R0 ;  /* 0x0000000000007308 */ /* 0x000e620000000800 */
[----:B------:R-:W-:-:S02]  /*5920*/  FADD.FTZ R5, R178, R11 ;  /* 0x0000000bb2057221 */ /* 0x000fc40000010000 */
[----:B------:R-:W-:Y:S02]  /*5930*/  FADD.FTZ R6, R179, R10 ;  /* 0x0000000ab3067221 */ /* 0x000fe40000010000 */
[----:B------:R-:W-:Y:S02]  /*5940*/  FADD.FTZ R7, R233, R7 ;  /* 0x00000007e9077221 */ /* 0x000fe40000010000 */
[----:B------:R-:W-:Y:S02]  /*5950*/  FADD.FTZ R4, R31, R4 ;  /* 0x000000041f047221 */ /* 0x000fe40000010000 */
[----:B------:R-:W-:Y:S01]  /*5960*/  FADD.FTZ R5, R236, R5 ;  /* 0x00000005ec057221 */ /* 0x000fe20000010000 */
[----:B--2---:R-:W-:Y:S01]  /*5970*/  F2FP.PACK_AB R93, R8, R9 ;  /* 0x00000009085d723e */ /* 0x004fe200000000ff */
        /* <DEDUP_REMOVED lines=9> */
[----:B------:R-:W-:Y:S02]  /*5a10*/  FADD.FTZ R6, R161, R6 ;  /* 0x00000006a1067221 */ /* 0x000fe40000010000 */
[----:B----4-:R-:W-:Y:S01]  /*5a20*/  FADD.FTZ R8, R2, R8 ;  /* 0x0000000802087221 */ /* 0x010fe20000010000 */
[----:B-1----:R-:W-:Y:S01]  /*5a30*/  F2FP.PACK_AB R95, R0, R2 ;  /* 0x00000002005f723e */ /* 0x002fe200000000ff */
[----:B------:R-:W-:Y:S02]  /*5a40*/  FADD.FTZ R7, R228, R4 ;  /* 0x00000004e4077221 */ /* 0x000fe40000010000 */
[----:B------:R-:W-:Y:S02]  /*5a50*/  FADD.FTZ R4, R220, R5 ;  /* 0x00000005dc047221 */ /* 0x000fe40000010000 */
[----:B------:R-:W-:-:S02]  /*5a60*/  FADD.FTZ R2, R136, R6 ;  /* 0x0000000688027221 */ /* 0x000fc40000010000 */
[----:B------:R-:W-:Y:S01]  /*5a70*/  FADD.FTZ R0, R0, R8 ;  /* 0x0000000800007221 */ /* 0x000fe20000010000 */
[----:B------:R-:W-:Y:S01]  /*5a80*/  STL [R1+0x8], R7 ;  /* 0x0000080701007387 */ /* 0x000fe20000100800 */
[----:B------:R-:W-:-:S03]  /*5a90*/  @P6 IMAD.HI.U32 R3, R131, c[0x0][0x2c8], RZ ;  /* 0x0000b20083036a27 */ /* 0x000fc600078e00ff */
[----:B------:R-:W-:Y:S01]  /*5aa0*/  STL [R1], R4 ;  /* 0x0000000401007387 */ /* 0x000fe20000100800 */
[----:B------:R-:W-:-:S03]  /*5ab0*/  IMAD.MOV.U32 R179, RZ, RZ, c[0x0][0x32c] ;  /* 0x0000cb00ffb37624 */ /* 0x000fc600078e00ff */
[----:B------:R1:W-:Y:S04]  /*5ac0*/  STL [R1+0x4], R2 ;  /* 0x0000040201007387 */ /* 0x0003e80000100800 */
[----:B------:R2:W-:Y:S01]  /*5ad0*/  STL [R1+0xc], R0 ;  /* 0x00000c0001007387 */ /* 0x0005e20000100800 */
[----:B------:R-:W-:Y:S02]  /*5ae0*/  @P6 SHF.R.U32.HI R131, RZ, c[0x0][0x2cc], R3 ;  /* 0x0000b300ff836a19 */ /* 0x000fe40000011603 */
[----:B------:R-:W-:Y:S02]  /*5af0*/  ISETP.GE.AND P6, PT, R179, 0x1, PT ;  /* 0x00000001b300780c */ /* 0x000fe40003fc6270 */
[----:B------:R-:W-:Y:S02]  /*5b00*/  F2FP.PACK_AB R92, R160, R137 ;  /* 0x00000089a05c723e */ /* 0x000fe400000000ff */
[----:B------:R-:W-:Y:S01]  /*5b10*/  F2FP.PACK_AB R94, R136, R161 ;  /* 0x000000a1885e723e */ /* 0x000fe200000000ff */
[C---:B------:R-:W-:Y:S08]  /*5b20*/  HMMA.16816.F32 R152, R96.reuse, R150, R152 ;  /* 0x000000966098723c */ /* 0x040ff00000001898 */
[C---:B------:R-:W-:Y:S08]  /*5b30*/  HMMA.16816.F32 R124, R96.reuse, R158, R124 ;  /* 0x0000009e607c723c */ /* 0x040ff0000000187c */
[C---:B------:R-:W-:Y:S08]  /*5b40*/  HMMA.16816.F32 R64, R96.reuse, R62, R64 ;  /* 0x0000003e6040723c */ /* 0x040ff00000001840 */
[----:B------:R-:W-:Y:S01]  /*5b50*/  HMMA.16816.F32 R80, R96, R78, R80 ;  /* 0x0000004e6050723c */ /* 0x000fe20000001850 */
[----:B---3--:R-:W-:-:S07]  /*5b60*/  IMAD.IADD R3, R175, 0x1, R131 ;  /* 0x00000001af037824 */ /* 0x008fce00078e0283 */
[----:B------:R-:W-:Y:S08]  /*5b70*/  HMMA.16816.F32 R96, R96, R18, R56 ;  /* 0x000000126060723c */ /* 0x000ff00000001838 */
[----:B------:R-:W-:Y:S01]  /*5b80*/  HMMA.16816.F32 R144, R92, R148, R144 ;  /* 0x000000945c90723c */ /* 0x000fe20000001890 */
[----:B-1----:R-:W-:-:S07]  /*5b90*/  IADD3 R2, R3, c[0x0][0x328], RZ ;  /* 0x0000ca0003027a10 */ /* 0x002fce0007ffe0ff */
        /* <DEDUP_REMOVED lines=22> */
.L_x_312:
[----:B------:R-:W-:-:S04]  /*5d00*/  MOV R3, 0x1 ;  /* 0x0000000100037802 */ /* 0x000fc80000000f00 */
[----:B------:R-:W-:-:S13]  /*5d10*/  ISETP.NE.AND P0, PT, R3, c[0x0][0x32c], PT ;  /* 0x0000cb0003007a0c */ /* 0x000fda0003f05270 */
[----:B------:R-:W-:-:S05]  /*5d20*/  @P0 IMAD.HI.U32 R3, R0, c[0x0][0x330], RZ ;  /* 0x0000cc0000030a27 */ /* 0x000fca00078e00ff */
[----:B------:R-:W-:Y:S02]  /*5d30*/  @P0 SHF.R.U32.HI R0, RZ, c[0x0][0x334], R3 ;  /* 0x0000cd00ff000a19 */ /* 0x000fe40000011603 */
.L_x_313:
[----:B------:R-:W-:-:S05]  /*5d40*/  MOV R3, c[0x0][0x32c] ;  /* 0x0000cb0000037a02 */ /* 0x000fca0000000f00 */
[----:B------:R-:W-:-:S05]  /*5d50*/  IMAD R0, R0, R3, c[0x0][0x32c] ;  /* 0x0000cb0000007624 */ /* 0x000fca00078e0203 */
[----:B------:R-:W-:-:S04]  /*5d60*/  IMNMX R2, R2, R0, PT ;  /* 0x0000000002027217 */ /* 0x000fc80003800200 */
.L_x_311:
[----:B--2---:R-:W2:Y:S01]  /*5d70*/  LDL R3, [R1+0x10] ;  /* 0x0000100001037983 */ /* 0x004ea20000100800 */
[----:B------:R-:W-:-:S05]  /*5d80*/  IMAD.HI R2, R2, 0x2aaaaaab, RZ ;  /* 0x2aaaaaab02027827 */ /* 0x000fca00078e02ff */
[----:B------:R-:W-:-:S04]  /*5d90*/  SHF.R.U32.HI R0, RZ, 0x1f, R2 ;  /* 0x0000001fff007819 */ /* 0x000fc80000011602 */
[----:B------:R-:W-:-:S04]  /*5da0*/  LEA.HI.SX32 R2, R2, R0, 0x1d ;  /* 0x0000000002027211 */ /* 0x000fc800078feaff */
[----:B--2---:R-:W-:-:S04]  /*5db0*/  IMNMX R3, R3, R2, !PT ;  /* 0x0000000203037217 */ /* 0x004fc80007800200 */
        /* <DEDUP_REMOVED lines=27> */
.L_x_335:
        /* <DEDUP_REMOVED lines=16> */
[----:B-1-34-:R-:W-:Y:S01]  /*6070*/  IMAD.WIDE.U32 R2, R224, c[0x0][0x208], RZ ;  /* 0x00008200e0027a25 */ /* 0x01afe200078e00ff */
[----:B------:R-:W1:Y:S01]  /*6080*/  S2R R5, SR_CTAID.Y ;  /* 0x0000000000057919 */ /* 0x000e620000002600 */
[----:B------:R-:W-:Y:S01]  /*6090*/  SHF.R.S32.HI R0, RZ, 0x1f, R224 ;  /* 0x0000001fff007819 */ /* 0x000fe200000114e0 */
[----:B------:R-:W-:Y:S01]  /*60a0*/  BSSY B0, `(.L_x_315) ;  /* 0x000003c000007945 */ /* 0x000fe20003800000 */
[C---:B------:R-:W-:Y:S01]  /*60b0*/  ISETP.GE.AND P1, PT, R225.reuse, c[0x0][0x1d4], PT ;  /* 0x00007500e1007a0c */ /* 0x040fe20003f26270 */
[----:B------:R-:W2:Y:S01]  /*60c0*/  S2R R8, SR_CTAID.Y ;  /* 0x0000000000087919 */ /* 0x000ea20000002600 */
[C---:B------:R-:W-:Y:S01]  /*60d0*/  IADD3 R13, R225.reuse, 0x20, RZ ;  /* 0x00000020e10d7810 */ /* 0x040fe20007ffe0ff */
[----:B------:R-:W-:Y:S01]  /*60e0*/  IMAD R0, R0, c[0x0][0x208], RZ ;  /* 0x0000820000007a24 */ /* 0x000fe200078e02ff */
[----:B------:R-:W-:Y:S01]  /*60f0*/  IADD3 R12, R225, 0x40, RZ ;  /* 0x00000040e10c7810 */ /* 0x000fe20007ffe0ff */
[----:B------:R-:W3:Y:S01]  /*6100*/  S2R R11, SR_TID.X ;  /* 0x00000000000b7919 */ /* 0x000ee20000002100 */
[----:B------:R-:W-:Y:S01]  /*6110*/  ISETP.GE.AND P3, PT, R13, c[0x0][0x1d4], PT ;  /* 0x000075000d007a0c */ /* 0x000fe20003f66270 */
[----:B------:R-:W-:Y:S01]  /*6120*/  IMAD R0, R224, c[0x0][0x20c], R0 ;  /* 0x00008300e0007a24 */ /* 0x000fe200078e0200 */
[----:B------:R-:W-:Y:S02]  /*6130*/  SHF.R.S32.HI R4, RZ, 0x1f, R222 ;  /* 0x0000001fff047819 */ /* 0x000fe400000114de */
[----:B------:R-:W-:Y:S01]  /*6140*/  ISETP.GE.AND P2, PT, R12, c[0x0][0x1d4], PT ;  /* 0x000075000c007a0c */ /* 0x000fe20003f46270 */
[----:B------:R-:W-:Y:S02]  /*6150*/  IMAD.IADD R3, R3, 0x1, R0 ;  /* 0x0000000103037824 */ /* 0x000fe400078e0200 */
[----:B------:R-:W-:Y:S02]  /*6160*/  IMAD R4, R4, c[0x0][0x218], RZ ;  /* 0x0000860004047a24 */ /* 0x000fe400078e02ff */
[C---:B------:R-:W-:Y:S04]  /*6170*/  IMAD.WIDE.U32 R2, R222.reuse, c[0x0][0x218], R2 ;  /* 0x00008600de027a25 */ /* 0x040fe800078e0002 */
[----:B------:R-:W-:Y:S01]  /*6180*/  IMAD R4, R222, c[0x0][0x21c], R4 ;  /* 0x00008700de047a24 */ /* 0x000fe200078e0204 */
[----:B-1----:R-:W-:Y:S01]  /*6190*/  SHF.R.S32.HI R5, RZ, 0x1f, R5 ;  /* 0x0000001fff057819 */ /* 0x002fe20000011405 */
[----:B--2---:R-:W-:Y:S04]  /*61a0*/  IMAD.WIDE.U32 R6, R8, c[0x0][0x210], RZ ;  /* 0x0000840008067a25 */ /* 0x004fe800078e00ff */
[----:B------:R-:W-:Y:S01]  /*61b0*/  IMAD R5, R5, c[0x0][0x210], RZ ;  /* 0x0000840005057a24 */ /* 0x000fe200078e02ff */
[----:B------:R-:W-:Y:S03]  /*61c0*/  IADD3 R0, P0, R6, R2, RZ ;  /* 0x0000000206007210 */ /* 0x000fe60007f1e0ff */
[----:B------:R-:W-:Y:S04]  /*61d0*/  IMAD R5, R8, c[0x0][0x214], R5 ;  /* 0x0000850008057a24 */ /* 0x000fe800078e0205 */
[----:B------:R-:W-:Y:S05]  /*61e0*/  IMAD.IADD R5, R7, 0x1, R5 ;  /* 0x0000000107057824 */ /* 0x000fea00078e0205 */
[----:B------:R-:W-:Y:S01]  /*61f0*/  IADD3.X R3, R5, R3, R4, P0, !PT ;  /* 0x0000000305037210 */ /* 0x000fe200007fe404 */
[----:B------:R-:W-:Y:S01]  /*6200*/  IMAD.SHL.U32 R5, R225, 0x2, RZ ;  /* 0x00000002e1057824 */ /* 0x000fe200078e00ff */
[C---:B------:R-:W-:Y:S04]  /*6210*/  LEA R10, P0, R0.reuse, c[0x0][0x1f8], 0x1 ;  /* 0x00007e00000a7a11 */ /* 0x040fe800078008ff */
[----:B------:R-:W-:Y:S02]  /*6220*/  LEA.HI.X R3, R0, c[0x0][0x1fc], R3, 0x1, P0 ;  /* 0x00007f0000037a11 */ /* 0x000fe400000f0c03 */
[----:B------:R-:W1:Y:S04]  /*6230*/  SHFL.IDX PT, R0, R10, RZ, 0x1c1f ;  /* 0x001c1fff0a007589 */ /* 0x000e6800000e0000 */
[----:B------:R-:W2:Y:S01]  /*6240*/  SHFL.IDX PT, R2, R3, RZ, 0x1c1f ;  /* 0x001c1fff03027589 */ /* 0x000ea200000e0000 */
[----:B-1----:R-:W-:Y:S05]  /*6250*/  IADD3 R8, P0, R0, R5, RZ ;  /* 0x0000000500087210 */ /* 0x002fea0007f1e0ff */
[----:B--2---:R-:W-:Y:S01]  /*6260*/  IMAD.X R9, R2, 0x1, R220, P0 ;  /* 0x0000000102097824 */ /* 0x004fe200000e06dc */
[----:B------:R-:W-:Y:S04]  /*6270*/  IADD3 R6, P0, R0, R226, RZ ;  /* 0x000000e200067210 */ /* 0x000fe80007f1e0ff */
[----:B------:R-:W-:Y:S01]  /*6280*/  @!PT LDS RZ, [RZ] ;  /* 0x00000000fffff984 */ /* 0x000fe20000000800 */
[----:B------:R1:W-:Y:S01]  /*6290*/  LDGSTS.E.BYPASS.LTC128B.128 [R218+0x1880], [R8.64], !P1 ;  /* 0x0188000008da7fae */ /* 0x0003e2000c901d46 */
[----:B------:R-:W-:Y:S01]  /*62a0*/  IMAD.X R7, R2, 0x1, R221, P0 ;  /* 0x0000000102077824 */ /* 0x000fe200000e06dd */
[----:B------:R-:W-:Y:S02]  /*62b0*/  IADD3 R4, P0, R0, R228, RZ ;  /* 0x000000e400047210 */ /* 0x000fe40007f1e0ff */
[----:B---3--:R-:W-:Y:S02]  /*62c0*/  ISETP.GT.AND P1, PT, R11, 0x3f, PT ;  /* 0x0000003f0b00780c */ /* 0x008fe40003f24270 */
[----:B------:R1:W-:Y:S01]  /*62d0*/  LDGSTS.E.BYPASS.LTC128B.128 [R218+0x2480], [R6.64], !P3 ;  /* 0x0248000006da7fae */ /* 0x0003e2000d901d46 */
[----:B------:R-:W-:Y:S05]  /*62e0*/  IMAD.X R5, R2, 0x1, R227, P0 ;  /* 0x0000000102057824 */ /* 0x000fea00000e06e3 */
[----:B------:R1:W-:Y:S05]  /*62f0*/  LDGSTS.E.BYPASS.LTC128B.128 [R218+0x3080], [R4.64], !P2 ;  /* 0x0308000004da7fae */ /* 0x0003ea000d101d46 */
[----:B------:R-:W-:-:S05]  /*6300*/  @P1 BRA `(.L_x_316) ;  /* 0x0000015000001947 */ /* 0x000fca0003800000 */
[----:B------:R-:W-:-:S05]  /*6310*/  BRA.DIV ~URZ, `(.L_x_317) ;  /* 0x0000daf27f007947 */ /* 0x000fca000b800000 */
[----:B-1----:R1:W2:Y:S04]  /*6320*/  SHFL.IDX PT, R4, R3, 0x1, 0x1c1f ;  /* 0x003c1f0003047f89 */ /* 0x0022a800000e0000 */
[----:B------:R1:W3:Y:S02]  /*6330*/  SHFL.IDX PT, R0, R10, 0x1, 0x1c1f ;  /* 0x003c1f000a007f89 */ /* 0x0002e400000e0000 */
.L_x_385:
[C---:B-1----:R-:W-:Y:S01]  /*6340*/  IADD3 R10, R225.reuse, 0x20, RZ ;  /* 0x00000020e10a7810 */ /* 0x042fe20007ffe0ff */
[C---:B------:R-:W-:Y:S01]  /*6350*/  IMAD.SHL.U32 R2, R225.reuse, 0x2, RZ ;  /* 0x00000002e1027824 */ /* 0x040fe200078e00ff */
[C---:B------:R-:W-:Y:S02]  /*6360*/  ISETP.GE.AND P3, PT, R225.reuse, c[0x0][0x1d4], PT ;  /* 0x00007500e1007a0c */ /* 0x040fe40003f66270 */
        /* <DEDUP_REMOVED lines=15> */
.L_x_316:
[----:B------:R-:W-:Y:S05]  /*6460*/  BSYNC B0 ;  /* 0x0000000000007941 */ /* 0x000fea0003800000 */
.L_x_315:
[----:B-1-34-:R-:W0:Y:S01]  /*6470*/  LDGDEPBAR ;  /* 0x00000000000079af */ /* 0x01ae220000000000 */
[----:B------:R-:W-:Y:S01]  /*6480*/  WARPSYNC 0xffffffff ;  /* 0xffffffff00007948 */ /* 0x000fe20003800000 */
[-C--:B------:R-:W-:Y:S06]  /*6490*/  HMMA.16816.F32 R4, R48, R16.reuse, RZ ;  /* 0x000000103004723c */ /* 0x080fec00000018ff */
[----:B------:R-:W2:Y:S02]  /*64a0*/  LDL R0, [R1+0x10] ;  /* 0x0000100001007983 */ /* 0x000ea40000100800 */
[C---:B------:R-:W-:Y:S02]  /*64b0*/  HMMA.16816.F32 R8, R44.reuse, R16, RZ ;  /* 0x000000102c08723c */ /* 0x040fe400000018ff */
[----:B------:R-:W-:Y:S06]  /*64c0*/  LDSM.16.M88.4 R184, [R207+0x8080] ;  /* 0x00808000cfb8783b */ /* 0x000fec0000000200 */
[-C--:B------:R-:W-:Y:S02]  /*64d0*/  HMMA.16816.F32 R12, R44, R18.reuse, RZ ;  /* 0x000000122c0c723c */ /* 0x080fe400000018ff */
[----:B------:R-:W1:Y:S06]  /*64e0*/  LDSM.16.M88.4 R188, [R204+0x4880] ;  /* 0x00488000ccbc783b */ /* 0x000e6c0000000200 */
[C---:B------:R-:W-:Y:S02]  /*64f0*/  HMMA.16816.F32 R16, R48.reuse, R18, RZ ;  /* 0x000000123010723c */ /* 0x040fe400000018ff */
[----:B------:R-:W-:Y:S06]  /*6500*/  LDSM.16.M88.4 R192, [R204+0x5080] ;  /* 0x00508000ccc0783b */ /* 0x000fec0000000200 */
[-C--:B------:R-:W-:Y:S02]  /*6510*/  HMMA.16816.F32 R20, R48, R32.reuse, RZ ;  /* 0x000000203014723c */ /* 0x080fe400000018ff */
[----:B------:R-:W-:Y:S06]  /*6520*/  LDSM.16.M88.4 R196, [R215] ;  /* 0x00000000d7c4783b */ /* 0x000fec0000000200 */
[C---:B------:R-:W-:Y:S02]  /*6530*/  HMMA.16816.F32 R24, R44.reuse, R32, RZ ;  /* 0x000000202c18723c */ /* 0x040fe400000018ff */
[----:B------:R-:W-:Y:S06]  /*6540*/  LDSM.16.M88.4 R200, [R208+0x9080] ;  /* 0x00908000d0c8783b */ /* 0x000fec0000000200 */
[-C--:B------:R-:W-:Y:S08]  /*6550*/  HMMA.16816.F32 R28, R44, R34.reuse, RZ ;  /* 0x000000222c1c723c */ /* 0x080ff000000018ff */
[C---:B------:R-:W-:Y:S08]  /*6560*/  HMMA.16816.F32 R32, R48.reuse, R34, RZ ;  /* 0x000000223020723c */ /* 0x040ff000000018ff */
[-C--:B------:R-:W-:Y:S08]  /*6570*/  HMMA.16816.F32 R36, R48, R160.reuse, RZ ;  /* 0x000000a03024723c */ /* 0x080ff000000018ff */
[C---:B------:R-:W-:Y:S08]  /*6580*/  HMMA.16816.F32 R40, R44.reuse, R160, RZ ;  /* 0x000000a02c28723c */ /* 0x040ff000000018ff */
[-C--:B------:R-:W-:Y:S08]  /*6590*/  HMMA.16816.F32 R44, R44, R162.reuse, RZ ;  /* 0x000000a22c2c723c */ /* 0x080ff000000018ff */
[----:B------:R-:W-:Y:S01]  /*65a0*/  HMMA.16816.F32 R48, R48, R162, RZ ;  /* 0x000000a23030723c */ /* 0x000fe200000018ff */
[----:B------:R-:W3:Y:S07]  /*65b0*/  LDSM.16.M88.4 R160, [R207+0x9080] ;  /* 0x00908000cfa0783b */ /* 0x000eee0000000200 */
[-C--:B------:R-:W-:Y:S08]  /*65c0*/  HMMA.16816.F32 R4, R164, R168.reuse, R4 ;  /* 0x000000a8a404723c */ /* 0x080ff00000001804 */
[C---:B------:R-:W-:Y:S08]  /*65d0*/  HMMA.16816.F32 R8, R172.reuse, R168, R8 ;  /* 0x000000a8ac08723c */ /* 0x040ff00000001808 */
[-C--:B------:R-:W-:Y:S08]  /*65e0*/  HMMA.16816.F32 R12, R172, R170.reuse, R12 ;  /* 0x000000aaac0c723c */ /* 0x080ff0000000180c */
[C---:B------:R-:W-:Y:S01]  /*65f0*/  HMMA.16816.F32 R16, R164.reuse, R170, R16 ;  /* 0x000000aaa410723c */ /* 0x040fe20000001810 */
        /* <DEDUP_REMOVED lines=22> */
[----:B------:R-:W-:Y:S07]  /*6760*/  LDSM.16.M88.4 R168, [R204+0x5480] ;  /* 0x00548000cca8783b */ /* 0x000fee0000000200 */
[-C--:B------:R-:W-:Y:S08]  /*6770*/  HMMA.16816.F32 R36, R184, R192.reuse, R36 ;  /* 0x000000c0b824723c */ /* 0x080ff00000001824 */
[C---:B------:R-:W-:Y:S08]  /*6780*/  HMMA.16816.F32 R40, R160.reuse, R192, R40 ;  /* 0x000000c0a028723c */ /* 0x040ff00000001828 */
[-C--:B------:R-:W-:Y:S01]  /*6790*/  HMMA.16816.F32 R44, R160, R194.reuse, R44 ;  /* 0x000000c2a02c723c */ /* 0x080fe2000000182c */
[----:B------:R-:W1:Y:S07]  /*67a0*/  LDSM.16.M88.4 R160, [R207+0xa080] ;  /* 0x00a08000cfa0783b */ /* 0x000e6e0000000200 */
[----:B------:R-:W-:Y:S01]  /*67b0*/  HMMA.16816.F32 R48, R184, R194, R48 ;  /* 0x000000c2b830723c */ /* 0x000fe20000001830 */
[----:B------:R-:W3:Y:S07]  /*67c0*/  LDSM.16.M88.4 R184, [R204+0x5880] ;  /* 0x00588000ccb8783b */ /* 0x000eee0000000200 */
[-C--:B-----5:R-:W-:Y:S01]  /*67d0*/  HMMA.16816.F32 R4, R176, R196.reuse, R4 ;  /* 0x000000c4b004723c */ /* 0x0a0fe20000001804 */
[----:B------:R-:W-:Y:S07]  /*67e0*/  LDSM.16.M88.4 R192, [R212] ;  /* 0x00000000d4c0783b */ /* 0x000fee0000000200 */
[C---:B------:R-:W-:Y:S08]  /*67f0*/  HMMA.16816.F32 R8, R200.reuse, R196, R8 ;  /* 0x000000c4c808723c */ /* 0x040ff00000001808 */
[-C--:B------:R-:W-:Y:S03]  /*6800*/  HMMA.16816.F32 R12, R200, R198.reuse, R12 ;  /* 0x000000c6c80c723c */ /* 0x080fe6000000180c */
[----:B--2---:R-:W-:Y:S05]  /*6810*/  ISETP.GT.AND P0, PT, R219, R0, PT ;  /* 0x00000000db00720c */ /* 0x004fea0003f04270 */
[C---:B------:R-:W-:Y:S01]  /*6820*/  HMMA.16816.F32 R16, R176.reuse, R198, R16 ;  /* 0x000000c6b010723c */ /* 0x040fe20000001810 */
[----:B------:R-:W-:Y:S07]  /*6830*/  LDSM.16.M88.4 R196, [R208+0xb080] ;  /* 0x00b08000d0c4783b */ /* 0x000fee0000000200 */
[-C--:B------:R-:W-:Y:S08]  /*6840*/  HMMA.16816.F32 R20, R176, R164.reuse, R20 ;  /* 0x000000a4b014723c */ /* 0x080ff00000001814 */
[C---:B------:R-:W-:Y:S08]  /*6850*/  HMMA.16816.F32 R24, R200.reuse, R164, R24 ;  /* 0x000000a4c818723c */ /* 0x040ff00000001818 */
[-C--:B------:R-:W-:Y:S08]  /*6860*/  HMMA.16816.F32 R28, R200, R166.reuse, R28 ;  /* 0x000000a6c81c723c */ /* 0x080ff0000000181c */
[C---:B------:R-:W-:Y:S01]  /*6870*/  HMMA.16816.F32 R32, R176.reuse, R166, R32 ;  /* 0x000000a6b020723c */ /* 0x040fe20000001820 */
[----:B------:R-:W2:Y:S07]  /*6880*/  LDSM.16.M88.4 R164, [R208+0xa080] ;  /* 0x00a08000d0a4783b */ /* 0x000eae0000000200 */
[-C--:B------:R-:W-:Y:S08]  /*6890*/  HMMA.16816.F32 R36, R176, R172.reuse, R36 ;  /* 0x000000acb024723c */ /* 0x080ff00000001824 */
[C---:B------:R-:W-:Y:S08]  /*68a0*/  HMMA.16816.F32 R40, R200.reuse, R172, R40 ;  /* 0x000000acc828723c */ /* 0x040ff00000001828 */
[-C--:B------:R-:W-:Y:S01]  /*68b0*/  HMMA.16816.F32 R44, R200, R174.reuse, R44 ;  /* 0x000000aec82c723c */ /* 0x080fe2000000182c */
[----:B------:R-:W4:Y:S07]  /*68c0*/  LDSM.16.M88.4 R200, [R211] ;  /* 0x00000000d3c8783b */ /* 0x000f2e0000000200 */
[----:B------:R-:W-:Y:S01]  /*68d0*/  HMMA.16816.F32 R48, R176, R174, R48 ;  /* 0x000000aeb030723c */ /* 0x000fe20000001830 */
[----:B------:R-:W5:Y:S01]  /*68e0*/  LDSM.16.M88.4 R172, [R210] ;  /* 0x00000000d2ac783b */ /* 0x000f620000000200 */
        /* <DEDUP_REMOVED lines=18> */
[-C--:B----4-:R-:W-:Y:S08]  /*6a10*/  HMMA.16816.F32 R20, R164, R200.reuse, R20 ;  /* 0x000000c8a414723c */ /* 0x090ff00000001814 */
[C---:B------:R-:W-:Y:S08]  /*6a20*/  HMMA.16816.F32 R24, R196.reuse, R200, R24 ;  /* 0x000000c8c418723c */ /* 0x040ff00000001818 */
[-C--:B------:R-:W-:Y:S08]  /*6a30*/  HMMA.16816.F32 R28, R196, R202.reuse, R28 ;  /* 0x000000cac41c723c */ /* 0x080ff0000000181c */
[C---:B------:R-:W-:Y:S08]  /*6a40*/  HMMA.16816.F32 R32, R164.reuse, R202, R32 ;  /* 0x000000caa420723c */ /* 0x040ff00000001820 */
[-C--:B-----5:R-:W-:Y:S08]  /*6a50*/  HMMA.16816.F32 R36, R164, R172.reuse, R36 ;  /* 0x000000aca424723c */ /* 0x0a0ff00000001824 */
[C---:B------:R-:W-:Y:S08]  /*6a60*/  HMMA.16816.F32 R40, R196.reuse, R172, R40 ;  /* 0x000000acc428723c */ /* 0x040ff00000001828 */
[-C--:B------:R-:W-:Y:S08]  /*6a70*/  HMMA.16816.F32 R44, R196, R174.reuse, R44 ;  /* 0x000000aec42c723c */ /* 0x080ff0000000182c */
[----:B------:R-:W-:Y:S01]  /*6a80*/  HMMA.16816.F32 R48, R164, R174, R48 ;  /* 0x000000aea430723c */ /* 0x000fe20000001830 */
[----:B------:R-:W-:-:S07]  /*6a90*/  @!P0 BRA `(.L_x_318) ;  /* 0x000004d000008947 */ /* 0x000fce0003800000 */
[----:B------:R-:W2:Y:S01]  /*6aa0*/  LDL R2, [R1+0x20] ;  /* 0x0000200001027983 */ /* 0x000ea20000100800 */
[----:B------:R-:W-:Y:S01]  /*6ab0*/  IMAD.MOV.U32 R222, RZ, RZ, RZ ;  /* 0x000000ffffde7224 */ /* 0x000fe200078e00ff */
[C---:B------:R-:W-:Y:S01]  /*6ac0*/  ISETP.GE.AND P5, PT, R225.reuse, c[0x0][0x1d4], PT ;  /* 0x00007500e1007a0c */ /* 0x040fe20003fa6270 */
[----:B------:R-:W-:Y:S01]  /*6ad0*/  IMAD.MOV.U32 R3, RZ, RZ, c[0x0][0x2b8] ;  /* 0x0000ae00ff037624 */ /* 0x000fe200078e00ff */
[----:B------:R-:W3:Y:S01]  /*6ae0*/  LDL R0, [R1+0x14] ;  /* 0x0000140001007983 */ /* 0x000ee20000100800 */
[----:B------:R-:W-:Y:S03]  /*6af0*/  IADD3 R137, R225, 0x20, RZ ;  /* 0x00000020e1897810 */ /* 0x000fe60007ffe0ff */
[----:B------:R-:W4:Y:S01]  /*6b00*/  LDL.64 R132, [R1+0x28] ;  /* 0x0000280001847983 */ /* 0x000f220000100a00 */
[----:B------:R-:W-:Y:S02]  /*6b10*/  ISETP.GE.AND P4, PT, R137, c[0x0][0x1d4], PT ;  /* 0x0000750089007a0c */ /* 0x000fe40003f86270 */
[----:B------:R-:W-:Y:S01]  /*6b20*/  ISETP.NE.AND P2, PT, R3, 0x1, PT ;  /* 0x000000010300780c */ /* 0x000fe20003f45270 */
[----:B------:R-:W5:Y:S04]  /*6b30*/  LDL R128, [R1+0x30] ;  /* 0x0000300001807983 */ /* 0x000f680000100800 */
[----:B------:R-:W1:Y:S04]  /*6b40*/  S2R R130, SR_CTAID.Y ;  /* 0x0000000000827919 */ /* 0x000e680000002600 */
[----:B------:R-:W1:Y:S02]  /*6b50*/  S2R R134, SR_CTAID.Y ;  /* 0x0000000000867919 */ /* 0x000e640000002600 */
[----:B-1----:R-:W-:Y:S01]  /*6b60*/  SHF.R.S32.HI R130, RZ, 0x1f, R130 ;  /* 0x0000001fff827819 */ /* 0x002fe20000011482 */
[----:B------:R-:W-:Y:S04]  /*6b70*/  IMAD.WIDE.U32 R138, R134, c[0x0][0x1e8], RZ ;  /* 0x00007a00868a7a25 */ /* 0x000fe800078e00ff */
[----:B------:R-:W-:Y:S04]  /*6b80*/  IMAD R130, R130, c[0x0][0x1e8], RZ ;  /* 0x00007a0082827a24 */ /* 0x000fe800078e02ff */
[----:B------:R-:W-:Y:S02]  /*6b90*/  IMAD R130, R134, c[0x0][0x1ec], R130 ;  /* 0x00007b0086827a24 */ /* 0x000fe400078e0282 */
[----:B------:R-:W1:Y:S02]  /*6ba0*/  S2R R134, SR_TID.X ;  /* 0x0000000000867919 */ /* 0x000e640000002100 */
[----:B------:R-:W-:Y:S02]  /*6bb0*/  IMAD.IADD R130, R139, 0x1, R130 ;  /* 0x000000018b827824 */ /* 0x000fe400078e0282 */
[----:B--2---:R-:W-:Y:S01]  /*6bc0*/  IMAD R2, R219, 0x30, R2 ;  /* 0x00000030db027824 */ /* 0x004fe200078e0202 */
[----:B---3--:R-:W-:Y:S04]  /*6bd0*/  ISETP.GT.AND P1, PT, R0, 0x2f, PT ;  /* 0x0000002f0000780c */ /* 0x008fe80003f24270 */
[----:B------:R-:W-:Y:S05]  /*6be0*/  IADD3 R2, R2, -0x30, R0 ;  /* 0xffffffd002027810 */ /* 0x000fea0007ffe000 */
[----:B------:R-:W-:Y:S04]  /*6bf0*/  @P2 IMAD.HI.U32 R3, R2, c[0x0][0x2bc], RZ ;  /* 0x0000af0002032a27 */ /* 0x000fe800078e00ff */
[----:B------:R-:W-:Y:S01]  /*6c00*/  IMAD.MOV.U32 R0, RZ, RZ, R2 ;  /* 0x000000ffff007224 */ /* 0x000fe200078e0002 */
[----:B------:R-:W-:Y:S04]  /*6c10*/  @P2 SHF.R.U32.HI R0, RZ, c[0x0][0x2c0], R3 ;  /* 0x0000b000ff002a19 */ /* 0x000fe80000011603 */
[C---:B----4-:R-:W-:Y:S04]  /*6c20*/  @!P1 IADD3 R3, P0, R0.reuse, R132, RZ ;  /* 0x0000008400039210 */ /* 0x050fe80007f1e0ff */
[----:B-----5:R-:W-:Y:S01]  /*6c30*/  @!P1 LEA.HI.X.SX32 R128, R0, R128, 0x1, P0 ;  /* 0x0000008000809211 */ /* 0x020fe200000f0eff */
[----:B------:R-:W-:Y:S01]  /*6c40*/  IMAD.MOV R0, RZ, RZ, -R0 ;  /* 0x000000ffff007224 */ /* 0x000fe200078e0a00 */
[C---:B------:R-:W-:Y:S03]  /*6c50*/  @!P1 LEA R132, P0, R3.reuse, c[0x0][0x2a0], 0x2 ;  /* 0x0000a80003849a11 */ /* 0x040fe600078010ff */
[----:B------:R-:W-:Y:S01]  /*6c60*/  IMAD R224, R0, c[0x0][0x2b8], R2 ;  /* 0x0000ae0000e07a24 */ /* 0x000fe200078e0202 */
[----:B------:R-:W-:Y:S03]  /*6c70*/  @!P1 LEA.HI.X R133, R3, c[0x0][0x2a4], R128, 0x2, P0 ;  /* 0x0000a90003859a11 */ /* 0x000fe600000f1480 */
[----:B------:R-:W-:Y:S01]  /*6c80*/  IMAD.WIDE.U32 R2, R224, c[0x0][0x1e0], RZ ;  /* 0x00007800e0027a25 */ /* 0x000fe200078e00ff */
[----:B------:R-:W-:Y:S01]  /*6c90*/  SHF.R.S32.HI R0, RZ, 0x1f, R224 ;  /* 0x0000001fff007819 */ /* 0x000fe200000114e0 */
[----:B------:R-:W2:Y:S04]  /*6ca0*/  @!P1 LDG.E R222, [R132.64] ;  /* 0x0000000684de9981 */ /* 0x000ea8000c1e1900 */
[----:B------:R-:W-:Y:S04]  /*6cb0*/  IMAD R0, R0, c[0x0][0x1e0], RZ ;  /* 0x0000780000007a24 */ /* 0x000fe800078e02ff */
        /* <DEDUP_REMOVED lines=8> */
[C---:B------:R-:W-:Y:S02]  /*6d40*/  LEA R128, P0, R0.reuse, c[0x0][0x1c8], 0x1 ;  /* 0x0000720000807a11 */ /* 0x040fe400078008ff */
[----:B-1----:R-:W-:Y:S02]  /*6d50*/  SHF.R.S32.HI R130, RZ, 0x1f, R134 ;  /* 0x0000001fff827819 */ /* 0x002fe40000011486 */
[----:B------:R-:W-:Y:S02]  /*6d60*/  LEA.HI.X R3, R0, c[0x0][0x1cc], R3, 0x1, P0 ;  /* 0x0000730000037a11 */ /* 0x000fe400000f0c03 */
[----:B------:R-:W1:Y:S01]  /*6d70*/  SHFL.IDX PT, R0, R128, RZ, 0x1c1f ;  /* 0x001c1fff80007589 */ /* 0x000e6200000e0000 */
[----:B------:R-:W-:Y:S01]  /*6d80*/  LEA.HI R130, R130, R134, RZ, 0x2 ;  /* 0x0000008682827211 */ /* 0x000fe200078f10ff */
[C---:B------:R-:W-:Y:S02]  /*6d90*/  IMAD.SHL.U32 R134, R225.reuse, 0x2, RZ ;  /* 0x00000002e1867824 */ /* 0x040fe400078e00ff */
[----:B------:R-:W2:Y:S01]  /*6da0*/  SHFL.IDX PT, R2, R3, RZ, 0x1c1f ;  /* 0x001c1fff03027589 */ /* 0x000ea200000e0000 */
[----:B------:R-:W-:Y:S04]  /*6db0*/  SHF.R.S32.HI R130, RZ, 0x2, R130 ;  /* 0x00000002ff827819 */ /* 0x000fe80000011482 */
[----:B------:R-:W-:Y:S04]  /*6dc0*/  IADD3 R130, -R130, 0x30, RZ ;  /* 0x0000003082827810 */ /* 0x000fe80007ffe1ff */
[----:B------:R-:W-:Y:S11]  /*6dd0*/  ISETP.GE.AND P1, PT, R130, 0x1, PT ;  /* 0x000000018200780c */ /* 0x000ff60003f26270 */
[----:B------:R-:W-:Y:S02]  /*6de0*/  @!UPT UIADD3 URZ, URZ, URZ, URZ ;  /* 0x0000003f3f3ff290 */ /* 0x000fe4000fffe03f */
[----:B-1----:R-:W-:Y:S05]  /*6df0*/  @P1 IADD3 R166, P0, R0, R134, RZ ;  /* 0x0000008600a61210 */ /* 0x002fea0007f1e0ff */
        /* <DEDUP_REMOVED lines=23> */
.L_x_318:
[----:B------:R-:W-:Y:S01]  /*6f70*/  IMAD.MOV.U32 R0, RZ, RZ, c[0x0][0x2c4] ;  /* 0x0000b100ff007624 */ /* 0x000fe200078e00ff */
[----:B------:R-:W2:Y:S01]  /*6f80*/  LDL R2, [R1+0x18] ;  /* 0x0000180001027983 */ /* 0x000ea20000100800 */
[----:B-1----:R-:W-:Y:S02]  /*6f90*/  IMAD.MOV.U32 R164, RZ, RZ, c[0x0][0x32c] ;  /* 0x0000cb00ffa47624 */ /* 0x002fe400078e00ff */
[----:B------:R-:W-:Y:S01]  /*6fa0*/  IMAD R3, R219, -0x30, RZ ;  /* 0xffffffd0db037824 */ /* 0x000fe200078e02ff */
[----:B------:R-:W-:Y:S01]  /*6fb0*/  ISETP.NE.AND P0, PT, R0, 0x1, PT ;  /* 0x000000010000780c */ /* 0x000fe20003f05270 */
[----:B------:R-:W0:Y:S01]  /*6fc0*/  LDGDEPBAR ;  /* 0x00000000000079af */ /* 0x000e220000000000 */
[----:B------:R-:W-:Y:S02]  /*6fd0*/  ISETP.GE.AND P1, PT, R164, 0x1, PT ;  /* 0x00000001a400780c */ /* 0x000fe40003f26270 */
[----:B------:R-:W-:Y:S04]  /*6fe0*/  IADD3 R139, -R251, 0x1, R3 ;  /* 0x00000001fb8b7810 */ /* 0x000fe80007ffe103 */
[----:B------:R-:W-:Y:S04]  /*6ff0*/  IADD3 R139, -R230, R139, R229 ;  /* 0x0000008be68b7210 */ /* 0x000fe80007ffe1e5 */
[C---:B------:R-:W-:Y:S02]  /*7000*/  IADD3 R138, R139.reuse, c[0x0][0x328], RZ ;  /* 0x0000ca008b8a7a10 */ /* 0x040fe40007ffe0ff */
[----:B------:R-:W-:Y:S01]  /*7010*/  IADD3 R139, R139, UR4, RZ ;  /* 0x000000048b8b7c10 */ /* 0x000fe2000fffe0ff */
[----:B--2---:R-:W-:Y:S04]  /*7020*/  @P0 IMAD.HI.U32 R0, R2, c[0x0][0x2c8], RZ ;  /* 0x0000b20002000a27 */ /* 0x004fe800078e00ff */
[----:B------:R-:W-:Y:S01]  /*7030*/  IMAD.MOV.U32 R137, RZ, RZ, R2 ;  /* 0x000000ffff897224 */ /* 0x000fe200078e0002 */
[----:B------:R-:W-:Y:S05]  /*7040*/  @P0 SHF.R.U32.HI R137, RZ, c[0x0][0x2cc], R0 ;  /* 0x0000b300ff890a19 */ /* 0x000fea0000011600 */
[----:B------:R-:W1:Y:S02]  /*7050*/  SHFL.IDX PT, R2, R137, RZ, 0x1c1f ;  /* 0x001c1fff89027589 */ /* 0x000e6400000e0000 */
[--C-:B-1----:R-:W-:Y:S02]  /*7060*/  IMAD.IADD R133, R138, 0x1, R2.reuse ;  /* 0x000000018a857824 */ /* 0x102fe400078e0202 */
[----:B------:R-:W-:Y:S01]  /*7070*/  IMAD.IADD R0, R139, 0x1, R2 ;  /* 0x000000018b007824 */ /* 0x000fe200078e0202 */
[----:B------:R-:W-:-:S05]  /*7080*/  @!P1 BRA `(.L_x_319) ;  /* 0x0000018000009947 */ /* 0x000fca0003800000 */
[----:B------:R-:W-:Y:S01]  /*7090*/  IADD3 R2, -R230, R229, R2 ;  /* 0x000000e5e6027210 */ /* 0x000fe20007ffe102 */
[----:B------:R-:W-:Y:S03]  /*70a0*/  BSSY B0, `(.L_x_320) ;  /* 0x0000011000007945 */ /* 0x000fe60003800000 */
[----:B------:R-:W-:Y:S11]  /*70b0*/  ISETP.GT.AND P0, PT, R2, -0x1, PT ;  /* 0xffffffff0200780c */ /* 0x000ff60003f04270 */
[----:B------:R-:W-:Y:S02]  /*70c0*/  @!UPT UIADD3 URZ, URZ, URZ, URZ ;  /* 0x0000003f3f3ff290 */ /* 0x000fe4000fffe03f */
[----:B------:R-:W-:-:S05]  /*70d0*/  @P0 BRA `(.L_x_321) ;  /* 0x0000008000000947 */ /* 0x000fca0003800000 */
[----:B------:R-:W-:Y:S01]  /*70e0*/  LOP3.LUT R2, RZ, R2, RZ, 0x33, !PT ;  /* 0x00000002ff027212 */ /* 0x000fe200078e33ff */
[----:B------:R-:W-:Y:S05]  /*70f0*/  IMAD.MOV.U32 R128, RZ, RZ, c[0x0][0x32c] ;  /* 0x0000cb00ff807624 */ /* 0x000fea00078e00ff */
[----:B------:R-:W-:Y:S11]  /*7100*/  ISETP.NE.AND P0, PT, R128, 0x1, PT ;  /* 0x000000018000780c */ /* 0x000ff60003f05270 */
[----:B------:R-:W-:Y:S02]  /*7110*/  @!UPT UIADD3 URZ, URZ, URZ, URZ ;  /* 0x0000003f3f3ff290 */ /* 0x000fe4000fffe03f */
[----:B------:R-:W-:Y:S05]  /*7120*/  @P0 IMAD.HI.U32 R128, R2, c[0x0][0x330], RZ ;  /* 0x0000cc0002800a27 */ /* 0x000fea00078e00ff */
[----:B------:R-:W-:Y:S04]  /*7130*/  @P0 SHF.R.U32.HI R2, RZ, c[0x0][0x334], R128 ;  /* 0x0000cd00ff020a19 */ /* 0x000fe80000011680 */
[----:B------:R-:W-:Y:S01]  /*7140*/  LOP3.LUT R2, RZ, R2, RZ, 0x33, !PT ;  /* 0x00000002ff027212 */ /* 0x000fe200078e33ff */
[----:B------:R-:W-:-:S05]  /*7150*/  BRA `(.L_x_322) ;  /* 0x0000005000007947 */ /* 0x000fca0003800000 */
.L_x_321:
[----:B------:R-:W-:Y:S04]  /*7160*/  MOV R128, c[0x0][0x32c] ;  /* 0x0000cb0000807a02 */ /* 0x000fe80000000f00 */
[----:B------:R-:W-:Y:S11]  /*7170*/  ISETP.NE.AND P0, PT, R128, 0x1, PT ;  /* 0x000000018000780c */ /* 0x000ff60003f05270 */
[----:B------:R-:W-:Y:S02]  /*7180*/  @!UPT UIADD3 URZ, URZ, URZ, URZ ;  /* 0x0000003f3f3ff290 */ /* 0x000fe4000fffe03f */
[----:B------:R-:W-:Y:S05]  /*7190*/  @P0 IMAD.HI.U32 R128, R2, c[0x0][0x330], RZ ;  /* 0x0000cc0002800a27 */ /* 0x000fea00078e00ff */
[----:B------:R-:W-:Y:S02]  /*71a0*/  @P0 SHF.R.U32.HI R2, RZ, c[0x0][0x334], R128 ;  /* 0x0000cd00ff020a19 */ /* 0x000fe40000011680 */
.L_x_322:
[----:B------:R-:W-:Y:S05]  /*71b0*/  BSYNC B0 ;  /* 0x0000000000007941 */ /* 0x000fea0003800000 */
.L_x_320:
[----:B------:R-:W-:Y:S04]  /*71c0*/  IMAD.IADD R128, R3, 0x1, -R251 ;  /* 0x0000000103807824 */ /* 0x000fe800078e0afb */
[----:B------:R-:W-:Y:S05]  /*71d0*/  IMAD R2, R2, c[0x0][0x32c], R128 ;  /* 0x0000cb0002027a24 */ /* 0x000fea00078e0280 */
[----:B------:R-:W-:Y:S02]  /*71e0*/  IADD3 R128, R2, c[0x0][0x32c], RZ ;  /* 0x0000cb0002807a10 */ /* 0x000fe40007ffe0ff */
[----:B------:R-:W-:Y:S02]  /*71f0*/  IMNMX R0, R0, R2, !PT ;  /* 0x0000000200007217 */ /* 0x000fe40007800200 */
[----:B------:R-:W-:Y:S02]  /*7200*/  IMNMX R133, R133, R128, PT ;  /* 0x0000008085857217 */ /* 0x000fe40003800200 */
.L_x_319:
[----:B------:R-:W1:Y:S02]  /*7210*/  SHFL.IDX PT, R2, R137, 0x1, 0x1c1f ;  /* 0x003c1f0089027f89 */ /* 0x000e6400000e0000 */
[-C--:B-1----:R-:W-:Y:S02]  /*7220*/  IADD3 R132, R138, R2.reuse, RZ ;  /* 0x000000028a847210 */ /* 0x082fe40007ffe0ff */
[----:B------:R-:W-:Y:S01]  /*7230*/  IADD3 R128, R139, R2, RZ ;  /* 0x000000028b807210 */ /* 0x000fe20007ffe0ff */
        /* <DEDUP_REMOVED lines=14> */
.L_x_325:
[----:B------:R-:W-:Y:S04]  /*7320*/  MOV R130, c[0x0][0x32c] ;  /* 0x0000cb0000827a02 */ /* 0x000fe80000000f00 */
[----:B------:R-:W-:Y:S11]  /*7330*/  ISETP.NE.AND P0, PT, R130, 0x1, PT ;  /* 0x000000018200780c */ /* 0x000ff60003f05270 */
[----:B------:R-:W-:Y:S02]  /*7340*/  @!UPT UIADD3 URZ, URZ, URZ, URZ ;  /* 0x0000003f3f3ff290 */ /* 0x000fe4000fffe03f */
[----:B------:R-:W-:Y:S05]  /*7350*/  @P0 IMAD.HI.U32 R130, R2, c[0x0][0x330], RZ ;  /* 0x0000cc0002820a27 */ /* 0x000fea00078e00ff */
[----:B------:R-:W-:Y:S02]  /*7360*/  @P0 SHF.R.U32.HI R2, RZ, c[0x0][0x334], R130 ;  /* 0x0000cd00ff020a19 */ /* 0x000fe40000011682 */
.L_x_326:
[----:B------:R-:W-:Y:S05]  /*7370*/  BSYNC B0 ;  /* 0x0000000000007941 */ /* 0x000fea0003800000 */
.L_x_324:
[----:B------:R-:W-:Y:S04]  /*7380*/  IMAD.IADD R130, R3, 0x1, -R251 ;  /* 0x0000000103827824 */ /* 0x000fe800078e0afb */
[----:B------:R-:W-:Y:S05]  /*7390*/  IMAD R2, R2, c[0x0][0x32c], R130 ;  /* 0x0000cb0002027a24 */ /* 0x000fea00078e0282 */
[----:B------:R-:W-:Y:S02]  /*73a0*/  IADD3 R130, R2, c[0x0][0x32c], RZ ;  /* 0x0000cb0002827a10 */ /* 0x000fe40007ffe0ff */
[----:B------:R-:W-:Y:S02]  /*73b0*/  IMNMX R128, R128, R2, !PT ;  /* 0x0000000280807217 */ /* 0x000fe40007800200 */
[----:B------:R-:W-:Y:S02]  /*73c0*/  IMNMX R132, R132, R130, PT ;  /* 0x0000008284847217 */ /* 0x000fe40003800200 */
.L_x_323:
        /* <DEDUP_REMOVED lines=17> */
.L_x_329:
[----:B------:R-:W-:Y:S04]  /*74e0*/  MOV R160, c[0x0][0x32c] ;  /* 0x0000cb0000a07a02 */ /* 0x000fe80000000f00 */
[----:B------:R-:W-:Y:S11]  /*74f0*/  ISETP.NE.AND P0, PT, R160, 0x1, PT ;  /* 0x00000001a000780c */ /* 0x000ff60003f05270 */
[----:B------:R-:W-:Y:S02]  /*7500*/  @!UPT UIADD3 URZ, URZ, URZ, URZ ;  /* 0x0000003f3f3ff290 */ /* 0x000fe4000fffe03f */
[----:B------:R-:W-:Y:S05]  /*7510*/  @P0 IMAD.HI.U32 R160, R134, c[0x0][0x330], RZ ;  /* 0x0000cc0086a00a27 */ /* 0x000fea00078e00ff */
[----:B------:R-:W-:Y:S02]  /*7520*/  @P0 SHF.R.U32.HI R134, RZ, c[0x0][0x334], R160 ;  /* 0x0000cd00ff860a19 */ /* 0x000fe400000116a0 */
.L_x_330:
[----:B------:R-:W-:Y:S05]  /*7530*/  BSYNC B0 ;  /* 0x0000000000007941 */ /* 0x000fea0003800000 */
.L_x_328:
[----:B------:R-:W-:Y:S04]  /*7540*/  IMAD.IADD R160, R3, 0x1, -R251 ;  /* 0x0000000103a07824 */ /* 0x000fe800078e0afb */
[----:B------:R-:W-:Y:S05]  /*7550*/  IMAD R134, R134, c[0x0][0x32c], R160 ;  /* 0x0000cb0086867a24 */ /* 0x000fea00078e02a0 */
[----:B------:R-:W-:Y:S02]  /*7560*/  IADD3 R160, R134, c[0x0][0x32c], RZ ;  /* 0x0000cb0086a07a10 */ /* 0x000fe40007ffe0ff */
[----:B------:R-:W-:Y:S02]  /*7570*/  IMNMX R2, R2, R134, !PT ;  /* 0x0000008602027217 */ /* 0x000fe40007800200 */
[----:B------:R-:W-:Y:S02]  /*7580*/  IMNMX R130, R130, R160, PT ;  /* 0x000000a082827217 */ /* 0x000fe40003800200 */
.L_x_327:
        /* <DEDUP_REMOVED lines=135> */
[----:B------:R-:W-:Y:S11]  /*7e00*/  ISETP.GE.AND P0, PT, R164, 0x1, PT ;  /* 0x00000001a400780c */ /* 0x000ff60003f06270 */
[----:B------:R-:W-:Y:S02]  /*7e10*/  @!UPT UIADD3 URZ, URZ, URZ, URZ ;  /* 0x0000003f3f3ff290 */ /* 0x000fe4000fffe03f */
        /* <DEDUP_REMOVED lines=14> */
.L_x_333:
[----:B------:R-:W-:Y:S04]  /*7f00*/  MOV R5, c[0x0][0x32c] ;  /* 0x0000cb0000057a02 */ /* 0x000fe80000000f00 */
[----:B------:R-:W-:Y:S11]  /*7f10*/  ISETP.NE.AND P0, PT, R5, 0x1, PT ;  /* 0x000000010500780c */ /* 0x000ff60003f05270 */
[----:B------:R-:W-:Y:S02]  /*7f20*/  @!UPT UIADD3 URZ, URZ, URZ, URZ ;  /* 0x0000003f3f3ff290 */ /* 0x000fe4000fffe03f */
[----:B------:R-:W-:Y:S05]  /*7f30*/  @P0 IMAD.HI.U32 R5, R4, c[0x0][0x330], RZ ;  /* 0x0000cc0004050a27 */ /* 0x000fea00078e00ff */
[----:B------:R-:W-:Y:S02]  /*7f40*/  @P0 SHF.R.U32.HI R4, RZ, c[0x0][0x334], R5 ;  /* 0x0000cd00ff040a19 */ /* 0x000fe40000011605 */
.L_x_334:
[----:B------:R-:W-:Y:S05]  /*7f50*/  BSYNC B0 ;  /* 0x0000000000007941 */ /* 0x000fea0003800000 */
.L_x_332:
[----:B------:R-:W-:Y:S04]  /*7f60*/  IMAD.IADD R3, R3, 0x1, -R251 ;  /* 0x0000000103037824 */ /* 0x000fe800078e0afb */
[----:B------:R-:W-:Y:S05]  /*7f70*/  IMAD R4, R4, c[0x0][0x32c], R3 ;  /* 0x0000cb0004047a24 */ /* 0x000fea00078e0203 */
[----:B------:R-:W-:Y:S02]  /*7f80*/  IADD3 R3, R4, c[0x0][0x32c], RZ ;  /* 0x0000cb0004037a10 */ /* 0x000fe40007ffe0ff */
[----:B------:R-:W-:Y:S02]  /*7f90*/  IMNMX R0, R0, R4, !PT ;  /* 0x0000000400007217 */ /* 0x000fe40007800200 */
[----:B------:R-:W-:Y:S02]  /*7fa0*/  IMNMX R2, R2, R3, PT ;  /* 0x0000000302027217 */ /* 0x000fe40003800200 */
.L_x_331:
[----:B------:R-:W-:Y:S01]  /*7fb0*/  ISETP.GT.AND P0, PT, R0, RZ, !P2 ;  /* 0x000000ff0000720c */ /* 0x000fe20005704270 */
[----:B------:R-:W-:Y:S01]  /*7fc0*/  LDSM.16.MT88.4 R36, [R206+0x1880] ;  /* 0x00188000ce24783b */ /* 0x000fe20000004200 */
[----:B------:R-:W-:Y:S02]  /*7fd0*/  ISETP.NE.AND P2, PT, R16, RZ, PT ;  /* 0x000000ff1000720c */ /* 0x000fe40003f45270 */
[----:B------:R-:W-:Y:S04]  /*7fe0*/  ISETP.LT.OR P0, PT, R2, 0x1, P0 ;  /* 0x000000010200780c */ /* 0x000fe80000701670 */
[----:B------:R-:W-:Y:S02]  /*7ff0*/  FSEL R10, R10, -INF , !P0 ;  /* 0xff8000000a0a7808 */ /* 0x000fe40004000000 */
[----:B------:R-:W-:Y:S02]  /*8000*/  ISETP.GT.AND P0, PT, R0, 0x1, !P1 ;  /* 0x000000010000780c */ /* 0x000fe40004f04270 */
[----:B------:R-:W-:Y:S02]  /*8010*/  ISETP.NE.AND P1, PT, R17, RZ, PT ;  /* 0x000000ff1100720c */ /* 0x000fe40003f25270 */
[----:B------:R-:W-:Y:S04]  /*8020*/  ISETP.LT.OR P0, PT, R2, 0x2, P0 ;  /* 0x000000020200780c */ /* 0x000fe80000701670 */
[----:B------:R-:W-:Y:S02]  /*8030*/  FSEL R11, R11, -INF , !P0 ;  /* 0xff8000000b0b7808 */ /* 0x000fe40004000000 */
[----:B------:R-:W-:Y:S04]  /*8040*/  ISETP.NE.AND P0, PT, R160, RZ, PT ;  /* 0x000000ffa000720c */ /* 0x000fe80003f05270 */
[----:B------:R-:W-:Y:S04]  /*8050*/  ISETP.GT.AND P0, PT, R0, 0x8, !P0 ;  /* 0x000000080000780c */ /* 0x000fe80004704270 */
[----:B------:R-:W-:Y:S04]  /*8060*/  ISETP.LT.OR P0, PT, R2, 0x9, P0 ;  /* 0x000000090200780c */ /* 0x000fe80000701670 */
        /* <DEDUP_REMOVED lines=40> */
[----:B------:R-:W-:Y:S02]  /*82f0*/  ISETP.GT.AND P0, PT, R0, 0x29, !P6 ;  /* 0x000000290000780c */ /* 0x000fe40007704270 */
[----:B------:R-:W1:Y:S02]  /*8300*/  SHFL.BFLY PT, R0, R134, 0x2, 0x1f ;  /* 0x0c401f0086007f89 */ /* 0x000e6400000e0000 */
[----:B------:R-:W-:Y:S04]  /*8310*/  ISETP.LT.OR P0, PT, R2, 0x2a, P0 ;  /* 0x0000002a0200780c */ /* 0x000fe80000701670 */
[----:B------:R-:W-:Y:S02]  /*8320*/  FSEL R137, R47, -INF , !P0 ;  /* 0xff8000002f897808 */ /* 0x000fe40004000000 */
        /* <DEDUP_REMOVED lines=11> */
[--C-:B------:R-:W-:Y:S01]  /*83e0*/  FFMA.FTZ R6, R162, c[0x0][0x2d0], -R138.reuse ;  /* 0x0000b400a2067a23 */ /* 0x100fe2000001088a */
[----:B------:R-:W-:Y:S01]  /*83f0*/  FMNMX.FTZ R0, R169, R0, !PT ;  /* 0x00000000a9007209 */ /* 0x000fe20007810000 */
[----:B------:R-:W-:Y:S02]  /*8400*/  FFMA.FTZ R7, R22, c[0x0][0x2d0], -R138 ;  /* 0x0000b40016077a23 */ /* 0x000fe4000001088a */
[----:B------:R1:W-:Y:S01]  /*8410*/  MUFU.EX2 R25, R6 ;  /* 0x0000000600197308 */ /* 0x0003e20000000800 */
[----:B------:R-:W-:Y:S04]  /*8420*/  FMNMX.FTZ R0, R170, R0, !PT ;  /* 0x00000000aa007209 */ /* 0x000fe80007810000 */
[----:B------:R-:W-:Y:S04]  /*8430*/  FMNMX.FTZ R0, R174, R0, !PT ;  /* 0x00000000ae007209 */ /* 0x000fe80007810000 */
[----:B------:R-:W-:Y:S01]  /*8440*/  FMNMX.FTZ R0, R176, R0, !PT ;  /* 0x00000000b0007209 */ /* 0x000fe20007810000 */
[----:B------:R-:W-:Y:S03]  /*8450*/  MUFU.EX2 R28, R7 ;  /* 0x00000007001c7308 */ /* 0x000fe60000000800 */
[----:B------:R-:W-:Y:S04]  /*8460*/  FMNMX.FTZ R0, R187, R0, !PT ;  /* 0x00000000bb007209 */ /* 0x000fe80007810000 */
[----:B------:R-:W-:Y:S04]  /*8470*/  FMNMX.FTZ R0, R188, R0, !PT ;  /* 0x00000000bc007209 */ /* 0x000fe80007810000 */
[----:B------:R-:W-:Y:S04]  /*8480*/  FMNMX.FTZ R0, R194, R0, !PT ;  /* 0x00000000c2007209 */ /* 0x000fe80007810000 */
[----:B------:R-:W-:Y:S05]  /*8490*/  FMNMX.FTZ R0, R195, R0, !PT ;  /* 0x00000000c3007209 */ /* 0x000fea0007810000 */
[----:B------:R-:W2:Y:S02]  /*84a0*/  SHFL.BFLY PT, R2, R0, 0x2, 0x1f ;  /* 0x0c401f0000027f89 */ /* 0x000ea400000e0000 */
[----:B--2---:R-:W-:Y:S06]  /*84b0*/  FMNMX.FTZ R0, R0, R2, !PT ;  /* 0x0000000200007209 */ /* 0x004fec0007810000 */
[----:B------:R-:W2:Y:S02]  /*84c0*/  SHFL.BFLY PT, R133, R0, 0x1, 0x1f ;  /* 0x0c201f0000857f89 */ /* 0x000ea400000e0000 */
[----:B--2---:R-:W-:Y:S02]  /*84d0*/  FMNMX.FTZ R133, R0, R133, !PT ;  /* 0x0000008500857209 */ /* 0x004fe40007810000 */
[----:B------:R-:W-:Y:S02]  /*84e0*/  FMNMX.FTZ R0, R8, R135, !PT ;  /* 0x0000008708007209 */ /* 0x000fe40007810000 */
[C---:B------:R-:W-:Y:S01]  /*84f0*/  FSETP.NEU.FTZ.AND P0, PT, R133.reuse, -INF , PT ;  /* 0xff8000008500780b */ /* 0x040fe20003f1d000 */
[----:B------:R-:W-:Y:S01]  /*8500*/  FMUL.FTZ R139, R133, c[0x0][0x2d0] ;  /* 0x0000b400858b7a20 */ /* 0x000fe20000410000 */
[----:B------:R-:W-:Y:S02]  /*8510*/  FMNMX.FTZ R0, R9, R0, !PT ;  /* 0x0000000009007209 */ /* 0x000fe40007810000 */
[----:B------:R-:W-:Y:S02]  /*8520*/  FSEL R4, R133, RZ, P0 ;  /* 0x000000ff85047208 */ /* 0x000fe40000000000 */
[----:B------:R-:W-:Y:S02]  /*8530*/  FMNMX.FTZ R0, R12, R0, !PT ;  /* 0x000000000c007209 */ /* 0x000fe40007810000 */
[----:B------:R-:W-:Y:S02]  /*8540*/  FSEL R139, R139, RZ, P0 ;  /* 0x000000ff8b8b7208 */ /* 0x000fe40000000000 */
[----:B------:R-:W-:Y:S04]  /*8550*/  FMNMX.FTZ R0, R13, R0, !PT ;  /* 0x000000000d007209 */ /* 0x000fe80007810000 */
        /* <DEDUP_REMOVED lines=20> */
[----:B-1----:R-:W-:Y:S01]  /*86a0*/  FFMA.FTZ R6, R12, c[0x0][0x2d0], -R164 ;  /* 0x0000b4000c067a23 */ /* 0x002fe200000108a4 */
        /* <DEDUP_REMOVED lines=21> */
[----:B--2---:R-:W-:Y:S09]  /*8800*/  FFMA.FTZ R0, R161, c[0x0][0x2d0], -R138 ;  /* 0x0000b400a1007a23 */ /* 0x004ff2000001088a */
[----:B------:R1:W-:Y:S02]  /*8810*/  MUFU.EX2 R24, R0 ;  /* 0x0000000000187308 */ /* 0x0003e40000000800 */
[--C-:B-1----:R-:W-:Y:S08]  /*8820*/  FFMA.FTZ R0, R21, c[0x0][0x2d0], -R139.reuse ;  /* 0x0000b40015007a23 */ /* 0x102ff0000001088b */
[----:B------:R1:W-:Y:S02]  /*8830*/  MUFU.EX2 R248, R0 ;  /* 0x0000000000f87308 */ /* 0x0003e40000000800 */
[--C-:B-1----:R-:W-:Y:S02]  /*8840*/  FFMA.FTZ R0, R23, c[0x0][0x2d0], -R139.reuse ;  /* 0x0000b40017007a23 */ /* 0x102fe4000001088b */
[----:B------:R-:W1:Y:S06]  /*8850*/  LDSM.16.MT88.4 R20, [R205+0x1880] ;  /* 0x00188000cd14783b */ /* 0x000e6c0000004200 */
[----:B------:R2:W4:Y:S02]  /*8860*/  MUFU.EX2 R249, R0 ;  /* 0x0000000000f97308 */ /* 0x0005240000000800 */
[--C-:B--2---:R-:W-:Y:S01]  /*8870*/  FFMA.FTZ R0, R166, c[0x0][0x2d0], -R139.reuse ;  /* 0x0000b400a6007a23 */ /* 0x104fe2000001088b */
[----:B---3--:R-:W-:Y:S02]  /*8880*/  MOV R166, R29 ;  /* 0x0000001d00a67202 */ /* 0x008fe40000000f00 */
[----:B----4-:R-:W-:Y:S05]  /*8890*/  F2FP.PACK_AB R161, R249, R248 ;  /* 0x000000f8f9a1723e */ /* 0x010fea00000000ff */
        /* <DEDUP_REMOVED lines=38> */
[----:B---3--:R-:W-:Y:S01]  /*8b00*/  FADD.FTZ R0, -R5, R135 ;  /* 0x0000008705007221 */ /* 0x008fe20000010100 */
[----:B------:R-:W-:Y:S01]  /*8b10*/  MOV R135, R25 ;  /* 0x0000001900877202 */ /* 0x000fe20000000f00 */
        /* <DEDUP_REMOVED lines=24> */
[C---:B------:R-:W-:Y:S02]  /*8ca0*/  FMUL.FTZ R82, R128.reuse, R82 ;  /* 0x0000005280527220 */ /* 0x040fe40000410000 */
[----:B------:R-:W-:Y:S02]  /*8cb0*/  FMUL.FTZ R83, R128, R83 ;  /* 0x0000005380537220 */ /* 0x000fe40000410000 */
[----:B----4-:R-:W-:Y:S02]  /*8cc0*/  FFMA.FTZ R0, R15, c[0x0][0x2d0], -R165 ;  /* 0x0000b4000f007a23 */ /* 0x010fe400000108a5 */
[C---:B-----5:R-:W-:Y:S02]  /*8cd0*/  FMUL.FTZ R8, R3.reuse, R144 ;  /* 0x0000009003087220 */ /* 0x060fe40000410000 */
[----:B------:R-:W2:Y:S01]  /*8ce0*/  MUFU.EX2 R243, R0 ;  /* 0x0000000000f37308 */ /* 0x000ea20000000800 */
        /* <DEDUP_REMOVED lines=12> */
[----:B--2---:R-:W-:Y:S01]  /*8db0*/  F2FP.PACK_AB R143, R243, R242 ;  /* 0x000000f2f38f723e */ /* 0x004fe200000000ff */
[----:B------:R-:W-:Y:S01]  /*8dc0*/  FADD.FTZ R0, -R2, R136 ;  /* 0x0000008802007221 */ /* 0x000fe20000010100 */
[----:B------:R-:W-:Y:S01]  /*8dd0*/  MOV R136, R24 ;  /* 0x0000001800887202 */ /* 0x000fe20000000f00 */
[--C-:B------:R-:W-:Y:S02]  /*8de0*/  FFMA.FTZ R2, R167, c[0x0][0x2d0], -R138.reuse ;  /* 0x0000b400a7027a23 */ /* 0x100fe4000001088a */
[----:B------:R-:W-:Y:S01]  /*8df0*/  FMUL.FTZ R0, R0, c[0x0][0x2d0] ;  /* 0x0000b40000007a20 */ /* 0x000fe20000410000 */
[----:B------:R-:W-:Y:S01]  /*8e00*/  F2FP.PACK_AB R162, R136, R135 ;  /* 0x0000008788a2723e */ /* 0x000fe200000000ff */
[----:B------:R2:W-:Y:S01]  /*8e10*/  MUFU.EX2 R241, R2 ;  /* 0x0000000200f17308 */ /* 0x0005e20000000800 */
[C---:B------:R-:W-:Y:S02]  /*8e20*/  FMUL.FTZ R24, R3.reuse, R104 ;  /* 0x0000006803187220 */ /* 0x040fe40000410000 */
[C---:B------:R-:W-:Y:S02]  /*8e30*/  FMUL.FTZ R60, R3.reuse, R60 ;  /* 0x0000003c033c7220 */ /* 0x040fe40000410000 */
[C---:B------:R-:W-:Y:S01]  /*8e40*/  FMUL.FTZ R61, R3.reuse, R61 ;  /* 0x0000003d033d7220 */ /* 0x040fe20000410000 */
[-C--:B-1----:R-:W-:Y:S01]  /*8e50*/  HMMA.16816.F32 R4, R160, R20.reuse, R4 ;  /* 0x00000014a004723c */ /* 0x082fe20000001804 */
[C---:B------:R-:W-:Y:S02]  /*8e60*/  FMUL.FTZ R72, R3.reuse, R72 ;  /* 0x0000004803487220 */ /* 0x040fe40000410000 */
[C---:B------:R-:W-:Y:S01]  /*8e70*/  FMUL.FTZ R73, R3.reuse, R73 ;  /* 0x0000004903497220 */ /* 0x040fe20000410000 */
[----:B------:R-:W1:Y:S01]  /*8e80*/  MUFU.EX2 R0, R0 ;  /* 0x0000000000007308 */ /* 0x000e620000000800 */
[C---:B------:R-:W-:Y:S02]  /*8e90*/  FMUL.FTZ R76, R3.reuse, R76 ;  /* 0x0000004c034c7220 */ /* 0x040fe40000410000 */
[C---:B------:R-:W-:Y:S02]  /*8ea0*/  FMUL.FTZ R77, R3.reuse, R77 ;  /* 0x0000004d034d7220 */ /* 0x040fe40000410000 */
[C---:B------:R-:W-:Y:S03]  /*8eb0*/  FMUL.FTZ R88, R3.reuse, R88 ;  /* 0x0000005803587220 */ /* 0x040fe60000410000 */
[C---:B------:R-:W-:Y:S02]  /*8ec0*/  FMUL.FTZ R89, R3.reuse, R89 ;  /* 0x0000005903597220 */ /* 0x040fe40000410000 */
[C---:B------:R-:W-:Y:S02]  /*8ed0*/  FMUL.FTZ R92, R3.reuse, R92 ;  /* 0x0000005c035c7220 */ /* 0x040fe40000410000 */
[----:B------:R-:W-:Y:S02]  /*8ee0*/  FMUL.FTZ R93, R3, R93 ;  /* 0x0000005d035d7220 */ /* 0x000fe40000410000 */
[--C-:B--2---:R-:W-:Y:S02]  /*8ef0*/  FFMA.FTZ R2, R168, c[0x0][0x2d0], -R138.reuse ;  /* 0x0000b400a8027a23 */ /* 0x104fe4000001088a */
[C---:B------:R-:W-:Y:S02]  /*8f00*/  FMUL.FTZ R98, R128.reuse, R98 ;  /* 0x0000006280627220 */ /* 0x040fe40000410000 */
[----:B------:R2:W3:Y:S01]  /*8f10*/  MUFU.EX2 R240, R2 ;  /* 0x0000000200f07308 */ /* 0x0004e20000000800 */
[----:B------:R-:W-:Y:S02]  /*8f20*/  FMUL.FTZ R99, R128, R99 ;  /* 0x0000006380637220 */ /* 0x000fe40000410000 */
[C---:B------:R-:W-:Y:S02]  /*8f30*/  FMUL.FTZ R84, R129.reuse, R84 ;  /* 0x0000005481547220 */ /* 0x040fe40000410000 */
[C---:B------:R-:W-:Y:S02]  /*8f40*/  FMUL.FTZ R85, R129.reuse, R85 ;  /* 0x0000005581557220 */ /* 0x040fe40000410000 */
[C---:B-1----:R-:W-:Y:S02]  /*8f50*/  FMUL.FTZ R10, R0.reuse, R146 ;  /* 0x00000092000a7220 */ /* 0x042fe40000410000 */
        /* <DEDUP_REMOVED lines=8> */
[----:B------:R-:W-:Y:S02]  /*8fe0*/  FMUL.FTZ R20, R129, R100 ;  /* 0x0000006481147220 */ /* 0x000fe40000410000 */
[--C-:B--2---:R-:W-:Y:S01]  /*8ff0*/  FFMA.FTZ R2, R169, c[0x0][0x2d0], -R139.reuse ;  /* 0x0000b400a9027a23 */ /* 0x104fe2000001088b */
[-C--:B------:R-:W-:Y:S02]  /*9000*/  HMMA.16816.F32 R12, R140, R22.reuse, R12 ;  /* 0x000000168c0c723c */ /* 0x080fe4000000180c */
[C---:B------:R-:W-:Y:S01]  /*9010*/  FMUL.FTZ R21, R129.reuse, R101 ;  /* 0x0000006581157220 */ /* 0x040fe20000410000 */
[----:B------:R1:W-:Y:S01]  /*9020*/  MUFU.EX2 R239, R2 ;  /* 0x0000000200ef7308 */ /* 0x0003e20000000800 */
[C---:B------:R-:W-:Y:S02]  /*9030*/  FMUL.FTZ R31, R0.reuse, R111 ;  /* 0x0000006f001f7220 */ /* 0x040fe40000410000 */
[----:B------:R-:W-:Y:S01]  /*9040*/  LDSM.16.MT88.4 R108, [R205+0x1c80] ;  /* 0x001c8000cd6c783b */ /* 0x000fe20000004200 */
[C---:B------:R-:W-:Y:S01]  /*9050*/  FMUL.FTZ R42, R0.reuse, R122 ;  /* 0x0000007a002a7220 */ /* 0x040fe20000410000 */
        /* <DEDUP_REMOVED lines=8> */
[----:B------:R-:W-:Y:S02]  /*90e0*/  FMUL.FTZ R59, R0, R59 ;  /* 0x0000003b003b7220 */ /* 0x000fe40000410000 */
[-C--:B------:R-:W-:Y:S01]  /*90f0*/  HMMA.16816.F32 R20, R160, R36.reuse, R20 ;  /* 0x00000024a014723c */ /* 0x080fe20000001814 */
[--C-:B-1----:R-:W-:Y:S02]  /*9100*/  FFMA.FTZ R2, R170, c[0x0][0x2d0], -R139.reuse ;  /* 0x0000b400aa027a23 */ /* 0x102fe4000001088b */
[C---:B------:R-:W-:Y:S02]  /*9110*/  FMUL.FTZ R62, R0.reuse, R62 ;  /* 0x0000003e003e7220 */ /* 0x040fe40000410000 */
[----:B------:R1:W4:Y:S01]  /*9120*/  MUFU.EX2 R238, R2 ;  /* 0x0000000200ee7308 */ /* 0x0003220000000800 */
[C---:B------:R-:W-:Y:S02]  /*9130*/  FMUL.FTZ R63, R0.reuse, R63 ;  /* 0x0000003f003f7220 */ /* 0x040fe40000410000 */
[C---:B------:R-:W-:Y:S01]  /*9140*/  HMMA.16816.F32 R24, R140.reuse, R36, R24 ;  /* 0x000000248c18723c */ /* 0x040fe20000001818 */
[C---:B------:R-:W-:Y:S03]  /*9150*/  FMUL.FTZ R74, R0.reuse, R74 ;  /* 0x0000004a004a7220 */ /* 0x040fe60000410000 */
[C---:B------:R-:W-:Y:S02]  /*9160*/  FMUL.FTZ R75, R0.reuse, R75 ;  /* 0x0000004b004b7220 */ /* 0x040fe40000410000 */
[C---:B------:R-:W-:Y:S02]  /*9170*/  FMUL.FTZ R78, R0.reuse, R78 ;  /* 0x0000004e004e7220 */ /* 0x040fe40000410000 */
[-C--:B------:R-:W-:Y:S01]  /*9180*/  HMMA.16816.F32 R28, R140, R38.reuse, R28 ;  /* 0x000000268c1c723c */ /* 0x080fe2000000181c */
[C---:B------:R-:W-:Y:S03]  /*9190*/  FMUL.FTZ R36, R129.reuse, R116 ;  /* 0x0000007481247220 */ /* 0x040fe60000410000 */
[----:B------:R-:W-:Y:S02]  /*91a0*/  FMUL.FTZ R37, R129, R117 ;  /* 0x0000007581257220 */ /* 0x000fe40000410000 */
[----:B------:R-:W-:Y:S02]  /*91b0*/  FMUL.FTZ R79, R0, R79 ;  /* 0x0000004f004f7220 */ /* 0x000fe40000410000 */
[C---:B------:R-:W-:Y:S01]  /*91c0*/  HMMA.16816.F32 R32, R160.reuse, R38, R32 ;  /* 0x00000026a020723c */ /* 0x040fe20000001820 */
[C---:B------:R-:W-:Y:S03]  /*91d0*/  FMUL.FTZ R86, R128.reuse, R86 ;  /* 0x0000005680567220 */ /* 0x040fe60000410000 */
[C---:B------:R-:W-:Y:S02]  /*91e0*/  FMUL.FTZ R87, R128.reuse, R87 ;  /* 0x0000005780577220 */ /* 0x040fe40000410000 */
[--C-:B-1----:R-:W-:Y:S02]  /*91f0*/  FFMA.FTZ R2, R171, c[0x0][0x2d0], -R138.reuse ;  /* 0x0000b400ab027a23 */ /* 0x102fe4000001088a */
[C---:B------:R-:W-:Y:S01]  /*9200*/  FMUL.FTZ R38, R128.reuse, R118 ;  /* 0x0000007680267220 */ /* 0x040fe20000410000 */
[----:B------:R-:W-:Y:S01]  /*9210*/  LDSM.16.MT88.4 R168, [R205+0x3880] ;  /* 0x00388000cda8783b */ /* 0x000fe20000004200 */
[----:B------:R1:W-:Y:S02]  /*9220*/  MUFU.EX2 R237, R2 ;  /* 0x0000000200ed7308 */ /* 0x0003e40000000800 */
[----:B------:R-:W-:Y:S02]  /*9230*/  FMUL.FTZ R39, R128, R119 ;  /* 0x0000007780277220 */ /* 0x000fe40000410000 */
[C---:B------:R-:W-:Y:S02]  /*9240*/  FMUL.FTZ R90, R0.reuse, R90 ;  /* 0x0000005a005a7220 */ /* 0x040fe40000410000 */
[C---:B------:R-:W-:Y:S01]  /*9250*/  FMUL.FTZ R91, R0.reuse, R91 ;  /* 0x0000005b005b7220 */ /* 0x040fe20000410000 */
[----:B------:R-:W-:Y:S01]  /*9260*/  LDSM.16.MT88.4 R116, [R205+0x2880] ;  /* 0x00288000cd74783b */ /* 0x000fe20000004200 */
[C---:B------:R-:W-:Y:S01]  /*9270*/  FMUL.FTZ R94, R0.reuse, R94 ;  /* 0x0000005e005e7220 */ /* 0x040fe20000410000 */
[-C--:B--2---:R-:W-:Y:S01]  /*9280*/  HMMA.16816.F32 R36, R160, R100.reuse, R36 ;  /* 0x00000064a024723c */ /* 0x084fe20000001824 */
[----:B------:R-:W-:Y:S07]  /*9290*/  FMUL.FTZ R95, R0, R95 ;  /* 0x0000005f005f7220 */ /* 0x000fee0000410000 */
        /* <DEDUP_REMOVED lines=66> */
[--C-:B----4-:R-:W-:Y:S03]  /*96c0*/  FFMA.FTZ R2, R188, c[0x0][0x2d0], -R139.reuse ;  /* 0x0000b400bc027a23 */ /* 0x110fe6000001088b */
[----:B------:R-:W-:Y:S04]  /*96d0*/  MOV R188, R136 ;  /* 0x0000008800bc7202 */ /* 0x000fe80000000f00 */
[C---:B------:R-:W-:Y:S01]  /*96e0*/  HMMA.16816.F32 R48, R100.reuse, R118, R48 ;  /* 0x000000766430723c */ /* 0x040fe20000001830 */
[----:B------:R4:W-:Y:S01]  /*96f0*/  MUFU.EX2 R187, R2 ;  /* 0x0000000200bb7308 */ /* 0x0009e20000000800 */
[----:B------:R-:W5:Y:S02]  /*9700*/  LDSM.16.MT88.4 R116, [R206+0x3480] ;  /* 0x00348000ce74783b */ /* 0x000f640000004200 */
[----:B---3--:R-:W-:Y:S04]  /*9710*/  F2FP.PACK_AB R136, R202, R201 ;  /* 0x000000c9ca88723e */ /* 0x008fe800000000ff */
[-C--:B--2---:R-:W-:Y:S08]  /*9720*/  HMMA.16816.F32 R52, R100, R108.reuse, R52 ;  /* 0x0000006c6434723c */ /* 0x084ff00000001834 */
[C---:B------:R-:W-:Y:S08]  /*9730*/  HMMA.16816.F32 R56, R104.reuse, R108, R56 ;  /* 0x0000006c6838723c */ /* 0x040ff00000001838 */
[-C--:B------:R-:W-:Y:S01]  /*9740*/  HMMA.16816.F32 R60, R104, R110.reuse, R60 ;  /* 0x0000006e683c723c */ /* 0x080fe2000000183c */
[--C-:B----4-:R-:W-:Y:S02]  /*9750*/  FFMA.FTZ R2, R189, c[0x0][0x2d0], -R138.reuse ;  /* 0x0000b400bd027a23 */ /* 0x110fe4000001088a */
[----:B------:R-:W2:Y:S01]  /*9760*/  LDL.LU R189, [R1+0xc] ;  /* 0x00000c0001bd7983 */ /* 0x000ea20000300800 */
[----:B------:R-:W-:Y:S01]  /*9770*/  FFMA.FTZ R138, R190, c[0x0][0x2d0], -R138 ;  /* 0x0000b400be8a7a23 */ /* 0x000fe2000001088a */
[----:B------:R3:W-:Y:S01]  /*9780*/  MUFU.EX2 R186, R2 ;  /* 0x0000000200ba7308 */ /* 0x0007e20000000800 */
[----:B------:R-:W-:Y:S02]  /*9790*/  MOV R190, R135 ;  /* 0x0000008700be7202 */ /* 0x000fe40000000f00 */
[C---:B------:R-:W-:Y:S07]  /*97a0*/  HMMA.16816.F32 R64, R100.reuse, R110, R64 ;  /* 0x0000006e6440723c */ /* 0x040fee0000001840 */
[----:B------:R-:W4:Y:S01]  /*97b0*/  MUFU.EX2 R185, R138 ;  /* 0x0000008a00b97308 */ /* 0x000f220000000800 */
[-C--:B-1----:R-:W-:Y:S08]  /*97c0*/  HMMA.16816.F32 R68, R100, R112.reuse, R68 ;  /* 0x000000706444723c */ /* 0x082ff00000001844 */
[C---:B------:R-:W-:Y:S01]  /*97d0*/  HMMA.16816.F32 R72, R104.reuse, R112, R72 ;  /* 0x000000706848723c */ /* 0x040fe20000001848 */
[--C-:B---3--:R-:W-:Y:S03]  /*97e0*/  FFMA.FTZ R2, R194, c[0x0][0x2d0], -R139.reuse ;  /* 0x0000b400c2027a23 */ /* 0x108fe6000001088b */
[----:B------:R-:W-:Y:S01]  /*97f0*/  MOV R194, R131 ;  /* 0x0000008300c27202 */ /* 0x000fe20000000f00 */
[----:B------:R-:W-:Y:S03]  /*9800*/  FFMA.FTZ R139, R195, c[0x0][0x2d0], -R139 ;  /* 0x0000b400c38b7a23 */ /* 0x000fe6000001088b */
[-C--:B------:R-:W-:Y:S01]  /*9810*/  HMMA.16816.F32 R76, R104, R114.reuse, R76 ;  /* 0x00000072684c723c */ /* 0x080fe2000000184c */
[----:B------:R1:W-:Y:S01]  /*9820*/  MUFU.EX2 R182, R2 ;  /* 0x0000000200b67308 */ /* 0x0003e20000000800 */
[----:B------:R-:W3:Y:S02]  /*9830*/  LDL.LU R195, [R1+0x4] ;  /* 0x0000040001c37983 */ /* 0x000ee40000300800 */
[----:B----4-:R-:W-:Y:S04]  /*9840*/  F2FP.PACK_AB R138, R185, R186 ;  /* 0x000000bab98a723e */ /* 0x010fe800000000ff */
[C---:B------:R-:W-:Y:S01]  /*9850*/  HMMA.16816.F32 R80, R100.reuse, R114, R80 ;  /* 0x000000726450723c */ /* 0x040fe20000001850 */
[----:B------:R-:W4:Y:S02]  /*9860*/  LDSM.16.MT88.4 R112, [R206+0x2080] ;  /* 0x00208000ce70783b */ /* 0x000f240000004200 */
[----:B------:R-:W1:Y:S05]  /*9870*/  MUFU.EX2 R181, R139 ;  /* 0x0000008b00b57308 */ /* 0x000e6a0000000800 */
[-C--:B-----5:R-:W-:Y:S08]  /*9880*/  HMMA.16816.F32 R84, R100, R116.reuse, R84 ;  /* 0x000000746454723c */ /* 0x0a0ff00000001854 */
[C---:B------:R-:W-:Y:S01]  /*9890*/  HMMA.16816.F32 R88, R104.reuse, R116, R88 ;  /* 0x000000746858723c */ /* 0x040fe20000001858 */
[--C-:B-1----:R-:W-:Y:S02]  /*98a0*/  FFMA.FTZ R2, R193, c[0x0][0x2d0], -R164.reuse ;  /* 0x0000b400c1027a23 */ /* 0x102fe400000108a4 */
[----:B------:R-:W5:Y:S02]  /*98b0*/  LDL.LU R193, [R1] ;  /* 0x0000000001c17983 */ /* 0x000f640000300800 */
[----:B------:R1:W-:Y:S03]  /*98c0*/  MUFU.EX2 R180, R2 ;  /* 0x0000000200b47308 */ /* 0x0003e60000000800 */
[-C--:B------:R-:W-:Y:S01]  /*98d0*/  HMMA.16816.F32 R92, R104, R118.reuse, R92 ;  /* 0x00000076685c723c */ /* 0x080fe2000000185c */
[----:B------:R-:W-:Y:S07]  /*98e0*/  F2FP.PACK_AB R139, R181, R182 ;  /* 0x000000b6b58b723e */ /* 0x000fee00000000ff */
[----:B------:R-:W-:Y:S01]  /*98f0*/  HMMA.16816.F32 R96, R100, R118, R96 ;  /* 0x000000766460723c */ /* 0x000fe20000001860 */
[--C-:B-1----:R-:W-:Y:S02]  /*9900*/  FFMA.FTZ R2, R196, c[0x0][0x2d0], -R164.reuse ;  /* 0x0000b400c4027a23 */ /* 0x102fe400000108a4 */
[----:B------:R-:W5:Y:S02]  /*9910*/  LDL.LU R196, [R1+0x8] ;  /* 0x0000080001c47983 */ /* 0x000f640000300800 */
[----:B------:R1:W1:Y:S02]  /*9920*/  MUFU.EX2 R178, R2 ;  /* 0x0000000200b27308 */ /* 0x0002640000000800 */
[--C-:B-1----:R-:W-:Y:S01]  /*9930*/  FFMA.FTZ R2, R198, c[0x0][0x2d0], -R164.reuse ;  /* 0x0000b400c6027a23 */ /* 0x102fe200000108a4 */
[----:B------:R-:W-:Y:S01]  /*9940*/  F2FP.PACK_AB R160, R178, R180 ;  /* 0x000000b4b2a0723e */ /* 0x000fe200000000ff */
[----:B------:R-:W-:Y:S03]  /*9950*/  FFMA.FTZ R164, R199, c[0x0][0x2d0], -R164 ;  /* 0x0000b400c7a47a23 */ /* 0x000fe600000108a4 */
[----:B------:R-:W-:Y:S03]  /*9960*/  MOV R198, R166 ;  /* 0x000000a600c67202 */ /* 0x000fe60000000f00 */
[----:B------:R1:W-:Y:S10]  /*9970*/  MUFU.EX2 R179, R2 ;  /* 0x0000000200b37308 */ /* 0x0003f40000000800 */
[----:B------:R-:W4:Y:S01]  /*9980*/  MUFU.EX2 R177, R164 ;  /* 0x000000a400b17308 */ /* 0x000f220000000800 */
[--C-:B-1----:R-:W-:Y:S09]  /*9990*/  FFMA.FTZ R2, R191, c[0x0][0x2d0], -R165.reuse ;  /* 0x0000b400bf027a23 */ /* 0x102ff200000108a5 */
[----:B------:R1:W-:Y:S01]  /*99a0*/  MUFU.EX2 R173, R2 ;  /* 0x0000000200ad7308 */ /* 0x0003e20000000800 */
[----:B----4-:R-:W-:Y:S01]  /*99b0*/  F2FP.PACK_AB R162, R177, R179 ;  /* 0x000000b3b1a2723e */ /* 0x010fe200000000ff */
[--C-:B-1----:R-:W-:Y:S08]  /*99c0*/  FFMA.FTZ R2, R192, c[0x0][0x2d0], -R165.reuse ;  /* 0x0000b400c0027a23 */ /* 0x102ff000000108a5 */
[----:B------:R1:W4:Y:S02]  /*99d0*/  MUFU.EX2 R172, R2 ;  /* 0x0000000200ac7308 */ /* 0x0003240000000800 */
[--C-:B-1----:R-:W-:Y:S01]  /*99e0*/  FFMA.FTZ R2, R197, c[0x0][0x2d0], -R165.reuse ;  /* 0x0000b400c5027a23 */ /* 0x102fe200000108a5 */
[----:B----4-:R-:W-:Y:S01]  /*99f0*/  F2FP.PACK_AB R161, R172, R173 ;  /* 0x000000adaca1723e */ /* 0x010fe200000000ff */
        /* <DEDUP_REMOVED lines=9> */
[----:B------:R-:W4:Y:S06]  /*9a90*/  LDL R11, [R1+0x1c] ;  /* 0x00001c00010b7983 */ /* 0x000f2c0000100800 */
        /* <DEDUP_REMOVED lines=12> */
[----:B------:R-:W-:Y:S03]  /*9b60*/  FADD.FTZ R3, R245, R3 ;  /* 0x00000003f5037221 */ /* 0x000fe60000010000 */
[C---:B------:R-:W-:Y:S01]  /*9b70*/  HMMA.16816.F32 R56, R160.reuse, R164, R56 ;  /* 0x000000a4a038723c */ /* 0x040fe20000001838 */
[----:B------:R-:W-:Y:S03]  /*9b80*/  FADD.FTZ R8, R246, R3 ;  /* 0x00000003f6087221 */ /* 0x000fe60000010000 */
[----:B--2---:R-:W-:Y:S02]  /*9b90*/  FFMA.FTZ R3, R0, R189, R183 ;  /* 0x000000bd00037223 */ /* 0x004fe400000100b7 */
[----:B------:R-:W-:Y:S02]  /*9ba0*/  FADD.FTZ R0, R247, R8 ;  /* 0x00000008f7007221 */ /* 0x000fe40000010000 */
[-C--:B------:R-:W-:Y:S01]  /*9bb0*/  HMMA.16816.F32 R60, R160, R166.reuse, R60 ;  /* 0x000000a6a03c723c */ /* 0x080fe2000000183c */
[----:B------:R-:W-:Y:S03]  /*9bc0*/  FADD.FTZ R3, R184, R3 ;  /* 0x00000003b8037221 */ /* 0x000fe60000010000 */
[----:B------:R-:W-:Y:S02]  /*9bd0*/  FADD.FTZ R8, R233, R0 ;  /* 0x00000000e9087221 */ /* 0x000fe40000010000 */
[----:B------:R-:W-:Y:S02]  /*9be0*/  FADD.FTZ R3, R242, R3 ;  /* 0x00000003f2037221 */ /* 0x000fe40000010000 */
[C---:B------:R-:W-:Y:S01]  /*9bf0*/  HMMA.16816.F32 R64, R136.reuse, R166, R64 ;  /* 0x000000a68840723c */ /* 0x040fe20000001840 */
[----:B-----5:R-:W-:Y:S03]  /*9c00*/  FFMA.FTZ R128, R128, R193, R248 ;  /* 0x000000c180807223 */ /* 0x020fe600000100f8 */
[----:B------:R-:W-:Y:S02]  /*9c10*/  FADD.FTZ R3, R243, R3 ;  /* 0x00000003f3037221 */ /* 0x000fe40000010000 */
[----:B------:R-:W-:Y:S02]  /*9c20*/  FADD.FTZ R128, R249, R128 ;  /* 0x00000080f9807221 */ /* 0x000fe40000010000 */
[-C--:B------:R-:W-:Y:S04]  /*9c30*/  HMMA.16816.F32 R68, R136, R168.reuse, R68 ;  /* 0x000000a88844723c */ /* 0x080fe80000001844 */
[----:B------:R-:W-:Y:S02]  /*9c40*/  FADD.FTZ R128, R250, R128 ;  /* 0x00000080fa807221 */ /* 0x000fe40000010000 */
[----:B------:R-:W-:Y:S02]  /*9c50*/  FADD.FTZ R3, R203, R3 ;  /* 0x00000003cb037221 */ /* 0x000fe40000010000 */
[C---:B------:R-:W-:Y:S04]  /*9c60*/  HMMA.16816.F32 R72, R160.reuse, R168, R72 ;  /* 0x000000a8a048723c */ /* 0x040fe80000001848 */
[----:B------:R-:W-:Y:S04]  /*9c70*/  FADD.FTZ R3, R176, R3 ;  /* 0x00000003b0037221 */ /* 0x000fe80000010000 */
[----:B------:R-:W-:Y:S01]  /*9c80*/  FADD.FTZ R3, R174, R3 ;  /* 0x00000003ae037221 */ /* 0x000fe20000010000 */
[-C--:B------:R-:W-:Y:S03]  /*9c90*/  HMMA.16816.F32 R76, R160, R170.reuse, R76 ;  /* 0x000000aaa04c723c */ /* 0x080fe6000000184c */
[----:B------:R-:W-:Y:S02]  /*9ca0*/  FADD.FTZ R3, R175, R3 ;  /* 0x00000003af037221 */ /* 0x000fe40000010000 */
[----:B------:R-:W-:Y:S03]  /*9cb0*/  FFMA.FTZ R129, R129, R196, R198 ;  /* 0x000000c481817223 */ /* 0x000fe600000100c6 */
[C---:B------:R-:W-:Y:S01]  /*9cc0*/  HMMA.16816.F32 R80, R136.reuse, R170, R80 ;  /* 0x000000aa8850723c */ /* 0x040fe20000001850 */
[----:B------:R-:W-:Y:S03]  /*9cd0*/  FADD.FTZ R2, R194, R129 ;  /* 0x00000081c2027221 */ /* 0x000fe60000010000 */
[----:B------:R-:W-:Y:S01]  /*9ce0*/  MOV R129, R134 ;  /* 0x0000008600817202 */ /* 0x000fe20000000f00 */
[----:B------:R-:W-:Y:S03]  /*9cf0*/  FADD.FTZ R2, R190, R2 ;  /* 0x00000002be027221 */ /* 0x000fe60000010000 */
[-C--:B------:R-:W-:Y:S01]  /*9d00*/  HMMA.16816.F32 R84, R136, R4.reuse, R84 ;  /* 0x000000048854723c */ /* 0x080fe20000001854 */
[----:B------:R-:W-:Y:S03]  /*9d10*/  FADD.FTZ R9, R188, R2 ;  /* 0x00000002bc097221 */ /* 0x000fe60000010000 */
[----:B------:R-:W-:Y:S01]  /*9d20*/  FADD.FTZ R2, R252, R128 ;  /* 0x00000080fc027221 */ /* 0x000fe20000010000 */
[-C--:B------:R-:W-:Y:S01]  /*9d30*/  MOV R128, R130.reuse ;  /* 0x0000008200807202 */ /* 0x080fe20000000f00 */
[----:B------:R-:W-:Y:S02]  /*9d40*/  FADD.FTZ R9, R241, R9 ;  /* 0x00000009f1097221 */ /* 0x000fe40000010000 */
[C---:B------:R-:W-:Y:S01]  /*9d50*/  HMMA.16816.F32 R88, R160.reuse, R4, R88 ;  /* 0x00000004a058723c */ /* 0x040fe20000001858 */
[----:B------:R-:W-:Y:S03]  /*9d60*/  FADD.FTZ R10, R239, R2 ;  /* 0x00000002ef0a7221 */ /* 0x000fe60000010000 */
[----:B------:R-:W-:Y:S02]  /*9d70*/  FADD.FTZ R2, R240, R9 ;  /* 0x00000009f0027221 */ /* 0x000fe40000010000 */
[----:B------:R-:W-:Y:S02]  /*9d80*/  FADD.FTZ R0, R238, R10 ;  /* 0x0000000aee007221 */ /* 0x000fe40000010000 */
[----:B------:R-:W-:Y:S01]  /*9d90*/  FADD.FTZ R9, R232, R8 ;  /* 0x00000008e8097221 */ /* 0x000fe20000010000 */
[-C--:B------:R-:W-:Y:S03]  /*9da0*/  HMMA.16816.F32 R92, R160, R6.reuse, R92 ;  /* 0x00000006a05c723c */ /* 0x080fe6000000185c */
[----:B------:R-:W-:Y:S02]  /*9db0*/  FADD.FTZ R10, R237, R2 ;  /* 0x00000002ed0a7221 */ /* 0x000fe40000010000 */
[----:B------:R-:W-:Y:S02]  /*9dc0*/  FADD.FTZ R8, R235, R0 ;  /* 0x00000000eb087221 */ /* 0x000fe40000010000 */
[----:B------:R-:W-:Y:S01]  /*9dd0*/  FADD.FTZ R2, R231, R9 ;  /* 0x00000009e7027221 */ /* 0x000fe20000010000 */
[----:B------:R-:W-:Y:S01]  /*9de0*/  HMMA.16816.F32 R96, R136, R6, R96 ;  /* 0x000000068860723c */ /* 0x000fe20000001860 */
[----:B------:R-:W-:Y:S03]  /*9df0*/  FADD.FTZ R0, R236, R10 ;  /* 0x0000000aec007221 */ /* 0x000fe60000010000 */
[----:B------:R-:W-:Y:S02]  /*9e00*/  FADD.FTZ R5, R234, R8 ;  /* 0x00000008ea057221 */ /* 0x000fe40000010000 */
[----:B------:R-:W-:Y:S01]  /*9e10*/  FADD.FTZ R8, R223, R2 ;  /* 0x00000002df087221 */ /* 0x000fe20000010000 */
[----:B------:R-:W-:Y:S01]  /*9e20*/  IADD3 R223, R219, -0x1, RZ ;  /* 0xffffffffdbdf7810 */ /* 0x000fe20007ffe0ff */
[----:B------:R-:W-:Y:S01]  /*9e30*/  FADD.FTZ R4, R201, R0 ;  /* 0x00000000c9047221 */ /* 0x000fe20000010000 */
[----:B------:R-:W-:Y:S03]  /*9e40*/  MOV R136, R130 ;  /* 0x0000008200887202 */ /* 0x000fe60000000f00 */
        /* <DEDUP_REMOVED lines=21> */
[----:B----4-:R-:W-:Y:S02]  /*9fa0*/  ISETP.GT.AND P0, PT, R219, R11, PT ;  /* 0x0000000bdb00720c */ /* 0x010fe40003f04270 */
[----:B------:R-:W-:Y:S11]  /*9fb0*/  MOV R219, R223 ;  /* 0x000000df00db7202 */ /* 0x000ff60000000f00 */
[----:B-1----:R-:W-:-:S05]  /*9fc0*/  @P0 BRA `(.L_x_335) ;  /* 0xffffbfa000000947 */ /* 0x002fca000383ffff */
.L_x_314:
[----:B------:R-:W-:Y:S01]  /*9fd0*/  IMAD.MOV.U32 R0, RZ, RZ, c[0x0][0x2c4] ;  /* 0x0000b100ff007624 */ /* 0x000fe200078e00ff */
[----:B------:R-:W-:Y:S01]  /*9fe0*/  IADD3 R2, R229, 0x1, -R230 ;  /* 0x00000001e5027810 */ /* 0x000fe20007ffe8e6 */
[----:B------:R-:W-:-:S03]  /*9ff0*/  IMAD.MOV.U32 R4, RZ, RZ, c[0x0][0x32c] ;  /* 0x0000cb00ff047624 */ /* 0x000fc600078e00ff */
[----:B------:R-:W-:Y:S02]  /*a000*/  ISETP.NE.AND P1, PT, R0, 0x1, PT ;  /* 0x000000010000780c */ /* 0x000fe40003f25270 */
[----:B------:R-:W2:Y:S01]  /*a010*/  S2R R0, SR_CTAID.X ;  /* 0x0000000000007919 */ /* 0x000ea20000002500 */
[----:B------:R-:W-:Y:S02]  /*a020*/  ISETP.GE.AND P0, PT, R4, 0x1, PT ;  /* 0x000000010400780c */ /* 0x000fe40003f06270 */
[----:B--2---:R-:W-:-:S08]  /*a030*/  LEA R0, R0, 0x7f, 0x7 ;  /* 0x0000007f00007811 */ /* 0x004fd000078e38ff */
[----:B-1----:R-:W-:-:S05]  /*a040*/  @P1 IMAD.HI.U32 R3, R0, c[0x0][0x2c8], RZ ;  /* 0x0000b20000031a27 */ /* 0x002fca00078e00ff */
[----:B------:R-:W-:-:S05]  /*a050*/  @P1 SHF.R.U32.HI R0, RZ, c[0x0][0x2cc], R3 ;  /* 0x0000b300ff001a19 */ /* 0x000fca0000011603 */
[----:B------:R-:W-:-:S05]  /*a060*/  IMAD.IADD R0, R2, 0x1, R0 ;  /* 0x0000000102007824 */ /* 0x000fca00078e0200 */
[----:B------:R-:W-:Y:S01]  /*a070*/  IADD3 R2, R0, -c[0x0][0x324], RZ ;  /* 0x8000c90000027a10 */ /* 0x000fe20007ffe0ff */
[----:B------:R-:W-:Y:S05]  /*a080*/  @!P0 BRA `(.L_x_336) ;  /* 0x000000f000008947 */ /* 0x000fea0003800000 */
        /* <DEDUP_REMOVED lines=9> */
.L_x_337:
[----:B------:R-:W-:-:S04]  /*a120*/  MOV R3, 0x1 ;  /* 0x0000000100037802 */ /* 0x000fc80000000f00 */
[----:B------:R-:W-:-:S13]  /*a130*/  ISETP.NE.AND P0, PT, R3, c[0x0][0x32c], PT ;  /* 0x0000cb0003007a0c */ /* 0x000fda0003f05270 */
[----:B------:R-:W-:-:S05]  /*a140*/  @P0 IMAD.HI.U32 R3, R0, c[0x0][0x330], RZ ;  /* 0x0000cc0000030a27 */ /* 0x000fca00078e00ff */
[----:B------:R-:W-:-:S05]  /*a150*/  @P0 SHF.R.U32.HI R0, RZ, c[0x0][0x334], R3 ;  /* 0x0000cd00ff000a19 */ /* 0x000fca0000011603 */
.L_x_338:
[----:B------:R-:W-:-:S05]  /*a160*/  IMAD R0, R0, c[0x0][0x32c], RZ ;  /* 0x0000cb0000007a24 */ /* 0x000fca00078e02ff */
[----:B------:R-:W-:-:S03]  /*a170*/  IMNMX R2, R2, R0, !PT ;  /* 0x0000000002027217 */ /* 0x000fc60007800200 */
.L_x_336:
        /* <DEDUP_REMOVED lines=27> */
.L_x_344:
        /* <DEDUP_REMOVED lines=19> */
[----:B-1-34-:R-:W1:Y:S01]  /*a460*/  S2R R5, SR_CTAID.Y ;  /* 0x0000000000057919 */ /* 0x01ae620000002600 */
[----:B------:R-:W-:Y:S01]  /*a470*/  SHF.R.S32.HI R2, RZ, 0x1f, R224 ;  /* 0x0000001fff027819 */ /* 0x000fe200000114e0 */
[----:B------:R-:W-:Y:S01]  /*a480*/  BSSY B0, `(.L_x_340) ;  /* 0x000003b000007945 */ /* 0x000fe20003800000 */
[C---:B------:R-:W-:Y:S01]  /*a490*/  ISETP.GE.AND P1, PT, R225.reuse, c[0x0][0x1d4], PT ;  /* 0x00007500e1007a0c */ /* 0x040fe20003f26270 */
[----:B------:R-:W2:Y:S01]  /*a4a0*/  S2R R9, SR_CTAID.Y ;  /* 0x0000000000097919 */ /* 0x000ea20000002600 */
[C---:B------:R-:W-:Y:S01]  /*a4b0*/  IADD3 R12, R225.reuse, 0x20, RZ ;  /* 0x00000020e10c7810 */ /* 0x040fe20007ffe0ff */
[----:B------:R-:W-:Y:S01]  /*a4c0*/  IMAD R4, R2, c[0x0][0x208], RZ ;  /* 0x0000820002047a24 */ /* 0x000fe200078e02ff */
[----:B------:R-:W-:Y:S01]  /*a4d0*/  IADD3 R11, R225, 0x40, RZ ;  /* 0x00000040e10b7810 */ /* 0x000fe20007ffe0ff */
[----:B------:R-:W-:Y:S01]  /*a4e0*/  IMAD.WIDE.U32 R2, R224, c[0x0][0x208], RZ ;  /* 0x00008200e0027a25 */ /* 0x000fe200078e00ff */
[----:B------:R-:W-:Y:S01]  /*a4f0*/  ISETP.GE.AND P3, PT, R12, c[0x0][0x1d4], PT ;  /* 0x000075000c007a0c */ /* 0x000fe20003f66270 */
[----:B------:R-:W3:Y:S01]  /*a500*/  S2R R10, SR_TID.X ;  /* 0x00000000000a7919 */ /* 0x000ee20000002100 */
[----:B------:R-:W-:Y:S01]  /*a510*/  ISETP.GE.AND P2, PT, R11, c[0x0][0x1d4], PT ;  /* 0x000075000b007a0c */ /* 0x000fe20003f46270 */
[----:B------:R-:W-:Y:S01]  /*a520*/  IMAD R4, R224, c[0x0][0x20c], R4 ;  /* 0x00008300e0047a24 */ /* 0x000fe200078e0204 */
[----:B------:R-:W-:Y:S03]  /*a530*/  SHF.R.S32.HI R8, RZ, 0x1f, R222 ;  /* 0x0000001fff087819 */ /* 0x000fe600000114de */
        /* <DEDUP_REMOVED lines=10> */
[----:B------:R-:W-:Y:S02]  /*a5e0*/  IADD3.X R8, R5, R3, R8, P0, !PT ;  /* 0x0000000305087210 */ /* 0x000fe400007fe408 */
[C---:B------:R-:W-:Y:S04]  /*a5f0*/  LEA R9, P0, R2.reuse, c[0x0][0x1f8], 0x1 ;  /* 0x00007e0002097a11 */ /* 0x040fe800078008ff */
[----:B------:R-:W-:Y:S02]  /*a600*/  LEA.HI.X R8, R2, c[0x0][0x1fc], R8, 0x1, P0 ;  /* 0x00007f0002087a11 */ /* 0x000fe400000f0c08 */
[----:B------:R-:W1:Y:S04]  /*a610*/  SHFL.IDX PT, R2, R9, RZ, 0x1c1f ;  /* 0x001c1fff09027589 */ /* 0x000e6800000e0000 */
[----:B------:R-:W2:Y:S01]  /*a620*/  SHFL.IDX PT, R3, R8, RZ, 0x1c1f ;  /* 0x001c1fff08037589 */ /* 0x000ea200000e0000 */
[C---:B-1----:R-:W-:Y:S05]  /*a630*/  IADD3 R6, P0, R2.reuse, R228, RZ ;  /* 0x000000e402067210 */ /* 0x042fea0007f1e0ff */
[C---:B--2---:R-:W-:Y:S01]  /*a640*/  IMAD.X R7, R3.reuse, 0x1, R200, P0 ;  /* 0x0000000103077824 */ /* 0x044fe200000e06c8 */
[C---:B------:R-:W-:Y:S04]  /*a650*/  IADD3 R4, P0, R2.reuse, R198, RZ ;  /* 0x000000c602047210 */ /* 0x040fe80007f1e0ff */
[----:B------:R-:W-:Y:S01]  /*a660*/  @!PT LDS RZ, [RZ] ;  /* 0x00000000fffff984 */ /* 0x000fe20000000800 */
[----:B------:R1:W-:Y:S01]  /*a670*/  LDGSTS.E.BYPASS.LTC128B.128 [R218+0x1880], [R6.64], !P1 ;  /* 0x0188000006da7fae */ /* 0x0003e2000c901d46 */
[C---:B------:R-:W-:Y:S01]  /*a680*/  IMAD.X R5, R3.reuse, 0x1, R199, P0 ;  /* 0x0000000103057824 */ /* 0x040fe200000e06c7 */
        /* <DEDUP_REMOVED lines=9> */
.L_x_386:
[C---:B------:R-:W-:Y:S02]  /*a720*/  IADD3 R10, R225.reuse, 0x20, RZ ;  /* 0x00000020e10a7810 */ /* 0x040fe40007ffe0ff */
[C---:B------:R-:W-:Y:S02]  /*a730*/  ISETP.GE.AND P3, PT, R225.reuse, c[0x0][0x1d4], PT ;  /* 0x00007500e1007a0c */ /* 0x040fe40003f66270 */
        /* <DEDUP_REMOVED lines=15> */
.L_x_341:
[----:B------:R-:W-:Y:S05]  /*a830*/  BSYNC B0 ;  /* 0x0000000000007941 */ /* 0x000fea0003800000 */
.L_x_340:
[----:B-1-34-:R-:W0:Y:S01]  /*a840*/  LDGDEPBAR ;  /* 0x00000000000079af */ /* 0x01ae220000000000 */
[----:B------:R-:W-:Y:S01]  /*a850*/  WARPSYNC 0xffffffff ;  /* 0xffffffff00007948 */ /* 0x000fe20003800000 */
[-C--:B------:R-:W-:Y:S06]  /*a860*/  HMMA.16816.F32 R4, R48, R16.reuse, RZ ;  /* 0x000000103004723c */ /* 0x080fec00000018ff */
[----:B------:R-:W2:Y:S02]  /*a870*/  LDL R2, [R1+0x10] ;  /* 0x0000100001027983 */ /* 0x000ea40000100800 */
[C---:B------:R-:W-:Y:S02]  /*a880*/  HMMA.16816.F32 R8, R44.reuse, R16, RZ ;  /* 0x000000102c08723c */ /* 0x040fe400000018ff */
[----:B------:R-:W-:Y:S06]  /*a890*/  LDSM.16.M88.4 R180, [R204+0x4880] ;  /* 0x00488000ccb4783b */ /* 0x000fec0000000200 */
        /* <DEDUP_REMOVED lines=10> */
[C---:B------:R-:W-:Y:S08]  /*a940*/  HMMA.16816.F32 R40, R44.reuse, R136, RZ ;  /* 0x000000882c28723c */ /* 0x040ff000000018ff */
[-C--:B------:R-:W-:Y:S08]  /*a950*/  HMMA.16816.F32 R44, R44, R138.reuse, RZ ;  /* 0x0000008a2c2c723c */ /* 0x080ff000000018ff */
[----:B------:R-:W-:Y:S01]  /*a960*/  HMMA.16816.F32 R48, R48, R138, RZ ;  /* 0x0000008a3030723c */ /* 0x000fe200000018ff */
[----:B------:R-:W1:Y:S07]  /*a970*/  LDSM.16.M88.4 R136, [R207+0x8080] ;  /* 0x00808000cf88783b */ /* 0x000e6e0000000200 */
[-C--:B------:R-:W-:Y:S08]  /*a980*/  HMMA.16816.F32 R4, R160, R164.reuse, R4 ;  /* 0x000000a4a004723c */ /* 0x080ff00000001804 */
[C---:B------:R-:W-:Y:S08]  /*a990*/  HMMA.16816.F32 R8, R168.reuse, R164, R8 ;  /* 0x000000a4a808723c */ /* 0x040ff00000001808 */
[-C--:B------:R-:W-:Y:S08]  /*a9a0*/  HMMA.16816.F32 R12, R168, R166.reuse, R12 ;  /* 0x000000a6a80c723c */ /* 0x080ff0000000180c */
[C---:B------:R-:W-:Y:S01]  /*a9b0*/  HMMA.16816.F32 R16, R160.reuse, R166, R16 ;  /* 0x000000a6a010723c */ /* 0x040fe20000001810 */
        /* <DEDUP_REMOVED lines=8> */
[-C--:B------:R-:W-:Y:S01]  /*aa40*/  HMMA.16816.F32 R44, R168, R178.reuse, R44 ;  /* 0x000000b2a82c723c */ /* 0x080fe2000000182c */
[----:B------:R-:W5:Y:S07]  /*aa50*/  LDSM.16.M88.4 R168, [R208+0x8080] ;  /* 0x00808000d0a8783b */ /* 0x000f6e0000000200 */
[----:B------:R-:W-:Y:S01]  /*aa60*/  HMMA.16816.F32 R48, R160, R178, R48 ;  /* 0x000000b2a030723c */ /* 0x000fe20000001830 */
[----:B------:R-:W2:Y:S07]  /*aa70*/  LDSM.16.M88.4 R160, [R214] ;  /* 0x00000000d6a0783b */ /* 0x000eae0000000200 */
[-C--:B-1----:R-:W-:Y:S01]  /*aa80*/  HMMA.16816.F32 R4, R136, R180.reuse, R4 ;  /* 0x000000b48804723c */ /* 0x082fe20000001804 */
[----:B------:R-:W1:Y:S07]  /*aa90*/  LDSM.16.M88.4 R176, [R213] ;  /* 0x00000000d5b0783b */ /* 0x000e6e0000000200 */
[C---:B------:R-:W-:Y:S08]  /*aaa0*/  HMMA.16816.F32 R8, R184.reuse, R180, R8 ;  /* 0x000000b4b808723c */ /* 0x040ff00000001808 */
[-C--:B------:R-:W-:Y:S08]  /*aab0*/  HMMA.16816.F32 R12, R184, R182.reuse, R12 ;  /* 0x000000b6b80c723c */ /* 0x080ff0000000180c */
[C---:B------:R-:W-:Y:S01]  /*aac0*/  HMMA.16816.F32 R16, R136.reuse, R182, R16 ;  /* 0x000000b68810723c */ /* 0x040fe20000001810 */
[----:B------:R-:W-:Y:S07]  /*aad0*/  LDSM.16.M88.4 R180, [R204+0x5880] ;  /* 0x00588000ccb4783b */ /* 0x000fee0000000200 */
[-C--:B---3--:R-:W-:Y:S08]  /*aae0*/  HMMA.16816.F32 R20, R136, R164.reuse, R20 ;  /* 0x000000a48814723c */ /* 0x088ff00000001814 */
[C---:B------:R-:W-:Y:S08]  /*aaf0*/  HMMA.16816.F32 R24, R184.reuse, R164, R24 ;  /* 0x000000a4b818723c */ /* 0x040ff00000001818 */
[-C--:B------:R-:W-:Y:S08]  /*ab00*/  HMMA.16816.F32 R28, R184, R166.reuse, R28 ;  /* 0x000000a6b81c723c */ /* 0x080ff0000000181c */
[C---:B------:R-:W-:Y:S01]  /*ab10*/  HMMA.16816.F32 R32, R136.reuse, R166, R32 ;  /* 0x000000a68820723c */ /* 0x040fe20000001820 */
[----:B------:R-:W-:Y:S07]  /*ab20*/  LDSM.16.M88.4 R164, [R204+0x5480] ;  /* 0x00548000cca4783b */ /* 0x000fee0000000200 */
[-C--:B----4-:R-:W-:Y:S08]  /*ab30*/  HMMA.16816.F32 R36, R136, R172.reuse, R36 ;  /* 0x000000ac8824723c */ /* 0x090ff00000001824 */
[C---:B------:R-:W-:Y:S08]  /*ab40*/  HMMA.16816.F32 R40, R184.reuse, R172, R40 ;  /* 0x000000acb828723c */ /* 0x040ff00000001828 */
[-C--:B------:R-:W-:Y:S01]  /*ab50*/  HMMA.16816.F32 R44, R184, R174.reuse, R44 ;  /* 0x000000aeb82c723c */ /* 0x080fe2000000182c */
[----:B------:R-:W-:Y:S07]  /*ab60*/  LDSM.16.M88.4 R184, [R204+0x5c80] ;  /* 0x005c8000ccb8783b */ /* 0x000fee0000000200 */
[----:B------:R-:W-:Y:S01]  /*ab70*/  HMMA.16816.F32 R48, R136, R174, R48 ;  /* 0x000000ae8830723c */ /* 0x000fe20000001830 */
[----:B------:R-:W3:Y:S07]  /*ab80*/  LDSM.16.M88.4 R136, [R207+0xa080] ;  /* 0x00a08000cf88783b */ /* 0x000eee0000000200 */
[-C--:B-----5:R-:W-:Y:S01]  /*ab90*/  HMMA.16816.F32 R4, R168, R188.reuse, R4 ;  /* 0x000000bca804723c */ /* 0x0a0fe20000001804 */
[----:B------:R-:W4:Y:S07]  /*aba0*/  LDSM.16.M88.4 R172, [R207+0xb080] ;  /* 0x00b08000cfac783b */ /* 0x000f2e0000000200 */
        /* <DEDUP_REMOVED lines=10> */
[-C--:B-1----:R-:W-:Y:S08]  /*ac50*/  HMMA.16816.F32 R36, R168, R176.reuse, R36 ;  /* 0x000000b0a824723c */ /* 0x082ff00000001824 */
[C---:B------:R-:W-:Y:S08]  /*ac60*/  HMMA.16816.F32 R40, R192.reuse, R176, R40 ;  /* 0x000000b0c028723c */ /* 0x040ff00000001828 */
[-C--:B------:R-:W-:Y:S01]  /*ac70*/  HMMA.16816.F32 R44, R192, R178.reuse, R44 ;  /* 0x000000b2c02c723c */ /* 0x080fe2000000182c */
[----:B------:R-:W1:Y:S07]  /*ac80*/  LDSM.16.M88.4 R192, [R208+0xb080] ;  /* 0x00b08000d0c0783b */ /* 0x000e6e0000000200 */
[----:B------:R-:W-:Y:S01]  /*ac90*/  HMMA.16816.F32 R48, R168, R178, R48 ;  /* 0x000000b2a830723c */ /* 0x000fe20000001830 */
[----:B------:R-:W5:Y:S07]  /*aca0*/  LDSM.16.M88.4 R168, [R211] ;  /* 0x00000000d3a8783b */ /* 0x000f6e0000000200 */
[-C--:B---3--:R-:W-:Y:S01]  /*acb0*/  HMMA.16816.F32 R4, R136, R164.reuse, R4 ;  /* 0x000000a48804723c */ /* 0x088fe20000001804 */
[----:B------:R-:W3:Y:S01]  /*acc0*/  LDSM.16.M88.4 R176, [R210] ;  /* 0x00000000d2b0783b */ /* 0x000ee20000000200 */
[----:B------:R-:W-:Y:S06]  /*acd0*/  DEPBAR.LE SB0, 0x0 ;  /* 0x000080000000791a */ /* 0x000fec0000000000 */
[C---:B----4-:R-:W-:Y:S01]  /*ace0*/  HMMA.16816.F32 R8, R172.reuse, R164, R8 ;  /* 0x000000a4ac08723c */ /* 0x050fe20000001808 */
[----:B------:R-:W-:Y:S07]  /*acf0*/  BAR.SYNC.DEFER_BLOCKING 0x0 ;  /* 0x0000000000007b1d */ /* 0x000fee0000010000 */
        /* <DEDUP_REMOVED lines=11> */
[C---:B-1----:R-:W-:Y:S08]  /*adb0*/  HMMA.16816.F32 R8, R192.reuse, R188, R8 ;  /* 0x000000bcc008723c */ /* 0x042ff00000001808 */
[-C--:B------:R-:W-:Y:S08]  /*adc0*/  HMMA.16816.F32 R12, R192, R190.reuse, R12 ;  /* 0x000000bec00c723c */ /* 0x080ff0000000180c */
[C---:B------:R-:W-:Y:S08]  /*add0*/  HMMA.16816.F32 R16, R160.reuse, R190, R16 ;  /* 0x000000bea010723c */ /* 0x040ff00000001810 */
[-C--:B-----5:R-:W-:Y:S08]  /*ade0*/  HMMA.16816.F32 R20, R160, R168.reuse, R20 ;  /* 0x000000a8a014723c */ /* 0x0a0ff00000001814 */
[C---:B------:R-:W-:Y:S08]  /*adf0*/  HMMA.16816.F32 R24, R192.reuse, R168, R24 ;  /* 0x000000a8c018723c */ /* 0x040ff00000001818 */
[-C--:B------:R-:W-:Y:S08]  /*ae00*/  HMMA.16816.F32 R28, R192, R170.reuse, R28 ;  /* 0x000000aac01c723c */ /* 0x080ff0000000181c */
[C---:B------:R-:W-:Y:S08]  /*ae10*/  HMMA.16816.F32 R32, R160.reuse, R170, R32 ;  /* 0x000000aaa020723c */ /* 0x040ff00000001820 */
[-C--:B---3--:R-:W-:Y:S08]  /*ae20*/  HMMA.16816.F32 R36, R160, R176.reuse, R36 ;  /* 0x000000b0a024723c */ /* 0x088ff00000001824 */
[C---:B------:R-:W-:Y:S08]  /*ae30*/  HMMA.16816.F32 R40, R192.reuse, R176, R40 ;  /* 0x000000b0c028723c */ /* 0x040ff00000001828 */
[-C--:B------:R-:W-:Y:S08]  /*ae40*/  HMMA.16816.F32 R44, R192, R178.reuse, R44 ;  /* 0x000000b2c02c723c */ /* 0x080ff0000000182c */
[----:B------:R-:W-:Y:S01]  /*ae50*/  HMMA.16816.F32 R48, R160, R178, R48 ;  /* 0x000000b2a030723c */ /* 0x000fe20000001830 */
[----:B------:R-:W-:-:S07]  /*ae60*/  @!P0 BRA `(.L_x_343) ;  /* 0x000004b000008947 */ /* 0x000fce0003800000 */
[----:B------:R-:W2:Y:S01]  /*ae70*/  LDL R3, [R1+0x20] ;  /* 0x0000200001037983 */ /* 0x000ea20000100800 */
[----:B------:R-:W-:Y:S01]  /*ae80*/  IMAD.MOV.U32 R222, RZ, RZ, RZ ;  /* 0x000000ffffde7224 */ /* 0x000fe200078e00ff */
[----:B------:R-:W-:Y:S01]  /*ae90*/  ISETP.GE.AND P5, PT, R225, c[0x0][0x1d4], PT ;  /* 0x00007500e1007a0c */ /* 0x000fe20003fa6270 */
[----:B------:R-:W-:Y:S01]  /*aea0*/  IMAD.MOV.U32 R130, RZ, RZ, c[0x0][0x2b8] ;  /* 0x0000ae00ff827624 */ /* 0x000fe200078e00ff */
[----:B------:R-:W3:Y:S04]  /*aeb0*/  LDL R2, [R1+0x14] ;  /* 0x0000140001027983 */ /* 0x000ee80000100800 */
[----:B------:R-:W4:Y:S01]  /*aec0*/  LDL.64 R202, [R1+0x28] ;  /* 0x0000280001ca7983 */ /* 0x000f220000100a00 */
[----:B------:R-:W-:Y:S03]  /*aed0*/  ISETP.NE.AND P2, PT, R130, 0x1, PT ;  /* 0x000000018200780c */ /* 0x000fe60003f45270 */
[----:B------:R-:W5:Y:S01]  /*aee0*/  LDL R201, [R1+0x30] ;  /* 0x0000300001c97983 */ /* 0x000f620000100800 */
[----:B---3--:R-:W-:Y:S01]  /*aef0*/  ISETP.GT.AND P1, PT, R2, 0x2f, PT ;  /* 0x0000002f0200780c */ /* 0x008fe20003f24270 */
[----:B--2---:R-:W-:Y:S05]  /*af00*/  IMAD R3, R223, 0x30, R3 ;  /* 0x00000030df037824 */ /* 0x004fea00078e0203 */
[----:B------:R-:W-:Y:S05]  /*af10*/  IADD3 R3, R3, -0x30, R2 ;  /* 0xffffffd003037810 */ /* 0x000fea0007ffe002 */
[----:B------:R-:W-:Y:S04]  /*af20*/  @P2 IMAD.HI.U32 R130, R3, c[0x0][0x2bc], RZ ;  /* 0x0000af0003822a27 */ /* 0x000fe800078e00ff */
[--C-:B------:R-:W-:Y:S01]  /*af30*/  IMAD.MOV.U32 R2, RZ, RZ, R3.reuse ;  /* 0x000000ffff027224 */ /* 0x100fe200078e0003 */
[----:B------:R-:W-:Y:S04]  /*af40*/  @P2 SHF.R.U32.HI R2, RZ, c[0x0][0x2c0], R130 ;  /* 0x0000b000ff022a19 */ /* 0x000fe80000011682 */
[C---:B----4-:R-:W-:Y:S02]  /*af50*/  @!P1 IADD3 R131, P0, R2.reuse, R202, RZ ;  /* 0x000000ca02839210 */ /* 0x050fe40007f1e0ff */
[----:B------:R-:W1:Y:S02]  /*af60*/  S2R R202, SR_CTAID.Y ;  /* 0x0000000000ca7919 */ /* 0x000e640000002600 */
[----:B-----5:R-:W-:Y:S01]  /*af70*/  @!P1 LEA.HI.X.SX32 R136, R2, R201, 0x1, P0 ;  /* 0x000000c902889211 */ /* 0x020fe200000f0eff */
[----:B------:R-:W-:Y:S01]  /*af80*/  IMAD.MOV R2, RZ, RZ, -R2 ;  /* 0x000000ffff027224 */ /* 0x000fe200078e0a02 */
[----:B------:R-:W2:Y:S01]  /*af90*/  S2R R201, SR_CTAID.Y ;  /* 0x0000000000c97919 */ /* 0x000ea20000002600 */
[C---:B------:R-:W-:Y:S02]  /*afa0*/  @!P1 LEA R130, P0, R131.reuse, c[0x0][0x2a0], 0x2 ;  /* 0x0000a80083829a11 */ /* 0x040fe400078010ff */
[----:B------:R-:W-:Y:S02]  /*afb0*/  IMAD R224, R2, c[0x0][0x2b8], R3 ;  /* 0x0000ae0002e07a24 */ /* 0x000fe400078e0203 */
[----:B------:R-:W-:Y:S03]  /*afc0*/  @!P1 LEA.HI.X R131, R131, c[0x0][0x2a4], R136, 0x2, P0 ;  /* 0x0000a90083839a11 */ /* 0x000fe600000f1488 */
[----:B------:R-:W-:Y:S02]  /*afd0*/  SHF.R.S32.HI R2, RZ, 0x1f, R224 ;  /* 0x0000001fff027819 */ /* 0x000fe400000114e0 */
[----:B------:R3:W4:Y:S01]  /*afe0*/  @!P1 LDG.E R222, [R130.64] ;  /* 0x0000000682de9981 */ /* 0x000722000c1e1900 */
[----:B-1----:R-:W-:Y:S01]  /*aff0*/  SHF.R.S32.HI R202, RZ, 0x1f, R202 ;  /* 0x0000001fffca7819 */ /* 0x002fe200000114ca */
[C---:B--2---:R-:W-:Y:S04]  /*b000*/  IMAD.WIDE.U32 R220, R201.reuse, c[0x0][0x1e8], RZ ;  /* 0x00007a00c9dc7a25 */ /* 0x044fe800078e00ff */
[----:B------:R-:W-:Y:S04]  /*b010*/  IMAD R202, R202, c[0x0][0x1e8], RZ ;  /* 0x00007a00caca7a24 */ /* 0x000fe800078e02ff */
[----:B------:R-:W-:Y:S02]  /*b020*/  IMAD R202, R201, c[0x0][0x1ec], R202 ;  /* 0x00007b00c9ca7a24 */ /* 0x000fe400078e02ca */
[----:B------:R-:W1:Y:S01]  /*b030*/  S2R R201, SR_TID.X ;  /* 0x0000000000c97919 */ /* 0x000e620000002100 */
[----:B---3--:R-:W-:Y:S02]  /*b040*/  IMAD R130, R2, c[0x0][0x1e0], RZ ;  /* 0x0000780002827a24 */ /* 0x008fe400078e02ff */
[C---:B------:R-:W-:Y:S04]  /*b050*/  IMAD.WIDE.U32 R2, R224.reuse, c[0x0][0x1e0], RZ ;  /* 0x00007800e0027a25 */ /* 0x040fe800078e00ff */
[----:B------:R-:W-:Y:S02]  /*b060*/  IMAD R130, R224, c[0x0][0x1e4], R130 ;  /* 0x00007900e0827a24 */ /* 0x000fe400078e0282 */
[----:B------:R-:W-:Y:S02]  /*b070*/  IMAD.IADD R202, R221, 0x1, R202 ;  /* 0x00000001ddca7824 */ /* 0x000fe400078e02ca */
[----:B------:R-:W-:Y:S01]  /*b080*/  IMAD.IADD R3, R3, 0x1, R130 ;  /* 0x0000000103037824 */ /* 0x000fe200078e0282 */
[----:B-1----:R-:W-:Y:S04]  /*b090*/  SHF.R.S32.HI R137, RZ, 0x1f, R201 ;  /* 0x0000001fff897819 */ /* 0x002fe800000114c9 */
[----:B------:R-:W-:Y:S02]  /*b0a0*/  LEA.HI R137, R137, R201, RZ, 0x2 ;  /* 0x000000c989897211 */ /* 0x000fe400078f10ff */
[----:B------:R-:W-:Y:S02]  /*b0b0*/  IADD3 R201, R225, 0x40, RZ ;  /* 0x00000040e1c97810 */ /* 0x000fe40007ffe0ff */
[----:B------:R-:W-:Y:S02]  /*b0c0*/  SHF.R.S32.HI R137, RZ, 0x2, R137 ;  /* 0x00000002ff897819 */ /* 0x000fe40000011489 */
[----:B------:R-:W-:Y:S02]  /*b0d0*/  ISETP.GE.AND P3, PT, R201, c[0x0][0x1d4], PT ;  /* 0x00007500c9007a0c */ /* 0x000fe40003f66270 */
[----:B------:R-:W-:Y:S04]  /*b0e0*/  IADD3 R136, -R137, 0x30, RZ ;  /* 0x0000003089887810 */ /* 0x000fe80007ffe1ff */
[----:B------:R-:W-:Y:S02]  /*b0f0*/  ISETP.GE.AND P1, PT, R136, 0x1, PT ;  /* 0x000000018800780c */ /* 0x000fe40003f26270 */
[----:B----4-:R-:W-:Y:S01]  /*b100*/  SHF.R.S32.HI R130, RZ, 0x1f, R222 ;  /* 0x0000001fff827819 */ /* 0x010fe200000114de */
[----:B------:R-:W-:Y:S04]  /*b110*/  IMAD.WIDE.U32 R2, R222, c[0x0][0x1f0], R2 ;  /* 0x00007c00de027a25 */ /* 0x000fe800078e0002 */
[----:B------:R-:W-:Y:S01]  /*b120*/  IMAD R130, R130, c[0x0][0x1f0], RZ ;  /* 0x00007c0082827a24 */ /* 0x000fe200078e02ff */
[----:B------:R-:W-:Y:S03]  /*b130*/  IADD3 R2, P0, R220, R2, RZ ;  /* 0x00000002dc027210 */ /* 0x000fe60007f1e0ff */
[----:B------:R-:W-:Y:S05]  /*b140*/  IMAD R130, R222, c[0x0][0x1f4], R130 ;  /* 0x00007d00de827a24 */ /* 0x000fea00078e0282 */
[----:B------:R-:W-:Y:S02]  /*b150*/  IADD3.X R130, R202, R3, R130, P0, !PT ;  /* 0x00000003ca827210 */ /* 0x000fe400007fe482 */
[C---:B------:R-:W-:Y:S02]  /*b160*/  LEA R131, P0, R2.reuse, c[0x0][0x1c8], 0x1 ;  /* 0x0000720002837a11 */ /* 0x040fe400078008ff */
[----:B------:R-:W-:Y:S02]  /*b170*/  IADD3 R202, R225, 0x20, RZ ;  /* 0x00000020e1ca7810 */ /* 0x000fe40007ffe0ff */
[----:B------:R-:W-:Y:S02]  /*b180*/  LEA.HI.X R130, R2, c[0x0][0x1cc], R130, 0x1, P0 ;  /* 0x0000730002827a11 */ /* 0x000fe400000f0c82 */
[----:B------:R-:W1:Y:S01]  /*b190*/  SHFL.IDX PT, R2, R131, RZ, 0x1c1f ;  /* 0x001c1fff83027589 */ /* 0x000e6200000e0000 */
[----:B------:R-:W-:Y:S03]  /*b1a0*/  ISETP.GE.AND P4, PT, R202, c[0x0][0x1d4], PT ;  /* 0x00007500ca007a0c */ /* 0x000fe60003f86270 */
[----:B------:R-:W2:Y:S01]  /*b1b0*/  SHFL.IDX PT, R3, R130, RZ, 0x1c1f ;  /* 0x001c1fff82037589 */ /* 0x000ea200000e0000 */
[C---:B-1----:R-:W-:Y:S05]  /*b1c0*/  @P1 IADD3 R162, P0, R2.reuse, R228, RZ ;  /* 0x000000e402a21210 */ /* 0x042fea0007f1e0ff */
[C-C-:B--2---:R-:W-:Y:S01]  /*b1d0*/  @P1 IMAD.X R163, R3.reuse, 0x1, R200.reuse, P0 ;  /* 0x0000000103a31824 */ /* 0x144fe200000e06c8 */
        /* <DEDUP_REMOVED lines=20> */
.L_x_343:
[----:B-1----:R-:W-:Y:S01]  /*b320*/  FMNMX.FTZ R2, R4, R134, !PT ;  /* 0x0000008604027209 */ /* 0x002fe20007810000 */
[----:B------:R-:W-:Y:S01]  /*b330*/  LDSM.16.MT88.4 R160, [R205+0x1880] ;  /* 0x00188000cda0783b */ /* 0x000fe20000004200 */
[----:B------:R-:W-:Y:S02]  /*b340*/  ISETP.GT.AND P0, PT, R223, R227, PT ;  /* 0x000000e3df00720c */ /* 0x000fe40003f04270 */
        /* <DEDUP_REMOVED lines=39> */
[----:B------:R-:W-:Y:S03]  /*b5c0*/  FMNMX.FTZ R2, R41, R2, !PT ;  /* 0x0000000229027209 */ /* 0x000fe60007810000 */
[----:B------:R-:W1:Y:S01]  /*b5d0*/  SHFL.BFLY PT, R131, R3, 0x2, 0x1f ;  /* 0x0c401f0003837f89 */ /* 0x000e6200000e0000 */
[----:B------:R-:W-:Y:S04]  /*b5e0*/  FMNMX.FTZ R2, R44, R2, !PT ;  /* 0x000000022c027209 */ /* 0x000fe80007810000 */
[----:B------:R-:W-:Y:S05]  /*b5f0*/  FMNMX.FTZ R2, R45, R2, !PT ;  /* 0x000000022d027209 */ /* 0x000fea0007810000 */
[----:B------:R-:W1:Y:S02]  /*b600*/  SHFL.BFLY PT, R132, R2, 0x2, 0x1f ;  /* 0x0c401f0002847f89 */ /* 0x000e6400000e0000 */
[----:B-1----:R-:W-:Y:S02]  /*b610*/  FMNMX.FTZ R134, R134, R130, !PT ;  /* 0x0000008286867209 */ /* 0x002fe40007810000 */
[----:B------:R-:W-:Y:S04]  /*b620*/  FMNMX.FTZ R130, R10, R128, !PT ;  /* 0x000000800a827209 */ /* 0x000fe80007810000 */
[----:B------:R-:W1:Y:S01]  /*b630*/  SHFL.BFLY PT, R133, R134, 0x1, 0x1f ;  /* 0x0c201f0086857f89 */ /* 0x000e6200000e0000 */
[----:B------:R-:W-:Y:S02]  /*b640*/  FMNMX.FTZ R130, R11, R130, !PT ;  /* 0x000000820b827209 */ /* 0x000fe40007810000 */
[----:B------:R-:W-:Y:S02]  /*b650*/  FMNMX.FTZ R3, R3, R131, !PT ;  /* 0x0000008303037209 */ /* 0x000fe40007810000 */
[----:B------:R-:W-:Y:S03]  /*b660*/  FMNMX.FTZ R130, R14, R130, !PT ;  /* 0x000000820e827209 */ /* 0x000fe60007810000 */
[----:B------:R-:W1:Y:S01]  /*b670*/  SHFL.BFLY PT, R131, R3, 0x1, 0x1f ;  /* 0x0c201f0003837f89 */ /* 0x000e6200000e0000 */
[----:B------:R-:W-:Y:S02]  /*b680*/  FMNMX.FTZ R132, R2, R132, !PT ;  /* 0x0000008402847209 */ /* 0x000fe40007810000 */
[----:B------:R-:W-:Y:S05]  /*b690*/  FMNMX.FTZ R2, R15, R130, !PT ;  /* 0x000000820f027209 */ /* 0x000fea0007810000 */
[----:B------:R-:W1:Y:S01]  /*b6a0*/  SHFL.BFLY PT, R130, R132, 0x1, 0x1f ;  /* 0x0c201f0084827f89 */ /* 0x000e6200000e0000 */
[----:B------:R-:W-:Y:S02]  /*b6b0*/  FMNMX.FTZ R2, R26, R2, !PT ;  /* 0x000000021a027209 */ /* 0x000fe40007810000 */
[----:B-1----:R-:W-:Y:S02]  /*b6c0*/  FMNMX.FTZ R134, R134, R133, !PT ;  /* 0x0000008586867209 */ /* 0x002fe40007810000 */
[----:B------:R-:W-:Y:S03]  /*b6d0*/  FMNMX.FTZ R2, R27, R2, !PT ;  /* 0x000000021b027209 */ /* 0x000fe60007810000 */
[----:B------:R-:W-:Y:S01]  /*b6e0*/  FADD.FTZ R0, -R134, R0 ;  /* 0x0000000086007221 */ /* 0x000fe20000010100 */
[----:B------:R-:W-:Y:S04]  /*b6f0*/  FMNMX.FTZ R2, R30, R2, !PT ;  /* 0x000000021e027209 */ /* 0x000fe80007810000 */
[----:B------:R-:W-:Y:S02]  /*b700*/  FMNMX.FTZ R2, R31, R2, !PT ;  /* 0x000000021f027209 */ /* 0x000fe40007810000 */
[----:B------:R-:W-:Y:S02]  /*b710*/  FMNMX.FTZ R133, R3, R131, !PT ;  /* 0x0000008303857209 */ /* 0x000fe40007810000 */
[----:B------:R-:W-:Y:S01]  /*b720*/  FMNMX.FTZ R3, R42, R2, !PT ;  /* 0x000000022a037209 */ /* 0x000fe20007810000 */
[----:B------:R-:W-:Y:S02]  /*b730*/  FMUL.FTZ R2, R0, c[0x0][0x2d0] ;  /* 0x0000b40000027a20 */ /* 0x000fe40000410000 */
[----:B------:R-:W-:Y:S01]  /*b740*/  FMUL.FTZ R168, R133, c[0x0][0x2d0] ;  /* 0x0000b40085a87a20 */ /* 0x000fe20000410000 */
[----:B------:R-:W-:Y:S01]  /*b750*/  FMNMX.FTZ R0, R43, R3, !PT ;  /* 0x000000032b007209 */ /* 0x000fe20007810000 */
[----:B------:R1:W1:Y:S01]  /*b760*/  MUFU.EX2 R131, R2 ;  /* 0x0000000200837308 */ /* 0x0002620000000800 */
[----:B------:R-:W-:Y:S01]  /*b770*/  FMNMX.FTZ R132, R132, R130, !PT ;  /* 0x0000008284847209 */ /* 0x000fe20007810000 */
[--C-:B------:R-:W-:Y:S01]  /*b780*/  FFMA.FTZ R18, R18, c[0x0][0x2d0], -R168.reuse ;  /* 0x0000b40012127a23 */ /* 0x100fe200000108a8 */
[----:B------:R-:W-:Y:S01]  /*b790*/  FMNMX.FTZ R0, R46, R0, !PT ;  /* 0x000000002e007209 */ /* 0x000fe20007810000 */
[--C-:B------:R-:W-:Y:S02]  /*b7a0*/  FFMA.FTZ R19, R19, c[0x0][0x2d0], -R168.reuse ;  /* 0x0000b40013137a23 */ /* 0x100fe400000108a8 */
[--C-:B------:R-:W-:Y:S01]  /*b7b0*/  FFMA.FTZ R6, R6, c[0x0][0x2d0], -R168.reuse ;  /* 0x0000b40006067a23 */ /* 0x100fe200000108a8 */
[----:B------:R-:W-:Y:S01]  /*b7c0*/  FMNMX.FTZ R0, R47, R0, !PT ;  /* 0x000000002f007209 */ /* 0x000fe20007810000 */
[--C-:B------:R-:W-:Y:S02]  /*b7d0*/  FFMA.FTZ R7, R7, c[0x0][0x2d0], -R168.reuse ;  /* 0x0000b40007077a23 */ /* 0x100fe400000108a8 */
[----:B------:R-:W-:Y:S01]  /*b7e0*/  MUFU.EX2 R202, R6 ;  /* 0x0000000600ca7308 */ /* 0x000fe20000000800 */
[----:B------:R-:W-:Y:S01]  /*b7f0*/  FMUL.FTZ R169, R132, c[0x0][0x2d0] ;  /* 0x0000b40084a97a20 */ /* 0x000fe20000410000 */
[----:B------:R-:W1:Y:S01]  /*b800*/  SHFL.BFLY PT, R3, R0, 0x2, 0x1f ;  /* 0x0c401f0000037f89 */ /* 0x000e6200000e0000 */
[--C-:B------:R-:W-:Y:S02]  /*b810*/  FFMA.FTZ R22, R22, c[0x0][0x2d0], -R168.reuse ;  /* 0x0000b40016167a23 */ /* 0x100fe400000108a8 */
[--C-:B------:R-:W-:Y:S02]  /*b820*/  FFMA.FTZ R8, R8, c[0x0][0x2d0], -R169.reuse ;  /* 0x0000b40008087a23 */ /* 0x100fe400000108a9 */
[--C-:B------:R-:W-:Y:S02]  /*b830*/  FFMA.FTZ R9, R9, c[0x0][0x2d0], -R169.reuse ;  /* 0x0000b40009097a23 */ /* 0x100fe400000108a9 */
[--C-:B------:R-:W-:Y:S01]  /*b840*/  FFMA.FTZ R12, R12, c[0x0][0x2d0], -R169.reuse ;  /* 0x0000b4000c0c7a23 */ /* 0x100fe200000108a9 */
[----:B------:R-:W1:Y:S01]  /*b850*/  MUFU.EX2 R203, R7 ;  /* 0x0000000700cb7308 */ /* 0x000e620000000800 */
[----:B------:R-:W-:Y:S02]  /*b860*/  FFMA.FTZ R13, R13, c[0x0][0x2d0], -R169 ;  /* 0x0000b4000d0d7a23 */ /* 0x000fe400000108a9 */
[--C-:B------:R-:W-:Y:S02]  /*b870*/  FFMA.FTZ R34, R34, c[0x0][0x2d0], -R168.reuse ;  /* 0x0000b40022227a23 */ /* 0x100fe400000108a8 */
[----:B-1----:R-:W-:Y:S02]  /*b880*/  FADD.FTZ R2, -R133, R129 ;  /* 0x0000008185027221 */ /* 0x002fe40000010100 */
[C---:B------:R-:W-:Y:S02]  /*b890*/  FMUL.FTZ R100, R131.reuse, R100 ;  /* 0x0000006483647220 */ /* 0x040fe40000410000 */
[----:B------:R-:W-:Y:S01]  /*b8a0*/  FMUL.FTZ R2, R2, c[0x0][0x2d0] ;  /* 0x0000b40002027a20 */ /* 0x000fe20000410000 */
[----:B------:R-:W-:Y:S01]  /*b8b0*/  MUFU.EX2 R201, R18 ;  /* 0x0000001200c97308 */ /* 0x000fe20000000800 */
[----:B------:R-:W-:Y:S02]  /*b8c0*/  FMUL.FTZ R101, R131, R101 ;  /* 0x0000006583657220 */ /* 0x000fe40000410000 */
[--C-:B------:R-:W-:Y:S02]  /*b8d0*/  FFMA.FTZ R35, R35, c[0x0][0x2d0], -R168.reuse ;  /* 0x0000b40023237a23 */ /* 0x100fe400000108a8 */
[--C-:B------:R-:W-:Y:S01]  /*b8e0*/  FFMA.FTZ R38, R38, c[0x0][0x2d0], -R168.reuse ;  /* 0x0000b40026267a23 */ /* 0x100fe200000108a8 */
[----:B------:R-:W-:Y:S01]  /*b8f0*/  FMNMX.FTZ R0, R0, R3, !PT ;  /* 0x0000000300007209 */ /* 0x000fe20007810000 */
[----:B------:R-:W-:Y:S02]  /*b900*/  FFMA.FTZ R39, R39, c[0x0][0x2d0], -R168 ;  /* 0x0000b40027277a23 */ /* 0x000fe400000108a8 */
[--C-:B------:R-:W-:Y:S01]  /*b910*/  FFMA.FTZ R40, R40, c[0x0][0x2d0], -R169.reuse ;  /* 0x0000b40028287a23 */ /* 0x100fe200000108a9 */
[----:B------:R1:W-:Y:S01]  /*b920*/  MUFU.EX2 R130, R2 ;  /* 0x0000000200827308 */ /* 0x0003e20000000800 */
[--C-:B------:R-:W-:Y:S02]  /*b930*/  FFMA.FTZ R41, R41, c[0x0][0x2d0], -R169.reuse ;  /* 0x0000b40029297a23 */ /* 0x100fe400000108a9 */
[--C-:B------:R-:W-:Y:S01]  /*b940*/  FFMA.FTZ R44, R44, c[0x0][0x2d0], -R169.reuse ;  /* 0x0000b4002c2c7a23 */ /* 0x100fe200000108a9 */
[----:B------:R-:W-:Y:S01]  /*b950*/  F2FP.PACK_AB R137, R203, R202 ;  /* 0x000000cacb89723e */ /* 0x000fe200000000ff */
[----:B------:R-:W-:Y:S02]  /*b960*/  FFMA.FTZ R45, R45, c[0x0][0x2d0], -R169 ;  /* 0x0000b4002d2d7a23 */ /* 0x000fe400000108a9 */
[C---:B------:R-:W-:Y:S02]  /*b970*/  FMUL.FTZ R112, R131.reuse, R112 ;  /* 0x0000007083707220 */ /* 0x040fe40000410000 */
[C---:B------:R-:W-:Y:S01]  /*b980*/  FMUL.FTZ R113, R131.reuse, R113 ;  /* 0x0000007183717220 */ /* 0x040fe20000410000 */
[----:B------:R-:W1:Y:S01]  /*b990*/  MUFU.EX2 R195, R19 ;  /* 0x0000001300c37308 */ /* 0x000e620000000800 */
[C---:B------:R-:W-:Y:S02]  /*b9a0*/  FMUL.FTZ R116, R131.reuse, R116 ;  /* 0x0000007483747220 */ /* 0x040fe40000410000 */
[C---:B------:R-:W-:Y:S02]  /*b9b0*/  FMUL.FTZ R117, R131.reuse, R117 ;  /* 0x0000007583757220 */ /* 0x040fe40000410000 */
[C---:B------:R-:W-:Y:S02]  /*b9c0*/  FMUL.FTZ R124, R131.reuse, R124 ;  /* 0x0000007c837c7220 */ /* 0x040fe40000410000 */
[C---:B------:R-:W-:Y:S02]  /*b9d0*/  FMUL.FTZ R125, R131.reuse, R125 ;  /* 0x0000007d837d7220 */ /* 0x040fe40000410000 */
[C---:B------:R-:W-:Y:S01]  /*b9e0*/  FMUL.FTZ R52, R131.reuse, R52 ;  /* 0x0000003483347220 */ /* 0x040fe20000410000 */
[----:B------:R-:W-:Y:S01]  /*b9f0*/  MUFU.EX2 R191, R8 ;  /* 0x0000000800bf7308 */ /* 0x000fe20000000800 */
[C---:B------:R-:W-:Y:S02]  /*ba00*/  FMUL.FTZ R53, R131.reuse, R53 ;  /* 0x0000003583357220 */ /* 0x040fe40000410000 */
[----:B------:R-:W-:Y:S02]  /*ba10*/  FMUL.FTZ R64, R131, R64 ;  /* 0x0000004083407220 */ /* 0x000fe40000410000 */
[----:B-1----:R-:W-:Y:S02]  /*ba20*/  FADD.FTZ R2, -R132, R135 ;  /* 0x0000008784027221 */ /* 0x002fe40000010100 */
        /* <DEDUP_REMOVED lines=101> */
[C---:B----4-:R-:W-:Y:S02]  /*c080*/  FMUL.FTZ R20, R129.reuse, R156 ;  /* 0x0000009c81147220 */ /* 0x050fe40000410000 */
[C---:B------:R-:W-:Y:S02]  /*c090*/  FMUL.FTZ R66, R130.reuse, R66 ;  /* 0x0000004282427220 */ /* 0x040fe40000410000 */
[-C--:B------:R-:W-:Y:S01]  /*c0a0*/  HMMA.16816.F32 R12, R140, R162.reuse, R12 ;  /* 0x000000a28c0c723c */ /* 0x080fe2000000180c */
[----:B------:R-:W4:Y:S03]  /*c0b0*/  MUFU.EX2 R181, R33 ;  /* 0x0000002100b57308 */ /* 0x000f260000000800 */
[C---:B------:R-:W-:Y:S02]  /*c0c0*/  FMUL.FTZ R67, R130.reuse, R67 ;  /* 0x0000004382437220 */ /* 0x040fe40000410000 */
[----:B--2---:R-:W-:Y:S02]  /*c0d0*/  FMUL.FTZ R21, R129, R157 ;  /* 0x0000009d81157220 */ /* 0x004fe40000410000 */
[C---:B------:R-:W-:Y:S03]  /*c0e0*/  HMMA.16816.F32 R16, R136.reuse, R162, R16 ;  /* 0x000000a28810723c */ /* 0x040fe60000001810 */
[----:B------:R-:W-:Y:S01]  /*c0f0*/  MUFU.EX2 R180, R34 ;  /* 0x0000002200b47308 */ /* 0x000fe20000000800 */
[C---:B------:R-:W-:Y:S02]  /*c100*/  FMUL.FTZ R68, R131.reuse, R68 ;  /* 0x0000004483447220 */ /* 0x040fe40000410000 */
[----:B------:R-:W-:Y:S02]  /*c110*/  FMUL.FTZ R69, R131, R69 ;  /* 0x0000004583457220 */ /* 0x000fe40000410000 */
[-C--:B------:R-:W-:Y:S04]  /*c120*/  HMMA.16816.F32 R100, R136, R164.reuse, R100 ;  /* 0x000000a48864723c */ /* 0x080fe80000001864 */
[C---:B------:R-:W-:Y:S01]  /*c130*/  FMUL.FTZ R70, R130.reuse, R70 ;  /* 0x0000004682467220 */ /* 0x040fe20000410000 */
[----:B------:R2:W1:Y:S01]  /*c140*/  MUFU.EX2 R179, R35 ;  /* 0x0000002300b37308 */ /* 0x0004620000000800 */
[----:B------:R-:W-:Y:S02]  /*c150*/  FMUL.FTZ R71, R130, R71 ;  /* 0x0000004782477220 */ /* 0x000fe40000410000 */
[C---:B------:R-:W-:Y:S04]  /*c160*/  HMMA.16816.F32 R104, R140.reuse, R164, R104 ;  /* 0x000000a48c68723c */ /* 0x040fe80000001868 */
[C---:B------:R-:W-:Y:S02]  /*c170*/  FMUL.FTZ R72, R129.reuse, R72 ;  /* 0x0000004881487220 */ /* 0x040fe40000410000 */
        /* <DEDUP_REMOVED lines=9> */
[----:B------:R-:W-:Y:S02]  /*c210*/  FMUL.FTZ R77, R129, R77 ;  /* 0x0000004d814d7220 */ /* 0x000fe40000410000 */
[-C--:B---3--:R-:W-:Y:S03]  /*c220*/  HMMA.16816.F32 R116, R136, R144.reuse, R116 ;  /* 0x000000908874723c */ /* 0x088fe60000001874 */
[----:B------:R-:W-:Y:S01]  /*c230*/  MUFU.EX2 R167, R37 ;  /* 0x0000002500a77308 */ /* 0x000fe20000000800 */
[C---:B------:R-:W-:Y:S02]  /*c240*/  FMUL.FTZ R78, R0.reuse, R78 ;  /* 0x0000004e004e7220 */ /* 0x040fe40000410000 */
[----:B------:R-:W-:Y:S02]  /*c250*/  FMUL.FTZ R79, R0, R79 ;  /* 0x0000004f004f7220 */ /* 0x000fe40000410000 */
[C---:B------:R-:W-:Y:S04]  /*c260*/  HMMA.16816.F32 R120, R140.reuse, R144, R120 ;  /* 0x000000908c78723c */ /* 0x040fe80000001878 */
[C---:B------:R-:W-:Y:S01]  /*c270*/  FMUL.FTZ R80, R131.reuse, R80 ;  /* 0x0000005083507220 */ /* 0x040fe20000410000 */
[----:B------:R-:W-:Y:S01]  /*c280*/  MUFU.EX2 R166, R38 ;  /* 0x0000002600a67308 */ /* 0x000fe20000000800 */
[C---:B------:R-:W-:Y:S02]  /*c290*/  FMUL.FTZ R81, R131.reuse, R81 ;  /* 0x0000005183517220 */ /* 0x040fe40000410000 */
[----:B------:R-:W-:Y:S04]  /*c2a0*/  FMUL.FTZ R82, R130, R82 ;  /* 0x0000005282527220 */ /* 0x000fe80000410000 */
[----:B-1----:R-:W-:Y:S02]  /*c2b0*/  FMUL.FTZ R22, R0, R158 ;  /* 0x0000009e00167220 */ /* 0x002fe40000410000 */
[C---:B------:R-:W-:Y:S01]  /*c2c0*/  FMUL.FTZ R83, R130.reuse, R83 ;  /* 0x0000005382537220 */ /* 0x040fe20000410000 */
[----:B------:R1:W-:Y:S01]  /*c2d0*/  MUFU.EX2 R165, R39 ;  /* 0x0000002700a57308 */ /* 0x0003e20000000800 */
[C---:B------:R-:W-:Y:S02]  /*c2e0*/  FMUL.FTZ R84, R131.reuse, R84 ;  /* 0x0000005483547220 */ /* 0x040fe40000410000 */
[----:B------:R-:W-:Y:S01]  /*c2f0*/  FMUL.FTZ R85, R131, R85 ;  /* 0x0000005583557220 */ /* 0x000fe20000410000 */
[-C--:B------:R-:W-:Y:S03]  /*c300*/  HMMA.16816.F32 R20, R140, R146.reuse, R20 ;  /* 0x000000928c14723c */ /* 0x080fe60000001814 */
[C---:B------:R-:W-:Y:S02]  /*c310*/  FMUL.FTZ R86, R130.reuse, R86 ;  /* 0x0000005682567220 */ /* 0x040fe40000410000 */
[----:B------:R-:W-:Y:S01]  /*c320*/  FMUL.FTZ R87, R130, R87 ;  /* 0x0000005782577220 */ /* 0x000fe20000410000 */
[----:B------:R-:W-:Y:S01]  /*c330*/  MUFU.EX2 R160, R40 ;  /* 0x0000002800a07308 */ /* 0x000fe20000000800 */
[--C-:B------:R-:W-:Y:S01]  /*c340*/  FFMA.FTZ R26, R26, c[0x0][0x2d0], -R3.reuse ;  /* 0x0000b4001a1a7a23 */ /* 0x100fe20000010803 */
[C---:B------:R-:W-:Y:S01]  /*c350*/  HMMA.16816.F32 R124, R136.reuse, R146, R124 ;  /* 0x00000092887c723c */ /* 0x040fe2000000187c */
[----:B------:R-:W2:Y:S03]  /*c360*/  LDSM.16.MT88.4 R144, [R205+0x3080] ;  /* 0x00308000cd90783b */ /* 0x000ea60000004200 */
[--C-:B------:R-:W-:Y:S02]  /*c370*/  FFMA.FTZ R27, R27, c[0x0][0x2d0], -R3.reuse ;  /* 0x0000b4001b1b7a23 */ /* 0x100fe40000010803 */
[C---:B------:R-:W-:Y:S02]  /*c380*/  FMUL.FTZ R88, R129.reuse, R88 ;  /* 0x0000005881587220 */ /* 0x040fe40000410000 */
[-C--:B------:R-:W-:Y:S01]  /*c390*/  HMMA.16816.F32 R52, R136, R148.reuse, R52 ;  /* 0x000000948834723c */ /* 0x080fe20000001834 */
[----:B------:R-:W-:Y:S01]  /*c3a0*/  MUFU.EX2 R183, R128 ;  /* 0x0000008000b77308 */ /* 0x000fe20000000800 */
[----:B-1----:R-:W-:Y:S02]  /*c3b0*/  LDSM.16.MT88.4 R36, [R205+0x3480] ;  /* 0x00348000cd24783b */ /* 0x002fe40000004200 */
[----:B------:R-:W-:Y:S02]  /*c3c0*/  FMUL.FTZ R89, R129, R89 ;  /* 0x0000005981597220 */ /* 0x000fe40000410000 */
[C---:B------:R-:W-:Y:S02]  /*c3d0*/  FMUL.FTZ R90, R0.reuse, R90 ;  /* 0x0000005a005a7220 */ /* 0x040fe40000410000 */
[C---:B------:R-:W-:Y:S03]  /*c3e0*/  HMMA.16816.F32 R56, R140.reuse, R148, R56 ;  /* 0x000000948c38723c */ /* 0x040fe60000001838 */
[----:B------:R-:W-:Y:S01]  /*c3f0*/  MUFU.EX2 R128, R43 ;  /* 0x0000002b00807308 */ /* 0x000fe20000000800 */
[----:B------:R-:W-:Y:S02]  /*c400*/  FMUL.FTZ R91, R0, R91 ;  /* 0x0000005b005b7220 */ /* 0x000fe40000410000 */
[--C-:B------:R-:W-:Y:S02]  /*c410*/  FFMA.FTZ R30, R30, c[0x0][0x2d0], -R3.reuse ;  /* 0x0000b4001e1e7a23 */ /* 0x100fe40000010803 */
[-C--:B------:R-:W-:Y:S04]  /*c420*/  HMMA.16816.F32 R60, R140, R150.reuse, R60 ;  /* 0x000000968c3c723c */ /* 0x080fe8000000183c */
[--C-:B------:R-:W-:Y:S01]  /*c430*/  FFMA.FTZ R31, R31, c[0x0][0x2d0], -R3.reuse ;  /* 0x0000b4001f1f7a23 */ /* 0x100fe20000010803 */
[----:B------:R4:W-:Y:S01]  /*c440*/  MUFU.EX2 R176, R26 ;  /* 0x0000001a00b07308 */ /* 0x0009e20000000800 */
[----:B------:R-:W-:Y:S02]  /*c450*/  FFMA.FTZ R3, R47, c[0x0][0x2d0], -R3 ;  /* 0x0000b4002f037a23 */ /* 0x000fe40000010803 */
[C---:B------:R-:W-:Y:S04]  /*c460*/  HMMA.16816.F32 R64, R136.reuse, R150, R64 ;  /* 0x000000968840723c */ /* 0x040fe80000001840 */
[C---:B------:R-:W-:Y:S02]  /*c470*/  FMUL.FTZ R92, R129.reuse, R92 ;  /* 0x0000005c815c7220 */ /* 0x040fe40000410000 */
[----:B------:R-:W-:Y:S01]  /*c480*/  FMUL.FTZ R93, R129, R93 ;  /* 0x0000005d815d7220 */ /* 0x000fe20000410000 */
[----:B------:R1:W-:Y:S01]  /*c490*/  MUFU.EX2 R175, R27 ;  /* 0x0000001b00af7308 */ /* 0x0003e20000000800 */
[C---:B------:R-:W-:Y:S01]  /*c4a0*/  FMUL.FTZ R94, R0.reuse, R94 ;  /* 0x0000005e005e7220 */ /* 0x040fe20000410000 */
[-C--:B--2---:R-:W-:Y:S03]  /*c4b0*/  HMMA.16816.F32 R68, R136, R144.reuse, R68 ;  /* 0x000000908844723c */ /* 0x084fe60000001844 */
[----:B------:R-:W-:Y:S02]  /*c4c0*/  FMUL.FTZ R95, R0, R95 ;  /* 0x0000005f005f7220 */ /* 0x000fe40000410000 */
[C---:B------:R-:W-:Y:S02]  /*c4d0*/  FMUL.FTZ R96, R131.reuse, R96 ;  /* 0x0000006083607220 */ /* 0x040fe40000410000 */
[----:B------:R-:W-:Y:S01]  /*c4e0*/  FMUL.FTZ R97, R131, R97 ;  /* 0x0000006183617220 */ /* 0x000fe20000410000 */
[C---:B------:R-:W-:Y:S01]  /*c4f0*/  HMMA.16816.F32 R72, R140.reuse, R144, R72 ;  /* 0x000000908c48723c */ /* 0x040fe20000001848 */
[----:B------:R-:W-:Y:S03]  /*c500*/  MUFU.EX2 R172, R30 ;  /* 0x0000001e00ac7308 */ /* 0x000fe60000000800 */
[C---:B------:R-:W-:Y:S01]  /*c510*/  FMUL.FTZ R98, R130.reuse, R98 ;  /* 0x0000006282627220 */ /* 0x040fe20000410000 */
[----:B----4-:R-:W-:Y:S01]  /*c520*/  F2FP.PACK_AB R26, R181, R182 ;  /* 0x000000b6b51a723e */ /* 0x010fe200000000ff */
[----:B------:R-:W-:Y:S02]  /*c530*/  FMUL.FTZ R99, R130, R99 ;  /* 0x0000006382637220 */ /* 0x000fe40000410000 */
[-C--:B------:R-:W-:Y:S03]  /*c540*/  HMMA.16816.F32 R76, R140, R146.reuse, R76 ;  /* 0x000000928c4c723c */ /* 0x080fe6000000184c */
[----:B------:R-:W2:Y:S01]  /*c550*/  MUFU.EX2 R171, R31 ;  /* 0x0000001f00ab7308 */ /* 0x000ea20000000800 */
[--C-:B------:R-:W-:Y:S01]  /*c560*/  FFMA.FTZ R48, R48, c[0x0][0x2d0], -R135.reuse ;  /* 0x0000b40030307a23 */ /* 0x100fe20000010887 */
        /* <DEDUP_REMOVED lines=13> */
[--C-:B------:R-:W-:Y:S02]  /*c640*/  FFMA.FTZ R50, R50, c[0x0][0x2d0], -R168.reuse ;  /* 0x0000b40032327a23 */ /* 0x100fe400000108a8 */
[----:B------:R-:W-:Y:S01]  /*c650*/  FFMA.FTZ R51, R51, c[0x0][0x2d0], -R168 ;  /* 0x0000b40033337a23 */ /* 0x000fe200000108a8 */
[-C--:B------:R-:W-:Y:S01]  /*c660*/  HMMA.16816.F32 R92, R140, R34.reuse, R92 ;  /* 0x000000228c5c723c */ /* 0x080fe2000000185c */
[----:B------:R2:W4:Y:S01]  /*c670*/  MUFU.EX2 R177, R25 ;  /* 0x0000001900b17308 */ /* 0x0005220000000800 */
[----:B------:R-:W4:Y:S02]  /*c680*/  LDSM.16.MT88.4 R140, [R206+0x1c80] ;  /* 0x001c8000ce8c783b */ /* 0x000f240000004200 */
[----:B-----5:R-:W-:Y:S02]  /*c690*/  FFMA.FTZ R0, R0, R231, R187 ;  /* 0x000000e700007223 */ /* 0x020fe400000100bb */
[----:B------:R-:W-:Y:S02]  /*c6a0*/  FFMA.FTZ R131, R131, R234, R221 ;  /* 0x000000ea83837223 */ /* 0x000fe400000100dd */
        /* <DEDUP_REMOVED lines=10> */
[----:B------:R-:W-:Y:S01]  /*c750*/  FFMA.FTZ R129, R129, R232, R191 ;  /* 0x000000e881817223 */ /* 0x000fe200000100bf */
[----:B--2---:R-:W-:Y:S08]  /*c760*/  F2FP.PACK_AB R25, R183, R184 ;  /* 0x000000b8b719723e */ /* 0x004ff000000000ff */
        /* <DEDUP_REMOVED lines=13> */
[----:B------:R1:W-:Y:S05]  /*c840*/  MUFU.EX2 R51, R44 ;  /* 0x0000002c00337308 */ /* 0x0003ea0000000800 */
[C---:B------:R-:W-:Y:S05]  /*c850*/  HMMA.16816.F32 R104, R28.reuse, R140, R104 ;  /* 0x0000008c1c68723c */ /* 0x040fea0000001868 */
[----:B------:R-:W-:Y:S03]  /*c860*/  MUFU.EX2 R164, R48 ;  /* 0x0000003000a47308 */ /* 0x000fe60000000800 */
[-C--:B------:R-:W-:Y:S07]  /*c870*/  HMMA.16816.F32 R108, R28, R142.reuse, R108 ;  /* 0x0000008e1c6c723c */ /* 0x080fee000000186c */
[----:B------:R2:W-:Y:S01]  /*c880*/  MUFU.EX2 R48, R3 ;  /* 0x0000000300307308 */ /* 0x0005e20000000800 */
[C---:B------:R-:W-:Y:S01]  /*c890*/  HMMA.16816.F32 R112, R24.reuse, R142, R112 ;  /* 0x0000008e1870723c */ /* 0x040fe20000001870 */
[----:B-1----:R-:W-:Y:S07]  /*c8a0*/  LDSM.16.MT88.4 R44, [R206+0x2c80] ;  /* 0x002c8000ce2c783b */ /* 0x002fee0000004200 */
[-C--:B-----5:R-:W-:Y:S08]  /*c8b0*/  HMMA.16816.F32 R116, R24, R32.reuse, R116 ;  /* 0x000000201874723c */ /* 0x0a0ff00000001874 */
        /* <DEDUP_REMOVED lines=102> */
.L_x_339:
        /* <DEDUP_REMOVED lines=15> */
.L_x_366:
[----:B------:R-:W2:Y:S01]  /*d010*/  LDL R13, [R1+0x38] ;  /* 0x00003800010d7983 */ /* 0x000ea20000100800 */
[----:B------:R-:W-:Y:S04]  /*d020*/  DEPBAR.LE SB0, 0x0 ;  /* 0x000080000000791a */ /* 0x000fe80000000000 */
[----:B------:R-:W3:Y:S01]  /*d030*/  LDL R12, [R1+0x34] ;  /* 0x00003400010c7983 */ /* 0x000ee20000100800 */
[C---:B------:R-:W-:Y:S01]  /*d040*/  ISETP.GE.AND P1, PT, R225.reuse, c[0x0][0x1d4], PT ;  /* 0x00007500e1007a0c */ /* 0x040fe20003f26270 */
[----:B------:R-:W-:Y:S01]  /*d050*/  IMAD.WIDE.U32 R2, R224, c[0x0][0x208], RZ ;  /* 0x00008200e0027a25 */ /* 0x000fe200078e00ff */
[----:B------:R-:W-:Y:S01]  /*d060*/  SHF.R.S32.HI R4, RZ, 0x1f, R222 ;  /* 0x0000001fff047819 */ /* 0x000fe200000114de */
[----:B------:R-:W1:Y:S01]  /*d070*/  S2R R5, SR_CTAID.Y ;  /* 0x0000000000057919 */ /* 0x000e620000002600 */
[----:B------:R-:W-:Y:S01]  /*d080*/  IADD3 R11, R225, 0x40, RZ ;  /* 0x00000040e10b7810 */ /* 0x000fe20007ffe0ff */
[----:B------:R-:W-:Y:S01]  /*d090*/  BSSY B0, `(.L_x_346) ;  /* 0x0000051000007945 */ /* 0x000fe20003800000 */
[----:B------:R-:W-:Y:S01]  /*d0a0*/  SHF.R.S32.HI R0, RZ, 0x1f, R224 ;  /* 0x0000001fff007819 */ /* 0x000fe200000114e0 */
[----:B------:R-:W4:Y:S01]  /*d0b0*/  S2R R8, SR_CTAID.Y ;  /* 0x0000000000087919 */ /* 0x000f220000002600 */
[----:B------:R-:W-:Y:S03]  /*d0c0*/  IMAD R4, R4, c[0x0][0x218], RZ ;  /* 0x0000860004047a24 */ /* 0x000fe600078e02ff */
[----:B------:R-:W-:Y:S01]  /*d0d0*/  BAR.SYNC.DEFER_BLOCKING 0x0 ;  /* 0x0000000000007b1d */ /* 0x000fe20000010000 */
[----:B------:R-:W-:Y:S02]  /*d0e0*/  IMAD R0, R0, c[0x0][0x208], RZ ;  /* 0x0000820000007a24 */ /* 0x000fe400078e02ff */
[----:B------:R-:W-:Y:S02]  /*d0f0*/  IMAD R4, R222, c[0x0][0x21c], R4 ;  /* 0x00008700de047a24 */ /* 0x000fe400078e0204 */
[----:B------:R-:W-:Y:S04]  /*d100*/  IMAD R0, R224, c[0x0][0x20c], R0 ;  /* 0x00008300e0007a24 */ /* 0x000fe800078e0200 */
[----:B------:R-:W-:Y:S04]  /*d110*/  IMAD.IADD R3, R3, 0x1, R0 ;  /* 0x0000000103037824 */ /* 0x000fe800078e0200 */
[----:B------:R-:W-:Y:S01]  /*d120*/  IMAD.WIDE.U32 R2, R222, c[0x0][0x218], R2 ;  /* 0x00008600de027a25 */ /* 0x000fe200078e0002 */
[----:B------:R-:W-:Y:S04]  /*d130*/  LDSM.16.M88.4 R48, [R207+0x6080] ;  /* 0x00608000cf30783b */ /* 0x000fe80000000200 */
[----:B------:R-:W-:Y:S04]  /*d140*/  LDSM.16.M88.4 R44, [R207+0x7080] ;  /* 0x00708000cf2c783b */ /* 0x000fe80000000200 */
[----:B------:R-:W-:Y:S04]  /*d150*/  LDSM.16.M88.4 R16, [R204+0x3c80] ;  /* 0x003c8000cc10783b */ /* 0x000fe80000000200 */
[----:B------:R-:W-:Y:S04]  /*d160*/  LDSM.16.M88.4 R32, [R204+0x4080] ;  /* 0x00408000cc20783b */ /* 0x000fe80000000200 */
[----:B------:R-:W-:Y:S01]  /*d170*/  LDSM.16.M88.4 R136, [R204+0x4480] ;  /* 0x00448000cc88783b */ /* 0x000fe20000000200 */
[----:B-1----:R-:W-:Y:S01]  /*d180*/  SHF.R.S32.HI R5, RZ, 0x1f, R5 ;  /* 0x0000001fff057819 */ /* 0x002fe20000011405 */
[----:B----4-:R-:W-:Y:S02]  /*d190*/  IMAD.WIDE.U32 R6, R8, c[0x0][0x210], RZ ;  /* 0x0000840008067a25 */ /* 0x010fe400078e00ff */
[----:B------:R-:W-:Y:S02]  /*d1a0*/  LDSM.16.M88.4 R160, [R208+0x6080] ;  /* 0x00608000d0a0783b */ /* 0x000fe40000000200 */
[----:B------:R-:W-:Y:S01]  /*d1b0*/  IMAD R5, R5, c[0x0][0x210], RZ ;  /* 0x0000840005057a24 */ /* 0x000fe200078e02ff */
[----:B------:R-:W-:Y:S01]  /*d1c0*/  IADD3 R0, P0, R6, R2, RZ ;  /* 0x0000000206007210 */ /* 0x000fe20007f1e0ff */
[----:B------:R-:W-:Y:S01]  /*d1d0*/  LDSM.16.M88.4 R168, [R208+0x7080] ;  /* 0x00708000d0a8783b */ /* 0x000fe20000000200 */
[----:B------:R-:W-:Y:S01]  /*d1e0*/  IADD3 R6, R225, 0x20, RZ ;  /* 0x00000020e1067810 */ /* 0x000fe20007ffe0ff */
[----:B------:R-:W-:Y:S02]  /*d1f0*/  IMAD R5, R8, c[0x0][0x214], R5 ;  /* 0x0000850008057a24 */ /* 0x000fe400078e0205 */
[----:B------:R-:W-:Y:S01]  /*d200*/  LDSM.16.M88.4 R164, [R209] ;  /* 0x00000000d1a4783b */ /* 0x000fe20000000200 */
[----:B------:R-:W-:Y:S01]  /*d210*/  SHF.R.S32.HI R6, RZ, 0x1f, R6 ;  /* 0x0000001fff067819 */ /* 0x000fe20000011406 */
[----:B------:R-:W-:Y:S01]  /*d220*/  IMAD.IADD R5, R7, 0x1, R5 ;  /* 0x0000000107057824 */ /* 0x000fe200078e0205 */
[----:B------:R-:W-:Y:S01]  /*d230*/  IADD3 R7, R225, 0x20, RZ ;  /* 0x00000020e1077810 */ /* 0x000fe20007ffe0ff */
[----:B------:R-:W-:Y:S03]  /*d240*/  LDSM.16.M88.4 R172, [R217] ;  /* 0x00000000d9ac783b */ /* 0x000fe60000000200 */
[----:B------:R-:W-:Y:S01]  /*d250*/  IADD3.X R3, R5, R3, R4, P0, !PT ;  /* 0x0000000305037210 */ /* 0x000fe200007fe404 */
[----:B------:R-:W-:Y:S01]  /*d260*/  LDSM.16.M88.4 R176, [R216] ;  /* 0x00000000d8b0783b */ /* 0x000fe20000000200 */
[C---:B------:R-:W-:Y:S02]  /*d270*/  LEA R10, P0, R0.reuse, c[0x0][0x1f8], 0x1 ;  /* 0x00007e00000a7a11 */ /* 0x040fe400078008ff */
[----:B------:R-:W-:Y:S02]  /*d280*/  IADD3 R5, R225, 0x40, RZ ;  /* 0x00000040e1057810 */ /* 0x000fe40007ffe0ff */
[----:B------:R-:W-:Y:S02]  /*d290*/  LEA.HI.X R3, R0, c[0x0][0x1fc], R3, 0x1, P0 ;  /* 0x00007f0000037a11 */ /* 0x000fe400000f0c03 */
[----:B------:R-:W-:Y:S01]  /*d2a0*/  LEA.HI R6, R6, R7, RZ, 0x3 ;  /* 0x0000000706067211 */ /* 0x000fe200078f18ff */
[----:B------:R-:W1:Y:S01]  /*d2b0*/  SHFL.IDX PT, R0, R10, RZ, 0x1c1f ;  /* 0x001c1fff0a007589 */ /* 0x000e6200000e0000 */
[----:B------:R-:W-:Y:S02]  /*d2c0*/  SHF.R.S32.HI R5, RZ, 0x1f, R5 ;  /* 0x0000001fff057819 */ /* 0x000fe40000011405 */
[----:B------:R-:W-:Y:S01]  /*d2d0*/  LOP3.LUT R6, R6, 0xfffffff8, RZ, 0xc0, !PT ;  /* 0xfffffff806067812 */ /* 0x000fe200078ec0ff */
[----:B------:R-:W4:Y:S01]  /*d2e0*/  SHFL.IDX PT, R2, R3, RZ, 0x1c1f ;  /* 0x001c1fff03027589 */ /* 0x000f2200000e0000 */
[----:B------:R-:W-:Y:S03]  /*d2f0*/  LEA.HI R5, R5, R11, RZ, 0x3 ;  /* 0x0000000b05057211 */ /* 0x000fe600078f18ff */
[----:B------:R-:W-:Y:S01]  /*d300*/  IMAD.SHL.U32 R134, R6, 0x2, RZ ;  /* 0x0000000206867824 */ /* 0x000fe200078e00ff */
[----:B------:R-:W-:Y:S01]  /*d310*/  LOP3.LUT R5, R5, 0xfffffff8, RZ, 0xc0, !PT ;  /* 0xfffffff805057812 */ /* 0x000fe200078ec0ff */
[----:B------:R-:W5:Y:S04]  /*d320*/  S2R R11, SR_TID.X ;  /* 0x00000000000b7919 */ /* 0x000f680000002100 */
[----:B------:R-:W-:Y:S01]  /*d330*/  IMAD.SHL.U32 R219, R5, 0x2, RZ ;  /* 0x0000000205db7824 */ /* 0x000fe200078e00ff */
[----:B-1----:R-:W-:Y:S05]  /*d340*/  IADD3 R8, P0, R0, R237, RZ ;  /* 0x000000ed00087210 */ /* 0x002fea0007f1e0ff */
[----:B----4-:R-:W-:Y:S05]  /*d350*/  IMAD.X R9, R2, 0x1, R227, P0 ;  /* 0x0000000102097824 */ /* 0x010fea00000e06e3 */
[----:B------:R-:W-:Y:S01]  /*d360*/  @!PT LDS RZ, [RZ] ;  /* 0x00000000fffff984 */ /* 0x000fe20000000800 */
[----:B------:R1:W-:Y:S01]  /*d370*/  LDGSTS.E.BYPASS.LTC128B.128 [R218+0x1880], [R8.64], !P1 ;  /* 0x0188000008da7fae */ /* 0x0003e2000c901d46 */
[----:B-----5:R-:W-:Y:S02]  /*d380*/  ISETP.GT.AND P1, PT, R11, 0x3f, PT ;  /* 0x0000003f0b00780c */ /* 0x020fe40003f24270 */
        /* <DEDUP_REMOVED lines=14> */
[----:B-1----:R1:W2:Y:S04]  /*d470*/  SHFL.IDX PT, R4, R3, 0x1, 0x1c1f ;  /* 0x003c1f0003047f89 */ /* 0x0022a800000e0000 */
[----:B------:R1:W3:Y:S02]  /*d480*/  SHFL.IDX PT, R0, R10, 0x1, 0x1c1f ;  /* 0x003c1f000a007f89 */ /* 0x0002e400000e0000 */
.L_x_387:
[C---:B-1----:R-:W-:Y:S02]  /*d490*/  IADD3 R10, R225.reuse, 0x20, RZ ;  /* 0x00000020e10a7810 */ /* 0x042fe40007ffe0ff */
[C---:B------:R-:W-:Y:S02]  /*d4a0*/  ISETP.GE.AND P3, PT, R225.reuse, c[0x0][0x1d4], PT ;  /* 0x00007500e1007a0c */ /* 0x040fe40003f66270 */
        /* <DEDUP_REMOVED lines=15> */
.L_x_347:
[----:B------:R-:W-:Y:S05]  /*d5a0*/  BSYNC B0 ;  /* 0x0000000000007941 */ /* 0x000fea0003800000 */
.L_x_346:
[----:B------:R-:W0:Y:S01]  /*d5b0*/  LDGDEPBAR ;  /* 0x00000000000079af */ /* 0x000e220000000000 */
[----:B------:R-:W-:Y:S01]  /*d5c0*/  WARPSYNC 0xffffffff ;  /* 0xffffffff00007948 */ /* 0x000fe20003800000 */
[-C--:B-1----:R-:W-:Y:S06]  /*d5d0*/  HMMA.16816.F32 R4, R48, R16.reuse, RZ ;  /* 0x000000103004723c */ /* 0x082fec00000018ff */
        /* <DEDUP_REMOVED lines=40> */
[----:B------:R-:W-:Y:S07]  /*d860*/  LDSM.16.M88.4 R184, [R212] ;  /* 0x00000000d4b8783b */ /* 0x000fee0000000200 */
[-C--:B----4-:R-:W-:Y:S08]  /*d870*/  HMMA.16816.F32 R20, R180, R136.reuse, R20 ;  /* 0x00000088b414723c */ /* 0x090ff00000001814 */
[C---:B------:R-:W-:Y:S08]  /*d880*/  HMMA.16816.F32 R24, R188.reuse, R136, R24 ;  /* 0x00000088bc18723c */ /* 0x040ff00000001818 */
[-C--:B------:R-:W-:Y:S08]  /*d890*/  HMMA.16816.F32 R28, R188, R138.reuse, R28 ;  /* 0x0000008abc1c723c */ /* 0x080ff0000000181c */
[C---:B------:R-:W-:Y:S01]  /*d8a0*/  HMMA.16816.F32 R32, R180.reuse, R138, R32 ;  /* 0x0000008ab420723c */ /* 0x040fe20000001820 */
[----:B------:R-:W-:Y:S07]  /*d8b0*/  LDSM.16.M88.4 R136, [R207+0xa080] ;  /* 0x00a08000cf88783b */ /* 0x000fee0000000200 */
[-C--:B-----5:R-:W-:Y:S08]  /*d8c0*/  HMMA.16816.F32 R36, R180, R164.reuse, R36 ;  /* 0x000000a4b424723c */ /* 0x0a0ff00000001824 */
[C---:B------:R-:W-:Y:S08]  /*d8d0*/  HMMA.16816.F32 R40, R188.reuse, R164, R40 ;  /* 0x000000a4bc28723c */ /* 0x040ff00000001828 */
[-C--:B------:R-:W-:Y:S01]  /*d8e0*/  HMMA.16816.F32 R44, R188, R166.reuse, R44 ;  /* 0x000000a6bc2c723c */ /* 0x080fe2000000182c */
[----:B------:R-:W-:Y:S07]  /*d8f0*/  LDSM.16.M88.4 R188, [R208+0xb080] ;  /* 0x00b08000d0bc783b */ /* 0x000fee0000000200 */
[----:B------:R-:W-:Y:S01]  /*d900*/  HMMA.16816.F32 R48, R180, R166, R48 ;  /* 0x000000a6b430723c */ /* 0x000fe20000001830 */
[----:B------:R-:W1:Y:S07]  /*d910*/  LDSM.16.M88.4 R164, [R204+0x5480] ;  /* 0x00548000cca4783b */ /* 0x000e6e0000000200 */
[-C--:B------:R-:W-:Y:S01]  /*d920*/  HMMA.16816.F32 R4, R192, R196.reuse, R4 ;  /* 0x000000c4c004723c */ /* 0x080fe20000001804 */
[----:B------:R-:W3:Y:S07]  /*d930*/  LDSM.16.M88.4 R180, [R204+0x5c80] ;  /* 0x005c8000ccb4783b */ /* 0x000eee0000000200 */
        /* <DEDUP_REMOVED lines=21> */
[-C--:B------:R-:W-:Y:S08]  /*da90*/  HMMA.16816.F32 R20, R136, R176.reuse, R20 ;  /* 0x000000b08814723c */ /* 0x080ff00000001814 */
[C---:B------:R-:W-:Y:S08]  /*daa0*/  HMMA.16816.F32 R24, R172.reuse, R176, R24 ;  /* 0x000000b0ac18723c */ /* 0x040ff00000001818 */
[-C--:B------:R-:W-:Y:S08]  /*dab0*/  HMMA.16816.F32 R28, R172, R178.reuse, R28 ;  /* 0x000000b2ac1c723c */ /* 0x080ff0000000181c */
[C---:B------:R-:W-:Y:S08]  /*dac0*/  HMMA.16816.F32 R32, R136.reuse, R178, R32 ;  /* 0x000000b28820723c */ /* 0x040ff00000001820 */
[-C--:B---3--:R-:W-:Y:S08]  /*dad0*/  HMMA.16816.F32 R36, R136, R180.reuse, R36 ;  /* 0x000000b48824723c */ /* 0x088ff00000001824 */
        /* <DEDUP_REMOVED lines=23> */
[----:B------:R-:W5:Y:S04]  /*dc50*/  LDL R128, [R1+0x30] ;  /* 0x0000300001807983 */ /* 0x000f680000100800 */
[----:B------:R-:W1:Y:S04]  /*dc60*/  S2R R228, SR_CTAID.Y ;  /* 0x0000000000e47919 */ /* 0x000e680000002600 */
[----:B------:R-:W1:Y:S02]  /*dc70*/  S2R R231, SR_CTAID.Y ;  /* 0x0000000000e77919 */ /* 0x000e640000002600 */
[----:B-1----:R-:W-:Y:S01]  /*dc80*/  SHF.R.S32.HI R228, RZ, 0x1f, R228 ;  /* 0x0000001fffe47819 */ /* 0x002fe200000114e4 */
[C---:B------:R-:W-:Y:S04]  /*dc90*/  IMAD.WIDE.U32 R232, R231.reuse, c[0x0][0x1e8], RZ ;  /* 0x00007a00e7e87a25 */ /* 0x040fe800078e00ff */
[----:B------:R-:W-:Y:S04]  /*dca0*/  IMAD R228, R228, c[0x0][0x1e8], RZ ;  /* 0x00007a00e4e47a24 */ /* 0x000fe800078e02ff */
[----:B------:R-:W-:Y:S01]  /*dcb0*/  IMAD R228, R231, c[0x0][0x1ec], R228 ;  /* 0x00007b00e7e47a24 */ /* 0x000fe200078e02e4 */
[----:B------:R-:W-:Y:S03]  /*dcc0*/  IADD3 R231, R225, 0x20, RZ ;  /* 0x00000020e1e77810 */ /* 0x000fe60007ffe0ff */
[----:B------:R-:W-:Y:S01]  /*dcd0*/  IMAD.IADD R228, R233, 0x1, R228 ;  /* 0x00000001e9e47824 */ /* 0x000fe200078e02e4 */
[----:B------:R-:W-:Y:S01]  /*dce0*/  ISETP.GE.AND P4, PT, R231, c[0x0][0x1d4], PT ;  /* 0x00007500e7007a0c */ /* 0x000fe20003f86270 */
        /* <DEDUP_REMOVED lines=31> */
[----:B-1----:R-:W-:Y:S05]  /*dee0*/  @P1 IADD3 R164, P0, R0, R237, RZ ;  /* 0x000000ed00a41210 */ /* 0x002fea0007f1e0ff */
[----:B--2---:R-:W-:Y:S01]  /*def0*/  @P1 IMAD.X R165, R2, 0x1, R227, P0 ;  /* 0x0000000102a51824 */ /* 0x004fe200000e06e3 */
[-C--:B------:R-:W-:Y:S04]  /*df00*/  @P1 IADD3 R162, P0, R0, R134.reuse, RZ ;  /* 0x0000008600a21210 */ /* 0x080fe80007f1e0ff */
[----:B------:R-:W-:Y:S01]  /*df10*/  @!PT LDS RZ, [RZ] ;  /* 0x00000000fffff984 */ /* 0x000fe20000000800 */
[----:B------:R1:W-:Y:S01]  /*df20*/  @P1 LDGSTS.E.BYPASS.LTC128B.128 [R218+0x3c80], [R164.64], !P5 ;  /* 0x03c80000a4da1fae */ /* 0x0003e2000e901d46 */
[--C-:B------:R-:W-:Y:S01]  /*df30*/  @P1 IMAD.X R163, R2, 0x1, R220.reuse, P0 ;  /* 0x0000000102a31824 */ /* 0x100fe200000e06dc */
[-C--:B------:R-:W-:Y:S02]  /*df40*/  @P1 IADD3 R160, P0, R0, R219.reuse, RZ ;  /* 0x000000db00a01210 */ /* 0x080fe40007f1e0ff */
        /* <DEDUP_REMOVED lines=15> */
.L_x_349:
[----:B------:R-:W2:Y:S01]  /*e040*/  LDL R2, [R1+0x18] ;  /* 0x0000180001027983 */ /* 0x000ea20000100800 */
[----:B------:R-:W-:Y:S02]  /*e050*/  IMAD.MOV.U32 R0, RZ, RZ, c[0x0][0x2c4] ;  /* 0x0000b100ff007624 */ /* 0x000fe400078e00ff */
[----:B------:R-:W-:Y:S01]  /*e060*/  IMAD.MOV.U32 R179, RZ, RZ, c[0x0][0x32c] ;  /* 0x0000cb00ffb37624 */ /* 0x000fe200078e00ff */
[----:B------:R-:W0:Y:S02]  /*e070*/  LDGDEPBAR ;  /* 0x00000000000079af */ /* 0x000e240000000000 */
[----:B------:R-:W-:Y:S02]  /*e080*/  ISETP.NE.AND P0, PT, R0, 0x1, PT ;  /* 0x000000010000780c */ /* 0x000fe40003f05270 */
[----:B------:R-:W-:Y:S11]  /*e090*/  ISETP.GE.AND P1, PT, R179, 0x1, PT ;  /* 0x00000001b300780c */ /* 0x000ff60003f26270 */
[----:B--2---:R-:W-:Y:S04]  /*e0a0*/  @P0 IMAD.HI.U32 R0, R2, c[0x0][0x2c8], RZ ;  /* 0x0000b20002000a27 */ /* 0x004fe800078e00ff */
[----:B------:R-:W-:Y:S01]  /*e0b0*/  IMAD.MOV.U32 R134, RZ, RZ, R2 ;  /* 0x000000ffff867224 */ /* 0x000fe200078e0002 */
[----:B------:R-:W-:Y:S01]  /*e0c0*/  @P0 SHF.R.U32.HI R134, RZ, c[0x0][0x2cc], R0 ;  /* 0x0000b300ff860a19 */ /* 0x000fe20000011600 */
[----:B------:R-:W-:Y:S04]  /*e0d0*/  IMAD R2, R223, -0x30, RZ ;  /* 0xffffffd0df027824 */ /* 0x000fe800078e02ff */
[----:B------:R-:W2:Y:S01]  /*e0e0*/  SHFL.IDX PT, R3, R134, RZ, 0x1c1f ;  /* 0x001c1fff86037589 */ /* 0x000ea200000e0000 */
[C---:B-1----:R-:W-:Y:S02]  /*e0f0*/  IADD3 R137, -R251.reuse, 0x1, R2 ;  /* 0x00000001fb897810 */ /* 0x042fe40007ffe102 */
[----:B------:R-:W-:Y:S02]  /*e100*/  IADD3 R138, -R251, R2, RZ ;  /* 0x00000002fb8a7210 */ /* 0x000fe40007ffe1ff */
[----:B------:R-:W-:Y:S04]  /*e110*/  IADD3 R137, -R230, R137, R229 ;  /* 0x00000089e6897210 */ /* 0x000fe80007ffe1e5 */
[C---:B------:R-:W-:Y:S02]  /*e120*/  IADD3 R136, R137.reuse, c[0x0][0x328], RZ ;  /* 0x0000ca0089887a10 */ /* 0x040fe40007ffe0ff */
[----:B------:R-:W-:Y:S04]  /*e130*/  IADD3 R137, R137, UR4, RZ ;  /* 0x0000000489897c10 */ /* 0x000fe8000fffe0ff */
[----:B--2---:R-:W-:Y:S01]  /*e140*/  IADD3 R0, R137, R3, RZ ;  /* 0x0000000389007210 */ /* 0x004fe20007ffe0ff */
        /* <DEDUP_REMOVED lines=15> */
.L_x_352:
[----:B------:R-:W-:Y:S04]  /*e240*/  MOV R132, 0x1 ;  /* 0x0000000100847802 */ /* 0x000fe80000000f00 */
[----:B------:R-:W-:Y:S11]  /*e250*/  ISETP.NE.AND P0, PT, R132, c[0x0][0x32c], PT ;  /* 0x0000cb0084007a0c */ /* 0x000ff60003f05270 */
[----:B------:R-:W-:Y:S02]  /*e260*/  @!UPT UIADD3 URZ, URZ, URZ, URZ ;  /* 0x0000003f3f3ff290 */ /* 0x000fe4000fffe03f */
[----:B------:R-:W-:Y:S05]  /*e270*/  @P0 IMAD.HI.U32 R132, R3, c[0x0][0x330], RZ ;  /* 0x0000cc0003840a27 */ /* 0x000fea00078e00ff */
[----:B------:R-:W-:Y:S02]  /*e280*/  @P0 SHF.R.U32.HI R3, RZ, c[0x0][0x334], R132 ;  /* 0x0000cd00ff030a19 */ /* 0x000fe40000011684 */
.L_x_353:
[----:B------:R-:W-:Y:S05]  /*e290*/  BSYNC B0 ;  /* 0x0000000000007941 */ /* 0x000fea0003800000 */
.L_x_351:
[----:B------:R-:W-:Y:S05]  /*e2a0*/  IMAD R3, R3, c[0x0][0x32c], R138 ;  /* 0x0000cb0003037a24 */ /* 0x000fea00078e028a */
[----:B------:R-:W-:Y:S02]  /*e2b0*/  IADD3 R132, R3, c[0x0][0x32c], RZ ;  /* 0x0000cb0003847a10 */ /* 0x000fe40007ffe0ff */
[----:B------:R-:W-:Y:S02]  /*e2c0*/  IMNMX R0, R0, R3, !PT ;  /* 0x0000000300007217 */ /* 0x000fe40007800200 */
[----:B------:R-:W-:Y:S02]  /*e2d0*/  IMNMX R128, R128, R132, PT ;  /* 0x0000008480807217 */ /* 0x000fe40003800200 */
.L_x_350:
        /* <DEDUP_REMOVED lines=17> */
.L_x_356:
[----:B------:R-:W-:Y:S04]  /*e3f0*/  MOV R139, 0x1 ;  /* 0x00000001008b7802 */ /* 0x000fe80000000f00 */
[----:B------:R-:W-:Y:S11]  /*e400*/  ISETP.NE.AND P0, PT, R139, c[0x0][0x32c], PT ;  /* 0x0000cb008b007a0c */ /* 0x000ff60003f05270 */
[----:B------:R-:W-:Y:S02]  /*e410*/  @!UPT UIADD3 URZ, URZ, URZ, URZ ;  /* 0x0000003f3f3ff290 */ /* 0x000fe4000fffe03f */
[----:B------:R-:W-:Y:S05]  /*e420*/  @P0 IMAD.HI.U32 R139, R133, c[0x0][0x330], RZ ;  /* 0x0000cc00858b0a27 */ /* 0x000fea00078e00ff */
[----:B------:R-:W-:Y:S02]  /*e430*/  @P0 SHF.R.U32.HI R133, RZ, c[0x0][0x334], R139 ;  /* 0x0000cd00ff850a19 */ /* 0x000fe4000001168b */
.L_x_357:
[----:B------:R-:W-:Y:S05]  /*e440*/  BSYNC B0 ;  /* 0x0000000000007941 */ /* 0x000fea0003800000 */
.L_x_355:
[----:B------:R-:W-:Y:S05]  /*e450*/  IMAD R133, R133, c[0x0][0x32c], R138 ;  /* 0x0000cb0085857a24 */ /* 0x000fea00078e028a */
[----:B------:R-:W-:Y:S02]  /*e460*/  IADD3 R139, R133, c[0x0][0x32c], RZ ;  /* 0x0000cb00858b7a10 */ /* 0x000fe40007ffe0ff */
[----:B------:R-:W-:Y:S02]  /*e470*/  IMNMX R3, R3, R133, !PT ;  /* 0x0000008503037217 */ /* 0x000fe40007800200 */
[----:B------:R-:W-:Y:S02]  /*e480*/  IMNMX R132, R132, R139, PT ;  /* 0x0000008b84847217 */ /* 0x000fe40003800200 */
.L_x_354:
        /* <DEDUP_REMOVED lines=55> */
[----:B------:R-:W-:Y:S01]  /*e800*/  ISETP.GE.AND P0, PT, R179, 0x1, PT ;  /* 0x00000001b300780c */ /* 0x000fe20003f06270 */
[--C-:B-1----:R-:W-:Y:S02]  /*e810*/  IMAD.IADD R2, R136, 0x1, R4.reuse ;  /* 0x0000000188027824 */ /* 0x102fe400078e0204 */
[----:B------:R-:W-:Y:S10]  /*e820*/  IMAD.IADD R0, R137, 0x1, R4 ;  /* 0x0000000189007824 */ /* 0x000ff400078e0204 */
        /* <DEDUP_REMOVED lines=14> */
.L_x_360:
[----:B------:R-:W-:Y:S04]  /*e910*/  MOV R20, 0x1 ;  /* 0x0000000100147802 */ /* 0x000fe80000000f00 */
[----:B------:R-:W-:Y:S11]  /*e920*/  ISETP.NE.AND P0, PT, R20, c[0x0][0x32c], PT ;  /* 0x0000cb0014007a0c */ /* 0x000ff60003f05270 */
[----:B------:R-:W-:Y:S02]  /*e930*/  @!UPT UIADD3 URZ, URZ, URZ, URZ ;  /* 0x0000003f3f3ff290 */ /* 0x000fe4000fffe03f */
[----:B------:R-:W-:Y:S05]  /*e940*/  @P0 IMAD.HI.U32 R20, R4, c[0x0][0x330], RZ ;  /* 0x0000cc0004140a27 */ /* 0x000fea00078e00ff */
[----:B------:R-:W-:Y:S02]  /*e950*/  @P0 SHF.R.U32.HI R4, RZ, c[0x0][0x334], R20 ;  /* 0x0000cd00ff040a19 */ /* 0x000fe40000011614 */
.L_x_361:
[----:B------:R-:W-:Y:S05]  /*e960*/  BSYNC B0 ;  /* 0x0000000000007941 */ /* 0x000fea0003800000 */
.L_x_359:
[----:B------:R-:W-:Y:S05]  /*e970*/  IMAD R4, R4, c[0x0][0x32c], R138 ;  /* 0x0000cb0004047a24 */ /* 0x000fea00078e028a */
[----:B------:R-:W-:Y:S02]  /*e980*/  IADD3 R20, R4, c[0x0][0x32c], RZ ;  /* 0x0000cb0004147a10 */ /* 0x000fe40007ffe0ff */
[----:B------:R-:W-:Y:S02]  /*e990*/  IMNMX R0, R0, R4, !PT ;  /* 0x0000000400007217 */ /* 0x000fe40007800200 */
[----:B------:R-:W-:Y:S02]  /*e9a0*/  IMNMX R2, R2, R20, PT ;  /* 0x0000001402027217 */ /* 0x000fe40003800200 */
.L_x_358:
        /* <DEDUP_REMOVED lines=103> */
.L_x_364:
[----:B------:R-:W-:Y:S04]  /*f020*/  MOV R4, 0x1 ;  /* 0x0000000100047802 */ /* 0x000fe80000000f00 */
[----:B------:R-:W-:Y:S11]  /*f030*/  ISETP.NE.AND P0, PT, R4, c[0x0][0x32c], PT ;  /* 0x0000cb0004007a0c */ /* 0x000ff60003f05270 */
[----:B------:R-:W-:Y:S02]  /*f040*/  @!UPT UIADD3 URZ, URZ, URZ, URZ ;  /* 0x0000003f3f3ff290 */ /* 0x000fe4000fffe03f */
[----:B------:R-:W-:Y:S05]  /*f050*/  @P0 IMAD.HI.U32 R4, R3, c[0x0][0x330], RZ ;  /* 0x0000cc0003040a27 */ /* 0x000fea00078e00ff */
[----:B------:R-:W-:Y:S02]  /*f060*/  @P0 SHF.R.U32.HI R3, RZ, c[0x0][0x334], R4 ;  /* 0x0000cd00ff030a19 */ /* 0x000fe40000011604 */
.L_x_365:
[----:B------:R-:W-:Y:S05]  /*f070*/  BSYNC B0 ;  /* 0x0000000000007941 */ /* 0x000fea0003800000 */
.L_x_363:
[----:B------:R-:W-:Y:S05]  /*f080*/  IMAD R138, R3, c[0x0][0x32c], R138 ;  /* 0x0000cb00038a7a24 */ /* 0x000fea00078e028a */
[----:B------:R-:W-:Y:S02]  /*f090*/  IADD3 R3, R138, c[0x0][0x32c], RZ ;  /* 0x0000cb008a037a10 */ /* 0x000fe40007ffe0ff */
[----:B------:R-:W-:Y:S02]  /*f0a0*/  IMNMX R0, R0, R138, !PT ;  /* 0x0000008a00007217 */ /* 0x000fe40007800200 */
[----:B------:R-:W-:Y:S02]  /*f0b0*/  IMNMX R2, R2, R3, PT ;  /* 0x0000000302027217 */ /* 0x000fe40003800200 */
.L_x_362:
        /* <DEDUP_REMOVED lines=53> */
[----:B------:R-:W-:Y:S01]  /*f410*/  ISETP.GT.AND P0, PT, R0, 0x28, !P2 ;  /* 0x000000280000780c */ /* 0x000fe20005704270 */
[----:B------:R-:W-:Y:S03]  /*f420*/  LDSM.16.MT88.4 R40, [R205+0x2480] ;  /* 0x00248000cd28783b */ /* 0x000fe60000004200 */
        /* <DEDUP_REMOVED lines=29> */
[----:B------:R-:W1:Y:S02]  /*f600*/  SHFL.BFLY PT, R2, R0, 0x2, 0x1f ;  /* 0x0c401f0000027f89 */ /* 0x000e6400000e0000 */
[----:B-1----:R-:W-:Y:S06]  /*f610*/  FMNMX.FTZ R0, R0, R2, !PT ;  /* 0x0000000200007209 */ /* 0x002fec0007810000 */
[----:B------:R-:W1:Y:S02]  /*f620*/  SHFL.BFLY PT, R133, R0, 0x1, 0x1f ;  /* 0x0c201f0000857f89 */ /* 0x000e6400000e0000 */
[----:B-1----:R-:W-:Y:S02]  /*f630*/  FMNMX.FTZ R133, R0, R133, !PT ;  /* 0x0000008500857209 */ /* 0x002fe40007810000 */
        /* <DEDUP_REMOVED lines=28> */
[----:B------:R-:W-:Y:S01]  /*f800*/  FFMA.FTZ R6, R12, c[0x0][0x2d0], -R49 ;  /* 0x0000b4000c067a23 */ /* 0x000fe20000010831 */
        /* <DEDUP_REMOVED lines=12> */
[----:B-1----:R-:W-:Y:S01]  /*f8d0*/  FMNMX.FTZ R128, R2, R0, !PT ;  /* 0x0000000002807209 */ /* 0x002fe20007810000 */
[--C-:B------:R-:W-:Y:S03]  /*f8e0*/  FFMA.FTZ R0, R32, c[0x0][0x2d0], -R27.reuse ;  /* 0x0000b40020007a23 */ /* 0x100fe6000001081b */
[C---:B------:R-:W-:Y:S01]  /*f8f0*/  FSETP.NEU.FTZ.AND P0, PT, R128.reuse, -INF , PT ;  /* 0xff8000008000780b */ /* 0x040fe20003f1d000 */
[----:B------:R1:W1:Y:S01]  /*f900*/  MUFU.EX2 R233, R0 ;  /* 0x0000000000e97308 */ /* 0x0002620000000800 */
[C---:B------:R-:W-:Y:S02]  /*f910*/  FMUL.FTZ R50, R128.reuse, c[0x0][0x2d0] ;  /* 0x0000b40080327a20 */ /* 0x040fe40000410000 */
[----:B------:R-:W-:Y:S03]  /*f920*/  FSEL R2, R128, RZ, P0 ;  /* 0x000000ff80027208 */ /* 0x000fe60000000000 */
[----:B------:R-:W-:Y:S02]  /*f930*/  FSEL R50, R50, RZ, P0 ;  /* 0x000000ff32327208 */ /* 0x000fe40000000000 */
[----:B------:R-:W-:Y:S03]  /*f940*/  ISETP.GT.AND P0, PT, R223, R238, PT ;  /* 0x000000eedf00720c */ /* 0x000fe60003f04270 */
[----:B------:R-:W-:Y:S04]  /*f950*/  FFMA.FTZ R6, R14, c[0x0][0x2d0], -R50 ;  /* 0x0000b4000e067a23 */ /* 0x000fe80000010832 */
[----:B------:R-:W-:Y:S01]  /*f960*/  MUFU.EX2 R200, R6 ;  /* 0x0000000600c87308 */ /* 0x000fe20000000800 */
[----:B-1----:R-:W-:Y:S01]  /*f970*/  FFMA.FTZ R0, R161, c[0x0][0x2d0], -R27 ;  /* 0x0000b400a1007a23 */ /* 0x002fe2000001081b */
[----:B------:R-:W-:Y:S08]  /*f980*/  F2FP.PACK_AB R28, R234, R233 ;  /* 0x000000e9ea1c723e */ /* 0x000ff000000000ff */
[----:B------:R1:W1:Y:S02]  /*f990*/  MUFU.EX2 R236, R0 ;  /* 0x0000000000ec7308 */ /* 0x0002640000000800 */
[--C-:B-1----:R-:W-:Y:S01]  /*f9a0*/  FFMA.FTZ R0, R18, c[0x0][0x2d0], -R48.reuse ;  /* 0x0000b40012007a23 */ /* 0x102fe20000010830 */
[----:B------:R-:W-:Y:S07]  /*f9b0*/  F2FP.PACK_AB R30, R236, R235 ;  /* 0x000000ebec1e723e */ /* 0x000fee00000000ff */
[----:B------:R1:W-:Y:S02]  /*f9c0*/  MUFU.EX2 R221, R0 ;  /* 0x0000000000dd7308 */ /* 0x0003e40000000800 */
[--C-:B-1----:R-:W-:Y:S08]  /*f9d0*/  FFMA.FTZ R0, R19, c[0x0][0x2d0], -R48.reuse ;  /* 0x0000b40013007a23 */ /* 0x102ff00000010830 */
[----:B------:R1:W1:Y:S02]  /*f9e0*/  MUFU.EX2 R228, R0 ;  /* 0x0000000000e47308 */ /* 0x0002640000000800 */
[--C-:B-1----:R-:W-:Y:S01]  /*f9f0*/  FFMA.FTZ R0, R21, c[0x0][0x2d0], -R48.reuse ;  /* 0x0000b40015007a23 */ /* 0x102fe20000010830 */
[----:B------:R-:W-:Y:S07]  /*fa00*/  F2FP.PACK_AB R29, R228, R221 ;  /* 0x000000dde41d723e */ /* 0x000fee00000000ff */
        /* <DEDUP_REMOVED lines=139> */
[----:B------:R-:W-:Y:S02]  /*102c0*/  FMUL.FTZ R91, R0, R91 ;  /* 0x0000005b005b7220 */ /* 0x000fe40000410000 */
        /* <DEDUP_REMOVED lines=13> */
[----:B------:R-:W-:Y:S01]  /*103a0*/  FMUL.FTZ R99, R24, R99 ;  /* 0x0000006318637220 */ /* 0x000fe20000410000 */
        /* <DEDUP_REMOVED lines=201> */
.L_x_345:
[----:B------:R-:W2:Y:S04]  /*11040*/  LDL.LU R0, [R1+0x8] ;  /* 0x0000080001007983 */ /* 0x000ea80000300800 */
[----:B------:R-:W3:Y:S04]  /*11050*/  LDL.LU R3, [R1] ;  /* 0x0000000001037983 */ /* 0x000ee80000300800 */
[----:B------:R-:W4:Y:S04]  /*11060*/  LDL.LU R4, [R1+0x4] ;  /* 0x0000040001047983 */ /* 0x000f280000300800 */
[----:B------:R-:W5:Y:S01]  /*11070*/  LDL.LU R2, [R1+0xc] ;  /* 0x00000c0001027983 */ /* 0x000f620000300800 */
[----:B------:R-:W-:-:S02]  /*11080*/  MOV R50, 0xff800000 ;  /* 0xff80000000327802 */ /* 0x000fc40000000f00 */
        /* <DEDUP_REMOVED lines=23> */
[----:B------:R-:W-:-:S05]  /*11200*/  FSETP.NE.FTZ.AND P1, PT, R6, RZ, PT ;  /* 0x000000ff0600720b */ /* 0x000fca0003f35000 */
[----:B------:R-:W1:Y:S01]  /*11210*/  @P3 MUFU.RCP R0, R10 ;  /* 0x0000000a00003308 */ /* 0x000e620000001000 */
[----:B------:R-:W-:-:S07]  /*11220*/  FSETP.NE.FTZ.AND P0, PT, R5, RZ, PT ;  /* 0x000000ff0500720b */ /* 0x000fce0003f15000 */
[----:B------:R-:W-:Y:S06]  /*11230*/  @P2 MUFU.RCP R3, R8 ;  /* 0x0000000800032308 */ /* 0x000fec0000001000 */
[----:B------:R-:W-:Y:S01]  /*11240*/  @P0 MOV R7, 0x3f317218 ;  /* 0x3f31721800070802 */ /* 0x000fe20000000f00 */
[C---:B-1----:R-:W-:Y:S01]  /*11250*/  FMUL.FTZ R140, R0.reuse, R140 ;  /* 0x0000008c008c7220 */ /* 0x042fe20000410000 */
[----:B------:R-:W1:Y:S01]  /*11260*/  @P1 MUFU.RCP R2, R6 ;  /* 0x0000000600021308 */ /* 0x000e620000001000 */
        /* <DEDUP_REMOVED lines=15> */
[C---:B------:R-:W-:Y:S01]  /*11360*/  FMUL.FTZ R28, R0.reuse, R53 ;  /* 0x00000035001c7220 */ /* 0x040fe20000410000 */
[----:B------:R-:W-:Y:S01]  /*11370*/  MOV R53, 0xff800000 ;  /* 0xff80000000357802 */ /* 0x000fe20000000f00 */
        /* <DEDUP_REMOVED lines=9> */
[----:B------:R-:W-:Y:S01]  /*11410*/  FMUL.FTZ R97, R0, R97 ;  /* 0x0000006100617220 */ /* 0x000fe20000410000 */
[----:B------:R-:W-:Y:S01]  /*11420*/  MOV R0, RZ ;  /* 0x000000ff00007202 */ /* 0x000fe20000000f00 */
[C---:B-1----:R-:W-:Y:S02]  /*11430*/  FMUL.FTZ R47, R2.reuse, R144 ;  /* 0x00000090022f7220 */ /* 0x042fe40000410000 */
[C---:B------:R-:W-:Y:S02]  /*11440*/  FMUL.FTZ R145, R2.reuse, R145 ;  /* 0x0000009102917220 */ /* 0x040fe40000410000 */
[C---:B------:R-:W-:Y:S01]  /*11450*/  FMUL.FTZ R148, R2.reuse, R148 ;  /* 0x0000009402947220 */ /* 0x040fe20000410000 */
[----:B------:R-:W1:Y:S01]  /*11460*/  @P0 MUFU.RCP R0, R5 ;  /* 0x0000000500000308 */ /* 0x000e620000001000 */
[----:B------:R-:W-:-:S02]  /*11470*/  FMUL.FTZ R46, R2, R149 ;  /* 0x00000095022e7220 */ /* 0x000fc40000410000 */
[C---:B------:R-:W-:Y:S02]  /*11480*/  FMUL.FTZ R104, R2.reuse, R104 ;  /* 0x0000006802687220 */ /* 0x040fe40000410000 */
[C---:B------:R-:W-:Y:S02]  /*11490*/  FMUL.FTZ R39, R2.reuse, R105 ;  /* 0x0000006902277220 */ /* 0x040fe40000410000 */
[C---:B------:R-:W-:Y:S01]  /*114a0*/  FMUL.FTZ R108, R2.reuse, R108 ;  /* 0x0000006c026c7220 */ /* 0x040fe20000410000 */
[----:B------:R-:W2:Y:S01]  /*114b0*/  @P0 MUFU.LG2 R5, R5 ;  /* 0x0000000500050308 */ /* 0x000ea20000000c00 */
        /* <DEDUP_REMOVED lines=17> */
[----:B------:R-:W-:Y:S01]  /*115d0*/  @P2 MOV R2, 0x3f317218 ;  /* 0x3f31721800022802 */ /* 0x000fe20000000f00 */
        /* <DEDUP_REMOVED lines=26> */
[C---:B-1----:R-:W-:Y:S02]  /*11780*/  FMUL.FTZ R146, R0.reuse, R146 ;  /* 0x0000009200927220 */ /* 0x042fe40000410000 */
        /* <DEDUP_REMOVED lines=24> */
[----:B------:R-:W-:Y:S02]  /*11910*/  @P2 FMUL.FTZ R4, R2, c[0x0][0x2d0] ;  /* 0x0000b40002042a20 */ /* 0x000fe40000410000 */
[----:B------:R-:W-:Y:S02]  /*11920*/  @P3 FMUL.FTZ R9, R3, c[0x0][0x2d0] ;  /* 0x0000b40003093a20 */ /* 0x000fe40000410000 */
[----:B------:R-:W-:Y:S02]  /*11930*/  @P1 FMUL.FTZ R2, R0, c[0x0][0x2d0] ;  /* 0x0000b40000021a20 */ /* 0x000fe40000410000 */
[----:B------:R-:W-:-:S02]  /*11940*/  @P3 FMUL.FTZ R10, R10, 0.69314718246459960938 ;  /* 0x3f3172180a0a3820 */ /* 0x000fc40000410000 */
[----:B------:R-:W-:Y:S02]  /*11950*/  @P2 FMUL.FTZ R8, R8, 0.69314718246459960938 ;  /* 0x3f31721808082820 */ /* 0x000fe40000410000 */
[----:B------:R-:W-:Y:S02]  /*11960*/  @P1 FMUL.FTZ R6, R6, 0.69314718246459960938 ;  /* 0x3f31721806061820 */ /* 0x000fe40000410000 */
[----:B--2---:R-:W-:Y:S02]  /*11970*/  @P0 FMUL.FTZ R3, R5, 0.69314718246459960938 ;  /* 0x3f31721805030820 */ /* 0x004fe40000410000 */
[----:B------:R-:W-:Y:S02]  /*11980*/  @P0 FMUL.FTZ R0, R7, c[0x0][0x2d0] ;  /* 0x0000b40007000a20 */ /* 0x000fe40000410000 */
[----:B------:R-:W-:Y:S02]  /*11990*/  @P3 FFMA.FTZ R50, R9, R134, R10 ;  /* 0x0000008609323223 */ /* 0x000fe4000001000a */
[----:B------:R-:W-:-:S02]  /*119a0*/  @P2 FFMA.FTZ R51, R4, R133, R8 ;  /* 0x0000008504332223 */ /* 0x000fc40000010008 */
[----:B------:R-:W-:Y:S02]  /*119b0*/  @P1 FFMA.FTZ R53, R2, R132, R6 ;  /* 0x0000008402351223 */ /* 0x000fe40000010006 */
[----:B------:R-:W-:Y:S02]  /*119c0*/  @P0 FFMA.FTZ R55, R0, R128, R3 ;  /* 0x0000008000370223 */ /* 0x000fe40000010003 */
.L_x_281:
[----:B--2---:R-:W-:Y:S05]  /*119d0*/  @P4 BRA `(.L_x_367) ;  /* 0x0000176000004947 */ /* 0x004fea0003800000 */
[----:B------:R-:W2:Y:S01]  /*119e0*/  LDL R65, [R1+0x3c] ;  /* 0x00003c0001417983 */ /* 0x000ea20000100800 */
[----:B------:R-:W-:Y:S02]  /*119f0*/  F2FP.PACK_AB R28, R28, R13 ;  /* 0x0000000d1c1c723e */ /* 0x000fe400000000ff */
[----:B------:R-:W-:Y:S01]  /*11a00*/  F2FP.PACK_AB R45, R45, R140 ;  /* 0x0000008c2d2d723e */ /* 0x000fe200000000ff */
[----:B------:R-:W3:Y:S01]  /*11a10*/  S2R R61, SR_TID.X ;  /* 0x00000000003d7919 */ /* 0x000ee20000002100 */
        /* <DEDUP_REMOVED lines=12> */
[----:B---3--:R-:W-:Y:S02]  /*11ae0*/  SHF.R.S32.HI R63, RZ, 0x1f, R61 ;  /* 0x0000001fff3f7819 */ /* 0x008fe4000001143d */
        /* <DEDUP_REMOVED lines=68> */
[----:B-1----:R-:W-:Y:S01]  /*11f30*/  F2FP.PACK_AB R7, R89, R88 ;  /* 0x000000585907723e */ /* 0x002fe200000000ff */
        /* <DEDUP_REMOVED lines=64> */
.L_x_368:
        /* <DEDUP_REMOVED lines=8> */
[----:B------:R-:W-:Y:S01]  /*123c0*/  IMAD R12, R29, 0x20, R52 ;  /* 0x000000201d0c7824 */ /* 0x000fe200078e0234 */
        /* <DEDUP_REMOVED lines=8> */
[----:B------:R-:W-:-:S02]  /*12450*/  IADD3 R6, R29, -R5, RZ ;  /* 0x800000051d067210 */ /* 0x000fc40007ffe0ff */
[----:B------:R-:W-:Y:S01]  /*12460*/  LOP3.LUT R5, R0, 0xffffffc0, RZ, 0xc0, !PT ;  /* 0xffffffc000057812 */ /* 0x000fe200078ec0ff */
[----:B------:R-:W-:Y:S01]  /*12470*/  IMAD.IADD R0, R49, 0x1, -R4 ;  /* 0x0000000131007824 */ /* 0x000fe200078e0a04 */
        /* <DEDUP_REMOVED lines=15> */
[----:B------:R-:W-:Y:S02]  /*12570*/  IMAD R9, R11, c[0x0][0x490], RZ ;  /* 0x000124000b097a24 */ /* 0x000fe400078e02ff */
[----:B------:R-:W-:Y:S01]  /*12580*/  IMAD.IADD R3, R3, 0x1, R7 ;  /* 0x0000000103037824 */ /* 0x000fe200078e0207 */
        /* <DEDUP_REMOVED lines=114> */
.L_x_370:
[----:B---3--:R-:W-:Y:S05]  /*12cb0*/  BSYNC B0 ;  /* 0x0000000000007941 */ /* 0x008fea0003800000 */
.L_x_369:
        /* <DEDUP_REMOVED lines=23> */
.L_x_372:
[----:B------:R-:W-:Y:S05]  /*12e30*/  BSYNC B0 ;  /* 0x0000000000007941 */ /* 0x000fea0003800000 */
.L_x_371:
        /* <DEDUP_REMOVED lines=23> */
.L_x_374:
[----:B------:R-:W-:Y:S05]  /*12fb0*/  BSYNC B0 ;  /* 0x0000000000007941 */ /* 0x000fea0003800000 */
.L_x_373:
        /* <DEDUP_REMOVED lines=24> */
.L_x_367:
[----:B------:R-:W2:Y:S01]  /*13140*/  LDL R8, [R1+0x3c] ;  /* 0x00003c0001087983 */ /* 0x000ea20000100800 */
[----:B------:R-:W-:Y:S01]  /*13150*/  ISETP.NE.U32.AND P1, PT, RZ, c[0x0][0x508], PT ;  /* 0x00014200ff007a0c */ /* 0x000fe20003f25070 */
[----:B------:R-:W-:Y:S01]  /*13160*/  IMAD.MOV.U32 R2, RZ, RZ, 0x4 ;  /* 0x00000004ff027424 */ /* 0x000fe200078e00ff */
[----:B------:R-:W-:Y:S02]  /*13170*/  ISETP.NE.U32.AND P0, PT, RZ, c[0x0][0x500], PT ;  /* 0x00014000ff007a0c */ /* 0x000fe40003f05070 */
[----:B------:R-:W-:Y:S02]  /*13180*/  ISETP.NE.AND.EX P1, PT, RZ, c[0x0][0x50c], PT, P1 ;  /* 0x00014300ff007a0c */ /* 0x000fe40003f25310 */
[----:B------:R-:W-:Y:S01]  /*13190*/  ISETP.NE.AND.EX P0, PT, RZ, c[0x0][0x504], PT, P0 ;  /* 0x00014100ff007a0c */ /* 0x000fe20003f05300 */
[----:B------:R-:W-:Y:S02]  /*131a0*/  IMAD.MOV.U32 R13, RZ, RZ, c[0x0][0x388] ;  /* 0x0000e200ff0d7624 */ /* 0x000fe400078e00ff */
[----:B-12---:R-:W-:-:S08]  /*131b0*/  IMAD.WIDE R6, R8, R2, c[0x0][0x500] ;  /* 0x0001400008067625 */ /* 0x006fd000078e0202 */
        /* <DEDUP_REMOVED lines=11> */
.L_x_375:
[----:B-1----:R-:W1:Y:S01]  /*13270*/  S2R R11, SR_TID.X ;  /* 0x00000000000b7919 */ /* 0x002e620000002100 */
[----:B------:R-:W-:Y:S01]  /*13280*/  SHF.R.S32.HI R0, RZ, 0x1f, R8 ;  /* 0x0000001fff007819 */ /* 0x000fe20000011408 */
[----:B------:R-:W-:Y:S01]  /*13290*/  BSSY B0, `(.L_x_376) ;  /* 0x0000029000007945 */ /* 0x000fe20003800000 */
[----:B------:R-:W-:Y:S01]  /*132a0*/  SEL R9, R8, RZ, !P0 ;  /* 0x000000ff08097207 */ /* 0x000fe20004000000 */
[----:B------:R-:W2:Y:S01]  /*132b0*/  S2R R2, SR_CTAID.Y ;  /* 0x0000000000027919 */ /* 0x000ea20000002600 */
[----:B------:R-:W-:-:S03]  /*132c0*/  SEL R10, R0, RZ, !P0 ;  /* 0x000000ff000a7207 */ /* 0x000fc60004000000 */
[----:B------:R-:W3:Y:S01]  /*132d0*/  S2R R12, SR_CTAID.Y ;  /* 0x00000000000c7919 */ /* 0x000ee20000002600 */
[----:B-1----:R-:W-:Y:S02]  /*132e0*/  ISETP.GT.AND P1, PT, R11, 0x7f, PT ;  /* 0x0000007f0b00780c */ /* 0x002fe40003f24270 */
        /* <DEDUP_REMOVED lines=35> */
.L_x_377:
[----:B---3--:R-:W-:Y:S05]  /*13520*/  BSYNC B0 ;  /* 0x0000000000007941 */ /* 0x008fea0003800000 */
.L_x_376:
        /* <DEDUP_REMOVED lines=64> */
.L_x_379:
[----:B------:R-:W-:Y:S05]  /*13930*/  BSYNC B0 ;  /* 0x0000000000007941 */ /* 0x000fea0003800000 */
.L_x_378:
        /* <DEDUP_REMOVED lines=21> */
.L_x_381:
[----:B------:R-:W-:Y:S05]  /*13a90*/  BSYNC B0 ;  /* 0x0000000000007941 */ /* 0x000fea0003800000 */
.L_x_380:
        /* <DEDUP_REMOVED lines=21> */
.L_x_383:
[----:B------:R-:W-:Y:S05]  /*13bf0*/  BSYNC B0 ;  /* 0x0000000000007941 */ /* 0x000fea0003800000 */
.L_x_382:
        /* <DEDUP_REMOVED lines=22> */
.L_x_290:
[----:B--2---:R-:W-:Y:S01]  /*13d60*/  IMAD.MOV.U32 R3, RZ, RZ, R27 ;  /* 0x000000ffff037224 */ /* 0x004fe200078e001b */
[----:B------:R-:W-:Y:S02]  /*13d70*/  MOV R6, 0x1 ;  /* 0x0000000100067802 */ /* 0x000fe40000000f00 */
[----:B------:R-:W-:Y:S02]  /*13d80*/  MOV R2, 0x13da0 ;  /* 0x00013da000027802 */ /* 0x000fe40000000f00 */
[----:B------:R-:W-:Y:S05]  /*13d90*/  CALL.REL.NOINC `($__internal_1_$__cuda_sm70_shflsync_idx_p) ;  /* 0x0000026000007944 */ /* 0x000fea0003c00000 */
[----:B------:R-:W-:Y:S01]  /*13da0*/  IMAD.MOV.U32 R5, RZ, RZ, R6 ;  /* 0x000000ffff057224 */ /* 0x000fe200078e0006 */
[----:B------:R-:W-:Y:S01]  /*13db0*/  MOV R3, R41 ;  /* 0x0000002900037202 */ /* 0x000fe20000000f00 */
[----:B------:R-:W-:Y:S01]  /*13dc0*/  IMAD.MOV.U32 R6, RZ, RZ, 0x1 ;  /* 0x00000001ff067424 */ /* 0x000fe200078e00ff */
[----:B------:R-:W-:Y:S02]  /*13dd0*/  MOV R2, 0x13df0 ;  /* 0x00013df000027802 */ /* 0x000fe40000000f00 */
[----:B------:R-:W-:Y:S05]  /*13de0*/  CALL.REL.NOINC `($__internal_1_$__cuda_sm70_shflsync_idx_p) ;  /* 0x0000021000007944 */ /* 0x000fea0003c00000 */
[----:B------:R-:W-:Y:S01]  /*13df0*/  MOV R2, R6 ;  /* 0x0000000600027202 */ /* 0x000fe20000000f00 */
[----:B------:R-:W-:Y:S05]  /*13e00*/  BRA `(.L_x_384) ;  /* 0xfffee55000007947 */ /* 0x000fea000383ffff */
.L_x_317:
[----:B-1----:R-:W-:Y:S02]  /*13e10*/  MOV R6, 0x1 ;  /* 0x0000000100067802 */ /* 0x002fe40000000f00 */
[----:B------:R-:W-:Y:S02]  /*13e20*/  MOV R2, 0x13e40 ;  /* 0x00013e4000027802 */ /* 0x000fe40000000f00 */
[----:B------:R-:W-:Y:S05]  /*13e30*/  CALL.REL.NOINC `($__internal_1_$__cuda_sm70_shflsync_idx_p) ;  /* 0x000001c000007944 */ /* 0x000fea0003c00000 */
[----:B------:R-:W-:Y:S01]  /*13e40*/  MOV R3, R10 ;  /* 0x0000000a00037202 */ /* 0x000fe20000000f00 */
[----:B------:R-:W-:Y:S01]  /*13e50*/  IMAD.MOV.U32 R4, RZ, RZ, R6 ;  /* 0x000000ffff047224 */ /* 0x000fe200078e0006 */
[----:B------:R-:W-:Y:S01]  /*13e60*/  MOV R2, 0x13e90 ;  /* 0x00013e9000027802 */ /* 0x000fe20000000f00 */
[----:B------:R-:W-:Y:S02]  /*13e70*/  IMAD.MOV.U32 R6, RZ, RZ, 0x1 ;  /* 0x00000001ff067424 */ /* 0x000fe400078e00ff */
[----:B------:R-:W-:Y:S05]  /*13e80*/  CALL.REL.NOINC `($__internal_1_$__cuda_sm70_shflsync_idx_p) ;  /* 0x0000017000007944 */ /* 0x000fea0003c00000 */
[----:B------:R-:W-:Y:S01]  /*13e90*/  MOV R0, R6 ;  /* 0x0000000600007202 */ /* 0x000fe20000000f00 */
[----:B------:R-:W-:-:S05]  /*13ea0*/  BRA `(.L_x_385) ;  /* 0xffff249000007947 */ /* 0x000fca000383ffff */
.L_x_342:
[----:B-1----:R-:W-:Y:S01]  /*13eb0*/  MOV R6, 0x1 ;  /* 0x0000000100067802 */ /* 0x002fe20000000f00 */
[----:B------:R-:W-:Y:S01]  /*13ec0*/  IMAD.MOV.U32 R3, RZ, RZ, R8 ;  /* 0x000000ffff037224 */ /* 0x000fe200078e0008 */
        /* <DEDUP_REMOVED lines=9> */
.L_x_348:
        /* <DEDUP_REMOVED lines=10> */
        .weak           $__internal_1_$__cuda_sm70_shflsync_idx_p
        .type           $__internal_1_$__cuda_sm70_shflsync_idx_p,@function
        .size           $__internal_1_$__cuda_sm70_shflsync_idx_p,(.L_x_860 - $__internal_1_$__cuda_sm70_shflsync_idx_p)
$__internal_1_$__cuda_sm70_shflsync_idx_p:
[----:B------:R-:W-:Y:S02]  /*14000*/  MOV R24, 0xffffffff ;  /* 0xffffffff00187802 */ /* 0x000fe40000000f00 */
[----:B------:R-:W-:-:S02]  /*14010*/  MOV R7, 0x1c1f ;  /* 0x00001c1f00077802 */ /* 0x000fc40000000f00 */
[----:B------:R-:W-:Y:S04]  /*14020*/  WARPSYNC R24 ;  /* 0x0000001800007348 */ /* 0x000fe80003800000 */
[----:B------:R1:W2:Y:S02]  /*14030*/  SHFL.IDX PT, R6, R3, R6, R7 ;  /* 0x0000000603067389 */ /* 0x0002a400000e0007 */
[----:B-1----:R-:W-:-:S04]  /*14040*/  MOV R3, 0x0 ;  /* 0x0000000000037802 */ /* 0x002fc80000000f00 */
[----:B--2---:R-:W-:Y:S05]  /*14050*/  RET.REL.NODEC R2 `(_ZN7cutlass13device_kernelIN5flash19enable_sm80_to_sm89INS1_16FlashAttnFwdSm80INS1_25CollectiveMainloopFwdSm80ILi4ELi1ELb0EN4cute5tupleIJNS5_1CILi128EEENS7_ILi48EEENS7_ILi96EEEEEELi96ENS_6half_tEfNS_4arch4Sm80ELb0ELb1ELb0ELb1ELb1ELb0ELb1ELb0EEENS1_21CollectiveEpilogueFwdINS6_IJS8_SA_S9_EEENS6_IJNS7_ILi1EEESI_SI_EEESC_SE_Li128ELb1ELb1ELb0ELb0EEENS1_19SingleTileSchedulerILb1ELb0ELb1ELi128EEEEEEEEEvNT_6ParamsE) ;  /* 0xfffebfa002007950 */ /* 0x004fea0003c3ffff */
.L_x_388:
        /* <DEDUP_REMOVED lines=10> */
.L_x_860:


//--------------------- .text._ZN7cutlass13device_kernelIN5flash19enable_sm80_to_sm89INS1_16FlashAttnFwdSm80INS1_25CollectiveMainloopFwdSm80ILi4ELi1ELb0EN4cute5tupleIJNS5_1CILi128EEENS7_ILi48EEENS7_ILi96EEEEEELi96ENS_6half_tEfNS_4arch4Sm80ELb0ELb1ELb0ELb1ELb1ELb1ELb1ELb0EEENS1_21CollectiveEpilogueFwdINS6_IJS8_SA_S9_EEENS6_IJNS7_ILi1EEESI_SI_EEESC_SE_Li128ELb1ELb1ELb0ELb0EEENS1_19SingleTileSchedulerILb1ELb0ELb1ELi128EEEEEEEEEvNT_6ParamsE --------------------------
	.section	.text._ZN7cutlass13device_kernelIN5flash19enable_sm80_to_sm89INS1_16FlashAttnFwdSm80INS1_25CollectiveMainloopFwdSm80ILi4ELi1ELb0EN4cute5tupleIJNS5_1CILi128EEENS7_ILi48EEENS7_ILi96EEEEEELi96ENS_6half_tEfNS_4arch4Sm80ELb0ELb1ELb0ELb1ELb1ELb1ELb1ELb0EEENS1_21CollectiveEpilogueFwdINS6_IJS8_SA_S9_EEENS6_IJNS7_ILi1EEESI_SI_EEESC_SE_Li128ELb1ELb1ELb0ELb0EEENS1_19SingleTileSchedulerILb1ELb0ELb1ELi128EEEEEEEEEvNT_6ParamsE,"ax",@progbits
	.sectioninfo	@"SHI_REGISTERS=255"
	.align	128
.text._ZN7cutlass13device_kernelIN5flash19enable_sm80_to_sm89INS1_16FlashAttnFwdSm80INS1_25CollectiveMainloopFwdSm80ILi4ELi1ELb0EN4cute5tupleIJNS5_1CILi128EEENS7_ILi48EEENS7_ILi96EEEEEELi96ENS_6half_tEfNS_4arch4Sm80ELb0ELb1ELb0ELb1ELb1ELb1ELb1ELb0EEENS1_21CollectiveEpilogueFwdINS6_IJS8_SA_S9_EEENS6_IJNS7_ILi1EEESI_SI_EEESC_SE_Li128ELb1ELb1ELb0ELb0EEENS1_19SingleTileSchedulerILb1ELb0ELb1ELi128EEEEEEEEEvNT_6ParamsE:
        .type           _ZN7cutlass13device_kernelIN5flash19enable_sm80_to_sm89INS1_16FlashAttnFwdSm80INS1_25CollectiveMainloopFwdSm80ILi4ELi1ELb0EN4cute5tupleIJNS5_1CILi128EEENS7_ILi48EEENS7_ILi96EEEEEELi96ENS_6half_tEfNS_4arch4Sm80ELb0ELb1ELb0ELb1ELb1ELb1ELb1ELb0EEENS1_21CollectiveEpilogueFwdINS6_IJS8_SA_S9_EEENS6_IJNS7_ILi1EEESI_SI_EEESC_SE_Li128ELb1ELb1ELb0ELb0EEENS1_19SingleTileSchedulerILb1ELb0ELb1ELi128EEEEEEEEEvNT_6ParamsE,@function
        .size           _ZN7cutlass13device_kernelIN5flash19enable_sm80_to_sm89INS1_16FlashAttnFwdSm80INS1_25CollectiveMainloopFwdSm80ILi4ELi1ELb0EN4cute5tupleIJNS5_1CILi128EEENS7_ILi48EEENS7_ILi96EEEEEELi96ENS_6half_tEfNS_4arch4Sm80ELb0ELb1ELb0ELb1ELb1ELb1ELb1ELb0EEENS1_21CollectiveEpilogueFwdINS6_IJS8_SA_S9_EEENS6_IJNS7_ILi1EEESI_SI_EEESC_SE_Li128ELb1ELb1ELb0ELb0EEENS1_19SingleTileSchedulerILb1ELb0ELb1ELi128EEEEEEEEEvNT_6ParamsE,(.L_x_862 - _ZN7cutlass13device_kernelIN5flash19enable_sm80_to_sm89INS1_16FlashAttnFwdSm80INS1_25CollectiveMainloopFwdSm80ILi4ELi1ELb0EN4cute5tupleIJNS5_1CILi128EEENS7_ILi48EEENS7_ILi96EEEEEELi96ENS_6half_tEfNS_4arch4Sm80ELb0ELb1ELb0ELb1ELb1ELb1ELb1ELb0EEENS1_21CollectiveEpilogueFwdINS6_IJS8_SA_S9_EEENS6_IJNS7_ILi1EEESI_SI_EEESC_SE_Li128ELb1ELb1ELb0ELb0EEENS1_19SingleTileSchedulerILb1ELb0ELb1ELi128EEEEEEEEEvNT_6ParamsE)
        .other          _ZN7cutlass13device_kernelIN5flash19enable_sm80_to_sm89INS1_16FlashAttnFwdSm80INS1_25CollectiveMainloopFwdSm80ILi4ELi1ELb0EN4cute5tupleIJNS5_1CILi128EEENS7_ILi48EEENS7_ILi96EEEEEELi96ENS_6half_tEfNS_4arch4Sm80ELb0ELb1ELb0ELb1ELb1ELb1ELb1ELb0EEENS1_21CollectiveEpilogueFwdINS6_IJS8_SA_S9_EEENS6_IJNS7_ILi1EEESI_SI_EEESC_SE_Li128ELb1ELb1ELb0ELb0EEENS1_19SingleTileSchedulerILb1ELb0ELb1ELi128EEEEEEEEEvNT_6ParamsE,@"STO_CUDA_ENTRY STV_DEFAULT"
_ZN7cutlass13device_kernelIN5flash19enable_sm80_to_sm89INS1_16FlashAttnFwdSm80INS1_25CollectiveMainloopFwdSm80ILi4ELi1ELb0EN4cute5tupleIJNS5_1CILi128EEENS7_ILi48EEENS7_ILi96EEEEEELi96ENS_6half_tEfNS_4arch4Sm80ELb0ELb1ELb0ELb1ELb1ELb1ELb1ELb0EEENS1_21CollectiveEpilogueFwdINS6_IJS8_SA_S9_EEENS6_IJNS7_ILi1EEESI_SI_EEESC_SE_Li128ELb1ELb1ELb0ELb0EEENS1_19SingleTileSchedulerILb1ELb0ELb1ELi128EEEEEEEEEvNT_6ParamsE:
        /* <DEDUP_REMOVED lines=17> */
.L_x_390:
        /* <DEDUP_REMOVED lines=8> */
.L_x_392:
[----:B------:R-:W-:-:S04]  /*0190*/  MOV R0, c[0x0][0x54c] ;  /* 0x0001530000007a02 */ /* 0x000fc80000000f00 */
.L_x_391:
[----:B------:R-:W-:Y:S01]  /*01a0*/  USHF.L.U32 UR4, UR4, 0x7, URZ ;  /* 0x0000000704047899 */ /* 0x000fe2000800063f */
[----:B-----5:R-:W-:-:S05]  /*01b0*/  IMAD R0, R0, c[0x0][0x548], RZ ;  /* 0x0001520000007a24 */ /* 0x020fca00078e02ff */
[----:B------:R-:W-:-:S04]  /*01c0*/  MOV R12, UR4 ;  /* 0x00000004000c7c02 */ /* 0x000fc80008000f00 */
[----:B------:R-:W-:-:S04]  /*01d0*/  ISETP.GE.AND P0, PT, R12, R0, PT ;  /* 0x000000000c00720c */ /* 0x000fc80003f06270 */
[----:B------:R-:W-:-:S05]  /*01e0*/  SEL R0, R5, 0xffffffff, !P0 ;  /* 0xffffffff05007807 */ /* 0x000fca0004000000 */
[----:B------:R2:W-:Y:S01]  /*01f0*/  STL [R1+0x48], R0 ;  /* 0x0000480001007387 */ /* 0x0005e20000100800 */
[----:B------:R-:W-:Y:S05]  /*0200*/  BRA `(.L_x_393) ;  /* 0x0000014000007947 */ /* 0x000fea0003800000 */
.L_x_389:
[----:B------:R-:W-:-:S04]  /*0210*/  ISETP.NE.U32.AND P0, PT, RZ, c[0x0][0x568], PT ;  /* 0x00015a00ff007a0c */ /* 0x000fc80003f05070 */
[----:B------:R-:W-:-:S13]  /*0220*/  ISETP.NE.AND.EX P0, PT, RZ, c[0x0][0x56c], PT, P0 ;  /* 0x00015b00ff007a0c */ /* 0x000fda0003f05300 */
[----:B------:R-:W-:Y:S05]  /*0230*/  @!P0 BRA `(.L_x_394) ;  /* 0x0000002000008947 */ /* 0x000fea0003800000 */
[----:B------:R1:W5:Y:S01]  /*0240*/  LDG.E R0, [R2.64] ;  /* 0x0000000c02007981 */ /* 0x000362000c1e1900 */
[----:B------:R-:W-:Y:S05]  /*0250*/  BRA `(.L_x_395) ;  /* 0x0000009000007947 */ /* 0x000fea0003800000 */
.L_x_394:
        /* <DEDUP_REMOVED lines=8> */
.L_x_396:
[----:B------:R-:W-:-:S04]  /*02e0*/  MOV R0, c[0x0][0x54c] ;  /* 0x0001530000007a02 */ /* 0x000fc80000000f00 */
.L_x_395:
[----:B------:R-:W-:Y:S01]  /*02f0*/  USHF.L.U32 UR4, UR4, 0x7, URZ ;  /* 0x0000000704047899 */ /* 0x000fe2000800063f */
[----:B-----5:R-:W-:-:S05]  /*0300*/  IMAD R0, R0, c[0x0][0x548], RZ ;  /* 0x0001520000007a24 */ /* 0x020fca00078e02ff */
[----:B------:R-:W-:-:S04]  /*0310*/  MOV R12, UR4 ;  /* 0x00000004000c7c02 */ /* 0x000fc80008000f00 */
[----:B------:R-:W-:-:S04]  /*0320*/  ISETP.GE.AND P0, PT, R12, R0, PT ;  /* 0x000000000c00720c */ /* 0x000fc80003f06270 */
[----:B------:R-:W-:-:S05]  /*0330*/  SEL R0, R5, 0xffffffff, !P0 ;  /* 0xffffffff05007807 */ /* 0x000fca0004000000 */
[----:B------:R2:W-:Y:S04]  /*0340*/  STL [R1+0x48], R0 ;  /* 0x0000480001007387 */ /* 0x0005e80000100800 */
.L_x_393:
[----:B------:R-:W3:Y:S02]  /*0350*/  LDL R22, [R1+0x48] ;  /* 0x0000480001167983 */ /* 0x000ee40000100800 */
[----:B---3--:R-:W-:-:S13]  /*0360*/  ISETP.GE.AND P0, PT, R22, RZ, PT ;  /* 0x000000ff1600720c */ /* 0x008fda0003f06270 */
[----:B------:R-:W-:Y:S05]  /*0370*/  @!P0 EXIT ;  /* 0x000000000000894d */ /* 0x000fea0003800000 */
[----:B------:R-:W-:Y:S01]  /*0380*/  ISETP.NE.U32.AND P0, PT, RZ, c[0x0][0x370], PT ;  /* 0x0000dc00ff007a0c */ /* 0x000fe20003f05070 */
[----:B--2---:R-:W-:Y:S01]  /*0390*/  IMAD.MOV.U32 R0, RZ, RZ, c[0x0][0x168] ;  /* 0x00005a00ff007624 */ /* 0x004fe200078e00ff */
[----:B------:R-:W-:Y:S01]  /*03a0*/  ISETP.NE.U32.AND P1, PT, RZ, c[0x0][0x360], PT ;  /* 0x0000d800ff007a0c */ /* 0x000fe20003f25070 */
[----:B------:R-:W-:Y:S01]  /*03b0*/  CS2R R16, SRZ ;  /* 0x0000000000107805 */ /* 0x000fe2000001ff00 */
[----:B------:R-:W-:Y:S01]  /*03c0*/  ISETP.NE.AND.EX P2, PT, RZ, c[0x0][0x374], PT, P0 ;  /* 0x0000dd00ff007a0c */ /* 0x000fe20003f45300 */
[----:B------:R-:W-:Y:S01]  /*03d0*/  IMAD.MOV.U32 R157, RZ, RZ, RZ ;  /* 0x000000ffff9d7224 */ /* 0x000fe200078e00ff */
[----:B------:R-:W-:Y:S01]  /*03e0*/  ISETP.NE.AND.EX P0, PT, RZ, c[0x0][0x364], PT, P1 ;  /* 0x0000d900ff007a0c */ /* 0x000fe20003f05310 */
[----:B------:R-:W-:Y:S01]  /*03f0*/  IMAD.MOV.U32 R13, RZ, RZ, RZ ;  /* 0x000000ffff0d7224 */ /* 0x000fe200078e00ff */
[----:B------:R-:W-:Y:S01]  /*0400*/  ISETP.NE.U32.AND P1, PT, RZ, c[0x0][0x348], PT ;  /* 0x0000d200ff007a0c */ /* 0x000fe20003f25070 */
[----:B------:R-:W-:Y:S01]  /*0410*/  IMAD.WIDE R8, R22, R14, c[0x0][0x348] ;  /* 0x0000d20016087625 */ /* 0x000fe200078e020e */
[----:B------:R-:W-:-:S02]  /*0420*/  ISETP.NE.U32.AND P3, PT, RZ, c[0x0][0x350], PT ;  /* 0x0000d400ff007a0c */ /* 0x000fc40003f65070 */
[----:B------:R-:W-:Y:S01]  /*0430*/  ISETP.NE.U32.AND P4, PT, RZ, c[0x0][0x358], PT ;  /* 0x0000d600ff007a0c */ /* 0x000fe20003f85070 */
[CC--:B------:R-:W-:Y:S01]  /*0440*/  IMAD.WIDE R6, R22.reuse, R14.reuse, c[0x0][0x350] ;  /* 0x0000d40016067625 */ /* 0x0c0fe200078e020e */
[----:B------:R-:W-:Y:S02]  /*0450*/  ISETP.NE.AND.EX P1, PT, RZ, c[0x0][0x34c], PT, P1 ;  /* 0x0000d300ff007a0c */ /* 0x000fe40003f25310 */
[----:B------:R-:W-:Y:S01]  /*0460*/  ISETP.NE.AND.EX P3, PT, RZ, c[0x0][0x354], PT, P3 ;  /* 0x0000d500ff007a0c */ /* 0x000fe20003f65330 */
[----:B------:R-:W-:Y:S01]  /*0470*/  @P2 IMAD.WIDE R10, R22, R14, c[0x0][0x370] ;  /* 0x0000dc00160a2625 */ /* 0x000fe200078e020e */
[----:B------:R-:W-:-:S03]  /*0480*/  ISETP.NE.AND.EX P4, PT, RZ, c[0x0][0x35c], PT, P4 ;  /* 0x0000d700ff007a0c */ /* 0x000fc60003f85340 */
[CC--:B-1----:R-:W-:Y:S01]  /*0490*/  @P0 IMAD.WIDE R2, R22.reuse, R14.reuse, c[0x0][0x360] ;  /* 0x0000d80016020625 */ /* 0x0c2fe200078e020e */
[----:B------:R-:W2:Y:S03]  /*04a0*/  @P2 LDG.E R16, [R10.64] ;  /* 0x0000000c0a102981 */ /* 0x000ea6000c1e1900 */
[----:B------:R-:W-:Y:S01]  /*04b0*/  IMAD.WIDE R4, R22, R14, c[0x0][0x358] ;  /* 0x0000d60016047625 */ /* 0x000fe200078e020e */
[----:B------:R1:W3:Y:S04]  /*04c0*/  @P0 LDG.E R0, [R2.64] ;  /* 0x0000000c02000981 */ /* 0x0002e8000c1e1900 */
[----:B------:R4:W5:Y:S04]  /*04d0*/  @P1 LDG.E R157, [R8.64] ;  /* 0x0000000c089d1981 */ /* 0x000968000c1e1900 */
[----:B------:R4:W5:Y:S04]  /*04e0*/  @P3 LDG.E R17, [R6.64] ;  /* 0x0000000c06113981 */ /* 0x000968000c1e1900 */
[----:B------:R4:W5:Y:S04]  /*04f0*/  @P4 LDG.E R13, [R4.64] ;  /* 0x0000000c040d4981 */ /* 0x000968000c1e1900 */
[----:B------:R-:W4:Y:S01]  /*0500*/  S2R R28, SR_CTAID.Y ;  /* 0x00000000001c7919 */ /* 0x000f220000002600 */
[----:B------:R-:W-:-:S04]  /*0510*/  IMAD.MOV.U32 R15, RZ, RZ, c[0x0][0x2ac] ;  /* 0x0000ab00ff0f7624 */ /* 0x000fc800078e00ff */
[----:B------:R-:W-:Y:S01]  /*0520*/  IMAD R15, R15, c[0x0][0x1d0], RZ ;  /* 0x000074000f0f7a24 */ /* 0x000fe200078e02ff */
[----:B-1----:R-:W-:Y:S02]  /*0530*/  MOV R2, c[0x0][0x228] ;  /* 0x00008a0000027a02 */ /* 0x002fe40000000f00 */
[----:B----4-:R-:W-:Y:S01]  /*0540*/  SHF.R.S32.HI R29, RZ, 0x1f, R28 ;  /* 0x0000001fff1d7819 */ /* 0x010fe2000001141c */
[----:B---3--:R1:W-:Y:S04]  /*0550*/  STL [R1+0x18], R0 ;  /* 0x0000180001007387 */ /* 0x0083e80000100800 */
[----:B--2---:R1:W-:Y:S01]  /*0560*/  STL [R1+0x3c], R16 ;  /* 0x00003c1001007387 */ /* 0x0043e20000100800 */
[----:B------:R-:W-:Y:S01]  /*0570*/  MOV R10, R0 ;  /* 0x00000000000a7202 */ /* 0x000fe20000000f00 */
[----:B------:R-:W-:Y:S05]  /*0580*/  @P0 BRA `(.L_x_397) ;  /* 0x0000005000000947 */ /* 0x000fea0003800000 */
[----:B------:R-:W-:Y:S05]  /*0590*/  @!P1 BRA `(.L_x_397) ;  /* 0x0000004000009947 */ /* 0x000fea0003800000 */
[----:B-1----:R1:W2:Y:S04]  /*05a0*/  LDG.E R0, [R8.64] ;  /* 0x0000000c08007981 */ /* 0x0022a8000c1e1900 */
[----:B-1----:R-:W2:Y:S02]  /*05b0*/  LDG.E R8, [R8.64+0x4] ;  /* 0x0000040c08087981 */ /* 0x002ea4000c1e1900 */
[----:B--2---:R-:W-:-:S05]  /*05c0*/  IADD3 R10, -R0, R8, RZ ;  /* 0x00000008000a7210 */ /* 0x004fca0007ffe1ff */
[----:B------:R1:W-:Y:S02]  /*05d0*/  STL [R1+0x18], R10 ;  /* 0x0000180a01007387 */ /* 0x0003e40000100800 */
.L_x_397:
[----:B------:R-:W-:-:S04]  /*05e0*/  ISETP.NE.U32.AND P0, PT, RZ, c[0x0][0x368], PT ;  /* 0x0000da00ff007a0c */ /* 0x000fc80003f05070 */
[----:B------:R-:W-:-:S13]  /*05f0*/  ISETP.NE.AND.EX P0, PT, RZ, c[0x0][0x36c], PT, P0 ;  /* 0x0000db00ff007a0c */ /* 0x000fda0003f05300 */
[----:B------:R-:W-:Y:S05]  /*0600*/  @!P0 BRA `(.L_x_398) ;  /* 0x0000003000008947 */ /* 0x000fea0003800000 */
[----:B------:R-:W-:-:S05]  /*0610*/  IMAD.WIDE R6, R22, R14, c[0x0][0x368] ;  /* 0x0000da0016067625 */ /* 0x000fca00078e020e */
[----:B------:R2:W5:Y:S01]  /*0620*/  LDG.E R15, [R6.64] ;  /* 0x0000000c060f7981 */ /* 0x000562000c1e1900 */
[----:B------:R-:W-:Y:S05]  /*0630*/  BRA `(.L_x_399) ;  /* 0x0000004000007947 */ /* 0x000fea0003800000 */
.L_x_398:
[----:B------:R-:W-:Y:S05]  /*0640*/  @!P3 BRA `(.L_x_399) ;  /* 0x000000300000b947 */ /* 0x000fea0003800000 */
[----:B-1----:R1:W2:Y:S04]  /*0650*/  LDG.E R0, [R6.64] ;  /* 0x0000000c06007981 */ /* 0x0022a8000c1e1900 */
[----:B-1----:R-:W2:Y:S02]  /*0660*/  LDG.E R6, [R6.64+0x4] ;  /* 0x0000040c06067981 */ /* 0x002ea4000c1e1900 */
[----:B--2---:R-:W-:Y:S02]  /*0670*/  IADD3 R15, -R0, R6, RZ ;  /* 0x00000006000f7210 */ /* 0x004fe40007ffe1ff */
.L_x_399:
[----:B--2---:R2:W3:Y:S04]  /*0680*/  @P4 LDG.E R6, [R4.64] ;  /* 0x0000000c04064981 */ /* 0x0044e8000c1e1900 */
[----:B------:R2:W3:Y:S01]  /*0690*/  @P4 LDG.E R3, [R4.64+0x4] ;  /* 0x0000040c04034981 */ /* 0x0004e2000c1e1900 */
[----:B-1----:R-:W-:Y:S01]  /*06a0*/  IMAD.MOV.U32 R0, RZ, RZ, c[0x0][0x2c4] ;  /* 0x0000b100ff007624 */ /* 0x002fe200078e00ff */
[----:B------:R-:W-:Y:S01]  /*06b0*/  ISETP.NE.U32.AND P0, PT, RZ, c[0x0][0x378], PT ;  /* 0x0000de00ff007a0c */ /* 0x000fe20003f05070 */
[----:B-----5:R-:W-:-:S03]  /*06c0*/  IMAD.MOV.U32 R155, RZ, RZ, R15 ;  /* 0x000000ffff9b7224 */ /* 0x020fc600078e000f */
[----:B------:R-:W-:Y:S01]  /*06d0*/  ISETP.NE.AND P2, PT, R0, 0x1, PT ;  /* 0x000000010000780c */ /* 0x000fe20003f45270 */
[----:B------:R-:W-:Y:S01]  /*06e0*/  IMAD.MOV.U32 R199, RZ, RZ, R12 ;  /* 0x000000ffffc77224 */ /* 0x000fe200078e000c */
[----:B------:R-:W-:Y:S01]  /*06f0*/  ISETP.NE.AND.EX P0, PT, RZ, c[0x0][0x37c], PT, P0 ;  /* 0x0000df00ff007a0c */ /* 0x000fe20003f05300 */
[----:B------:R-:W-:Y:S01]  /*0700*/  IMAD.MOV.U32 R7, RZ, RZ, c[0x0][0x32c] ;  /* 0x0000cb00ff077624 */ /* 0x000fe200078e00ff */
[----:B------:R-:W-:-:S04]  /*0710*/  LOP3.LUT R153, R153, 0xffffefff, RZ, 0xc0, !PT ;  /* 0xffffefff99997812 */ /* 0x000fc800078ec0ff */
[----:B------:R-:W-:-:S05]  /*0720*/  ISETP.GE.AND P1, PT, R7, 0x1, PT ;  /* 0x000000010700780c */ /* 0x000fca0003f26270 */
[----:B------:R-:W-:Y:S02]  /*0730*/  @P2 IADD3 R0, R199, 0x7f, RZ ;  /* 0x0000007fc7002810 */ /* 0x000fe40007ffe0ff */
[----:B------:R-:W-:Y:S01]  /*0740*/  @P2 LOP3.LUT R153, R153, 0x1000, RZ, 0xfc, !PT ;  /* 0x0000100099992812 */ /* 0x000fe200078efcff */
[----:B--2---:R-:W-:-:S03]  /*0750*/  @P0 IMAD.WIDE R4, R22, R14, c[0x0][0x378] ;  /* 0x0000de0016040625 */ /* 0x004fc600078e020e */
[----:B------:R-:W-:Y:S02]  /*0760*/  LOP3.LUT R153, R153, 0xfffffbff, RZ, 0xc0, !PT ;  /* 0xfffffbff99997812 */ /* 0x000fe400078ec0ff */
[----:B------:R1:W5:Y:S02]  /*0770*/  @P0 LDG.E R155, [R4.64] ;  /* 0x0000000c049b0981 */ /* 0x000364000c1e1900 */
[----:B------:R-:W-:Y:S01]  /*0780*/  @P1 LOP3.LUT R153, R153, 0x400, RZ, 0xfc, !PT ;  /* 0x0000040099991812 */ /* 0x000fe200078efcff */
[----:B---3--:R-:W-:Y:S02]  /*0790*/  @P4 IMAD.IADD R2, R3, 0x1, -R6 ;  /* 0x0000000103024824 */ /* 0x008fe400078e0a06 */
[----:B------:R-:W-:Y:S02]  /*07a0*/  IMAD.IADD R6, R15, 0x1, -R16 ;  /* 0x000000010f067824 */ /* 0x000fe400078e0a10 */
[----:B------:R-:W-:Y:S01]  /*07b0*/  @P2 IMAD.HI.U32 R3, R0, c[0x0][0x2c8], RZ ;  /* 0x0000b20000032a27 */ /* 0x000fe200078e00ff */
[----:B------:R-:W-:-:S03]  /*07c0*/  IADD3 R0, R12, 0x7f, RZ ;  /* 0x0000007f0c007810 */ /* 0x000fc60007ffe0ff */
[----:B------:R-:W-:Y:S01]  /*07d0*/  IMAD.IADD R8, R6, 0x1, R2 ;  /* 0x0000000106087824 */ /* 0x000fe200078e0202 */
[----:B------:R-:W-:-:S04]  /*07e0*/  @P2 SHF.R.U32.HI R0, RZ, c[0x0][0x2cc], R3 ;  /* 0x0000b300ff002a19 */ /* 0x000fc80000011603 */
[----:B------:R2:W-:Y:S01]  /*07f0*/  STL [R1+0x14], R8 ;  /* 0x0000140801007387 */ /* 0x0005e20000100800 */
[----:B------:R-:W-:-:S05]  /*0800*/  IADD3 R154, R8, 0x1, -R10 ;  /* 0x00000001089a7810 */ /* 0x000fca0007ffe80a */
[----:B------:R-:W-:-:S05]  /*0810*/  IMAD.IADD R0, R154, 0x1, R0 ;  /* 0x000000019a007824 */ /* 0x000fca00078e0200 */
[----:B-1----:R-:W-:Y:S01]  /*0820*/  IADD3 R5, R0, c[0x0][0x328], RZ ;  /* 0x0000ca0000057a10 */ /* 0x002fe20007ffe0ff */
        /* <DEDUP_REMOVED lines=10> */
.L_x_401:
[----:B------:R-:W-:-:S13]  /*08d0*/  ISETP.NE.AND P0, PT, R7, 0x1, PT ;  /* 0x000000010700780c */ /* 0x000fda0003f05270 */
[----:B------:R-:W-:-:S05]  /*08e0*/  @P0 IMAD.HI.U32 R0, R3, c[0x0][0x330], RZ ;  /* 0x0000cc0003000a27 */ /* 0x000fca00078e00ff */
[----:B------:R-:W-:-:S05]  /*08f0*/  @P0 SHF.R.U32.HI R3, RZ, c[0x0][0x334], R0 ;  /* 0x0000cd00ff030a19 */ /* 0x000fca0000011600 */
.L_x_402:
[----:B------:R-:W-:-:S05]  /*0900*/  IMAD R3, R3, R7, c[0x0][0x32c] ;  /* 0x0000cb0003037624 */ /* 0x000fca00078e0207 */
[----:B------:R-:W-:Y:S02]  /*0910*/  IMNMX R5, R5, R3, PT ;  /* 0x0000000305057217 */ /* 0x000fe40003800200 */
.L_x_400:
[C---:B------:R-:W-:Y:S01]  /*0920*/  IADD3 R3, R8.reuse, 0x2f, RZ ;  /* 0x0000002f08037810 */ /* 0x040fe20007ffe0ff */
[----:B--2---:R-:W-:Y:S02]  /*0930*/  IMAD.IADD R8, R8, 0x1, -R10 ;  /* 0x0000000108087824 */ /* 0x004fe400078e0a0a */
[----:B------:R-:W-:-:S03]  /*0940*/  @P2 IMAD.HI.U32 R4, R199, c[0x0][0x2c8], RZ ;  /* 0x0000b200c7042a27 */ /* 0x000fc600078e00ff */
[----:B------:R1:W-:Y:S01]  /*0950*/  STL [R1], R8 ;  /* 0x0000000801007387 */ /* 0x0003e20000100800 */
[----:B------:R-:W-:Y:S01]  /*0960*/  IMAD.MOV.U32 R0, RZ, RZ, R199 ;  /* 0x000000ffff007224 */ /* 0x000fe200078e00c7 */
[----:B------:R-:W-:Y:S01]  /*0970*/  @P2 SHF.R.U32.HI R0, RZ, c[0x0][0x2cc], R4 ;  /* 0x0000b300ff002a19 */ /* 0x000fe20000011604 */
[----:B------:R-:W-:-:S04]  /*0980*/  IMAD.HI R3, R3, 0x2aaaaaab, RZ ;  /* 0x2aaaaaab03037827 */ /* 0x000fc800078e02ff */
[----:B------:R-:W-:Y:S01]  /*0990*/  IMAD.IADD R0, R8, 0x1, R0 ;  /* 0x0000000108007824 */ /* 0x000fe200078e0200 */
[----:B------:R-:W-:-:S04]  /*09a0*/  SHF.R.U32.HI R4, RZ, 0x1f, R3 ;  /* 0x0000001fff047819 */ /* 0x000fc80000011603 */
[----:B------:R-:W-:Y:S02]  /*09b0*/  LEA.HI.SX32 R156, R3, R4, 0x1d ;  /* 0x00000004039c7211 */ /* 0x000fe400078feaff */
[----:B------:R-:W-:Y:S01]  /*09c0*/  IADD3 R4, R0, -c[0x0][0x324], RZ ;  /* 0x8000c90000047a10 */ /* 0x000fe20007ffe0ff */
        /* <DEDUP_REMOVED lines=9> */
.L_x_404:
[----:B------:R-:W-:-:S13]  /*0a60*/  ISETP.NE.AND P0, PT, R7, 0x1, PT ;  /* 0x000000010700780c */ /* 0x000fda0003f05270 */
[----:B------:R-:W-:-:S05]  /*0a70*/  @P0 IMAD.HI.U32 R3, R0, c[0x0][0x330], RZ ;  /* 0x0000cc0000030a27 */ /* 0x000fca00078e00ff */
[----:B------:R-:W-:-:S05]  /*0a80*/  @P0 SHF.R.U32.HI R0, RZ, c[0x0][0x334], R3 ;  /* 0x0000cd00ff000a19 */ /* 0x000fca0000011603 */
.L_x_405:
[----:B------:R-:W-:-:S05]  /*0a90*/  IMAD R0, R0, c[0x0][0x32c], RZ ;  /* 0x0000cb0000007a24 */ /* 0x000fca00078e02ff */
[----:B------:R-:W-:-:S04]  /*0aa0*/  IMNMX R4, R4, R0, !PT ;  /* 0x0000000004047217 */ /* 0x000fc80007800200 */
.L_x_403:
[----:B------:R-:W-:Y:S01]  /*0ab0*/  IADD3 R3, R5, 0x2f, RZ ;  /* 0x0000002f05037810 */ /* 0x000fe20007ffe0ff */
[----:B------:R-:W-:-:S04]  /*0ac0*/  IMAD.HI R0, R4, 0x2aaaaaab, RZ ;  /* 0x2aaaaaab04007827 */ /* 0x000fc800078e02ff */
[----:B------:R-:W-:Y:S01]  /*0ad0*/  IMAD.HI R4, R3, 0x2aaaaaab, RZ ;  /* 0x2aaaaaab03047827 */ /* 0x000fe200078e02ff */
[----:B------:R-:W-:-:S04]  /*0ae0*/  SHF.R.U32.HI R3, RZ, 0x1f, R0 ;  /* 0x0000001fff037819 */ /* 0x000fc80000011600 */
[----:B------:R-:W-:Y:S02]  /*0af0*/  SHF.R.U32.HI R5, RZ, 0x1f, R4 ;  /* 0x0000001fff057819 */ /* 0x000fe40000011604 */
[----:B------:R-:W-:Y:S02]  /*0b00*/  LEA.HI.SX32 R0, R0, R3, 0x1d ;  /* 0x0000000300007211 */ /* 0x000fe400078feaff */
[----:B------:R-:W-:Y:S02]  /*0b10*/  LEA.HI.SX32 R4, R4, R5, 0x1d ;  /* 0x0000000504047211 */ /* 0x000fe400078feaff */
[----:B------:R-:W-:Y:S02]  /*0b20*/  IMNMX R3, RZ, R0, !PT ;  /* 0x00000000ff037217 */ /* 0x000fe40007800200 */
[----:B------:R-:W-:-:S03]  /*0b30*/  IMNMX R0, R4, R156, PT ;  /* 0x0000009c04007217 */ /* 0x000fc60003800200 */
[--C-:B------:R-:W-:Y:S02]  /*0b40*/  IMAD R3, R3, 0x30, -R6.reuse ;  /* 0x0000003003037824 */ /* 0x100fe400078e0a06 */
[----:B------:R-:W-:-:S03]  /*0b50*/  IMAD R0, R0, 0x30, -R6 ;  /* 0x0000003000007824 */ /* 0x000fc600078e0a06 */
[----:B------:R-:W-:Y:S02]  /*0b60*/  IMNMX R3, RZ, R3, !PT ;  /* 0x00000003ff037217 */ /* 0x000fe40007800200 */
[----:B------:R-:W-:-:S03]  /*0b70*/  IMNMX R0, R0, R2, PT ;  /* 0x0000000200007217 */ /* 0x000fc60003800200 */
[----:B------:R-:W-:Y:S01]  /*0b80*/  IMAD.WIDE.U32 R4, R3, -0x55555555, RZ ;  /* 0xaaaaaaab03047825 */ /* 0x000fe200078e00ff */
[----:B------:R-:W-:-:S04]  /*0b90*/  ISETP.GT.AND P0, PT, R0, R3, PT ;  /* 0x000000030000720c */ /* 0x000fc80003f04270 */
[----:B------:R-:W-:-:S05]  /*0ba0*/  SHF.R.U32.HI R149, RZ, 0x5, R5 ;  /* 0x00000005ff957819 */ /* 0x000fca0000011605 */
[----:B------:R-:W-:-:S04]  /*0bb0*/  IMAD.MOV.U32 R6, RZ, RZ, R149 ;  /* 0x000000ffff067224 */ /* 0x000fc800078e0095 */
[----:B------:R-:W-:-:S05]  /*0bc0*/  @P0 IADD3 R0, R0, 0x2f, RZ ;  /* 0x0000002f00000810 */ /* 0x000fca0007ffe0ff */
[----:B------:R-:W-:-:S05]  /*0bd0*/  @P0 IMAD.HI R0, R0, 0x2aaaaaab, RZ ;  /* 0x2aaaaaab00000827 */ /* 0x000fca00078e02ff */
[----:B------:R-:W-:-:S04]  /*0be0*/  @P0 SHF.R.U32.HI R3, RZ, 0x1f, R0 ;  /* 0x0000001fff030819 */ /* 0x000fc80000011600 */
[----:B------:R-:W-:-:S04]  /*0bf0*/  @P0 LEA.HI.SX32 R6, R0, R3, 0x1d ;  /* 0x0000000300060211 */ /* 0x000fc800078feaff */
[----:B------:R-:W-:-:S13]  /*0c00*/  ISETP.GT.AND P0, PT, R6, R149, PT ;  /* 0x000000950600720c */ /* 0x000fda0003f04270 */
[----:B------:R-:W-:Y:S05]  /*0c10*/  @!P0 BRA `(.L_x_406) ;  /* 0x0000572000008947 */ /* 0x000fea0003800000 */
[----:B------:R-:W-:Y:S02]  /*0c20*/  ISETP.NE.U32.AND P0, PT, RZ, c[0x0][0x340], PT ;  /* 0x0000d000ff007a0c */ /* 0x000fe40003f05070 */
[----:B------:R-:W-:Y:S02]  /*0c30*/  SHF.R.S32.HI R20, RZ, 0x1f, R21 ;  /* 0x0000001fff147819 */ /* 0x000fe40000011415 */
[----:B------:R-:W-:Y:S01]  /*0c40*/  SHF.R.S32.HI R3, RZ, 0x1f, R13 ;  /* 0x0000001fff037819 */ /* 0x000fe2000001140d */
[----:B------:R-:W-:Y:S01]  /*0c50*/  UMOV UR6, 0x30 ;  /* 0x0000003000067882 */ /* 0x000fe20000000000 */
[----:B------:R-:W-:Y:S01]  /*0c60*/  ISETP.NE.AND.EX P2, PT, RZ, c[0x0][0x344], PT, P0 ;  /* 0x0000d100ff007a0c */ /* 0x000fe20003f45300 */
[----:B------:R-:W-:-:S12]  /*0c70*/  ULDC.64 UR4, c[0x0][0x238] ;  /* 0x00008e0000047ab9 */ /* 0x000fd80000000a00 */
[----:B------:R-:W-:-:S05]  /*0c80*/  @P2 IMAD.WIDE R4, R22, R14, c[0x0][0x340] ;  /* 0x0000d00016042625 */ /* 0x000fca00078e020e */
[----:B------:R2:W3:Y:S01]  /*0c90*/  @P2 LDG.E R18, [R4.64] ;  /* 0x0000000c04122981 */ /* 0x0004e2000c1e1900 */
[----:B------:R-:W-:Y:S01]  /*0ca0*/  LEA.HI R16, R20, R21, RZ, 0x2 ;  /* 0x0000001514107211 */ /* 0x000fe200078f10ff */
[----:B------:R-:W-:Y:S01]  /*0cb0*/  UIMAD.WIDE.U32 UR10, UR6, UR4, URZ ;  /* 0x00000004060a72a5 */ /* 0x000fe2000f8e003f */
[----:B------:R-:W-:Y:S01]  /*0cc0*/  IADD3 R45, R6, -0x1, RZ ;  /* 0xffffffff062d7810 */ /* 0x000fe20007ffe0ff */
[----:B------:R-:W-:Y:S01]  /*0cd0*/  UIMAD UR7, UR6, UR5, URZ ;  /* 0x00000005060772a4 */ /* 0x000fe2000f8e023f */
[----:B------:R-:W-:Y:S01]  /*0ce0*/  LOP3.LUT R0, R16, 0x1ffffffc, RZ, 0xc0, !PT ;  /* 0x1ffffffc10007812 */ /* 0x000fe200078ec0ff */
[----:B------:R-:W-:Y:S01]  /*0cf0*/  USHF.L.U32 UR8, UR4, 0x5, URZ ;  /* 0x0000000504087899 */ /* 0x000fe2000800063f */
[----:B------:R-:W-:Y:S01]  /*0d00*/  SHF.R.S32.HI R120, RZ, 0x2, R16 ;  /* 0x00000002ff787819 */ /* 0x000fe20000011410 */
[----:B------:R-:W-:Y:S01]  /*0d10*/  UIADD3 UR7, UR11, UR7, URZ ;  /* 0x000000070b077290 */ /* 0x000fe2000fffe03f */
[----:B------:R-:W-:Y:S01]  /*0d20*/  SHF.R.S32.HI R6, RZ, 0x1f, R45 ;  /* 0x0000001fff067819 */ /* 0x000fe2000001142d */
[----:B------:R-:W-:Y:S01]  /*0d30*/  IMAD.IADD R0, R21, 0x1, -R0 ;  /* 0x0000000115007824 */ /* 0x000fe200078e0a00 */
[----:B------:R-:W-:Y:S01]  /*0d40*/  IADD3 R118, P0, R120, R13, RZ ;  /* 0x0000000d78767210 */ /* 0x000fe20007f1e0ff */
[----:B------:R-:W-:Y:S01]  /*0d50*/  UMOV UR9, 0x5 ;  /* 0x0000000500097882 */ /* 0x000fe20000000000 */
[----:B------:R-:W-:Y:S01]  /*0d60*/  SHF.R.S32.HI R12, RZ, 0x1f, R22 ;  /* 0x0000001fff0c7819 */ /* 0x000fe20000011416 */
[----:B-1----:R-:W-:Y:S01]  /*0d70*/  IMAD.SHL.U32 R8, R0, 0x8, RZ ;  /* 0x0000000800087824 */ /* 0x002fe200078e00ff */
[----:B------:R-:W-:Y:S01]  /*0d80*/  LEA.HI.X.SX32 R119, R120, R3, 0x1, P0 ;  /* 0x0000000378777211 */ /* 0x000fe200000f0eff */
[----:B------:R-:W-:Y:S01]  /*0d90*/  IMAD R3, R29, c[0x0][0x240], RZ ;  /* 0x000090001d037a24 */ /* 0x000fe200078e02ff */
[-C--:B------:R-:W-:Y:S01]  /*0da0*/  LEA.HI R7, R20, R21.reuse, RZ, 0x3 ;  /* 0x0000001514077211 */ /* 0x080fe200078f18ff */
[----:B------:R-:W-:Y:S01]  /*0db0*/  USHF.L.U64.HI UR9, UR4, UR9, UR5 ;  /* 0x0000000904097299 */ /* 0x000fe20008010205 */
[----:B------:R-:W-:Y:S01]  /*0dc0*/  SHF.R.S32.HI R9, RZ, 0x1f, R8 ;  /* 0x0000001fff097819 */ /* 0x000fe20000011408 */
[----:B------:R-:W-:Y:S01]  /*0dd0*/  IMAD R0, R119, c[0x0][0x238], RZ ;  /* 0x00008e0077007a24 */ /* 0x000fe200078e02ff */
[----:B------:R-:W-:Y:S01]  /*0de0*/  SEL R26, R12, RZ, !P4 ;  /* 0x000000ff0c1a7207 */ /* 0x000fe20006000000 */
[----:B------:R-:W-:Y:S01]  /*0df0*/  IMAD R3, R28, c[0x0][0x244], R3 ;  /* 0x000091001c037a24 */ /* 0x000fe200078e0203 */
[----:B------:R-:W-:Y:S01]  /*0e00*/  SHF.R.S32.HI R7, RZ, 0x3, R7 ;  /* 0x00000003ff077819 */ /* 0x000fe20000011407 */
[----:B------:R-:W-:Y:S01]  /*0e10*/  IMAD R0, R118, c[0x0][0x23c], R0 ;  /* 0x00008f0076007a24 */ /* 0x000fe200078e0200 */
[----:B------:R-:W-:Y:S01]  /*0e20*/  SEL R114, R22, RZ, !P4 ;  /* 0x000000ff16727207 */ /* 0x000fe20006000000 */
[----:B--2---:R-:W-:Y:S01]  /*0e30*/  IMAD.WIDE.U32 R4, R118, c[0x0][0x238], R8 ;  /* 0x00008e0076047a25 */ /* 0x004fe200078e0008 */
[----:B------:R-:W-:Y:S01]  /*0e40*/  LEA.HI R13, R16, R120, RZ, 0x1 ;  /* 0x00000078100d7211 */ /* 0x000fe200078f08ff */
[----:B------:R-:W-:Y:S01]  /*0e50*/  ULDC.64 UR4, c[0x0][0x280] ;  /* 0x0000a00000047ab9 */ /* 0x000fe20000000a00 */
[----:B------:R-:W-:Y:S01]  /*0e60*/  ISETP.GE.AND P6, PT, R8, c[0x0][0x1d4], PT ;  /* 0x0000750008007a0c */ /* 0x000fe20003fc6270 */
[----:B------:R-:W-:Y:S01]  /*0e70*/  IMAD.IADD R5, R5, 0x1, R0 ;  /* 0x0000000105057824 */ /* 0x000fe200078e0200 */
[----:B------:R-:W-:Y:S01]  /*0e80*/  UIMAD.WIDE.U32 UR16, UR6, UR4, URZ ;  /* 0x00000004061072a5 */ /* 0x000fe2000f8e003f */
[C---:B------:R-:W-:Y:S01]  /*0e90*/  IMAD R0, R45.reuse, UR7, RZ ;  /* 0x000000072d007c24 */ /* 0x040fe2000f8e02ff */
[----:B------:R-:W-:Y:S01]  /*0ea0*/  UIMAD UR14, UR6, UR5, URZ ;  /* 0x00000005060e72a4 */ /* 0x000fe2000f8e023f */
[----:B------:R-:W-:Y:S01]  /*0eb0*/  IMAD.WIDE.U32 R4, R28, c[0x0][0x240], R4 ;  /* 0x000090001c047a25 */ /* 0x000fe200078e0004 */
[----:B------:R-:W-:Y:S01]  /*0ec0*/  P2R R99, PR, RZ, 0x40 ;  /* 0x00000040ff637803 */ /* 0x000fe20000000000 */
[----:B------:R-:W-:Y:S01]  /*0ed0*/  ULDC.64 UR4, c[0x0][0x290] ;  /* 0x0000a40000047ab9 */ /* 0x000fe20000000a00 */
[----:B------:R-:W-:Y:S01]  /*0ee0*/  IADD3 R112, -R120, 0x30, RZ ;  /* 0x0000003078707810 */ /* 0x000fe20007ffe1ff */
[----:B------:R-:W-:Y:S01]  /*0ef0*/  IMAD R14, R6, UR10, R0 ;  /* 0x0000000a060e7c24 */ /* 0x000fe2000f8e0200 */
[----:B------:R-:W-:Y:S01]  /*0f00*/  LEA.HI R6, R20, R21, RZ, 0x5 ;  /* 0x0000001514067211 */ /* 0x000fe200078f28ff */
[----:B------:R-:W-:Y:S01]  /*0f10*/  IMAD R0, R45, -0x30, R2 ;  /* 0xffffffd02d007824 */ /* 0x000fe200078e0202 */
[----:B------:R-:W-:Y:S01]  /*0f20*/  UIMAD.WIDE.U32 UR18, UR6, UR4, URZ ;  /* 0x00000004061272a5 */ /* 0x000fe2000f8e003f */
[----:B------:R-:W-:Y:S01]  /*0f30*/  IMAD.IADD R5, R5, 0x1, R3 ;  /* 0x0000000105057824 */ /* 0x000fe200078e0203 */
[----:B------:R-:W-:Y:S01]  /*0f40*/  UIMAD UR5, UR6, UR5, URZ ;  /* 0x00000005060572a4 */ /* 0x000fe2000f8e023f */
[----:B------:R-:W-:Y:S01]  /*0f50*/  IMAD.SHL.U32 R6, R6, 0x8, RZ ;  /* 0x0000000806067824 */ /* 0x000fe200078e00ff */
[----:B------:R-:W-:Y:S01]  /*0f60*/  IMNMX R3, R0, 0x30, PT ;  /* 0x0000003000037817 */ /* 0x000fe20003800200 */
[----:B------:R-:W-:Y:S01]  /*0f70*/  IMAD R0, R26, c[0x0][0x248], RZ ;  /* 0x000092001a007a24 */ /* 0x000fe200078e02ff */
[----:B------:R-:W-:Y:S01]  /*0f80*/  UIADD3 UR14, UR17, UR14, URZ ;  /* 0x0000000e110e7290 */ /* 0x000fe2000fffe03f */
[----:B------:R-:W-:Y:S01]  /*0f90*/  IMAD.WIDE.U32 R126, R114, c[0x0][0x248], R4 ;  /* 0x00009200727e7a25 */ /* 0x000fe200078e0004 */
[----:B------:R-:W-:Y:S01]  /*0fa0*/  LOP3.LUT R11, R6, 0xffffff00, RZ, 0xc0, !PT ;  /* 0xffffff00060b7812 */ /* 0x000fe200078ec0ff */
[----:B------:R-:W-:-:S02]  /*0fb0*/  UIADD3 UR5, UR19, UR5, URZ ;  /* 0x0000000513057290 */ /* 0x000fc4000fffe03f */
[----:B------:R-:W-:Y:S01]  /*0fc0*/  IMAD.IADD R10, R3, 0x1, -R120 ;  /* 0x00000001030a7824 */ /* 0x000fe200078e0a78 */
[----:B------:R-:W-:Y:S01]  /*0fd0*/  LOP3.LUT R3, R13, 0x7fffffe, RZ, 0xc0, !PT ;  /* 0x07fffffe0d037812 */ /* 0x000fe200078ec0ff */
[----:B------:R-:W-:Y:S01]  /*0fe0*/  IMAD.SHL.U32 R6, R7, 0x40, RZ ;  /* 0x0000004007067824 */ /* 0x000fe200078e00ff */
[----:B------:R-:W-:Y:S01]  /*0ff0*/  ULDC.U8 UR4, c[0x0][0x298] ;  /* 0x0000a60000047ab9 */ /* 0x000fe20000000000 */
[----:B------:R-:W-:Y:S01]  /*1000*/  IMAD R7, R114, c[0x0][0x24c], R0 ;  /* 0x0000930072077a24 */ /* 0x000fe200078e0200 */
[----:B------:R-:W-:Y:S01]  /*1010*/  ISETP.GE.AND P1, PT, R10, 0x1, PT ;  /* 0x000000010a00780c */ /* 0x000fe20003f26270 */
[----:B------:R-:W-:Y:S01]  /*1020*/  IMAD.IADD R4, R120, 0x1, -R3 ;  /* 0x0000000178047824 */ /* 0x000fe200078e0a03 */
[----:B------:R-:W-:Y:S01]  /*1030*/  LOP3.LUT R0, R6, 0xc0, RZ, 0xc0, !PT ;  /* 0x000000c006007812 */ /* 0x000fe200078ec0ff */
[----:B------:R-:W-:Y:S02]  /*1040*/  IMAD.IADD R123, R127, 0x1, R7 ;  /* 0x000000017f7b7824 */ /* 0x000fe400078e0207 */
[----:B------:R-:W-:Y:S01]  /*1050*/  IMAD.MOV.U32 R122, RZ, RZ, R126 ;  /* 0x000000ffff7a7224 */ /* 0x000fe200078e007e */
[----:B------:R-:W-:Y:S01]  /*1060*/  LOP3.LUT R5, R0, 0x18, R8, 0xf8, !PT ;  /* 0x0000001800057812 */ /* 0x000fe200078ef808 */
[----:B------:R-:W-:Y:S01]  /*1070*/  IMAD R11, R4, 0x20, R11 ;  /* 0x00000020040b7824 */ /* 0x000fe200078e020b */
[----:B------:R-:W-:Y:S01]  /*1080*/  SHF.R.U32.HI R3, RZ, 0x3, R0 ;  /* 0x00000003ff037819 */ /* 0x000fe20000011600 */
[----:B------:R-:W-:Y:S01]  /*1090*/  IMAD.WIDE.U32 R6, R45, UR10, R122 ;  /* 0x0000000a2d067c25 */ /* 0x000fe2000f8e007a */
[----:B------:R-:W-:-:S02]  /*10a0*/  IADD3 R0, R8, 0x20, RZ ;  /* 0x0000002008007810 */ /* 0x000fc40007ffe0ff */
[----:B------:R-:W-:Y:S01]  /*10b0*/  LOP3.LUT R5, R5, R3, RZ, 0x3c, !PT ;  /* 0x0000000305057212 */ /* 0x000fe200078e3cff */
[----:B------:R-:W-:Y:S01]  /*10c0*/  IMAD.IADD R3, R7, 0x1, R14 ;  /* 0x0000000107037824 */ /* 0x000fe200078e020e */
[----:B------:R-:W-:Y:S01]  /*10d0*/  ISETP.GE.AND P5, PT, R0, c[0x0][0x1d4], PT ;  /* 0x0000750000007a0c */ /* 0x000fe20003fa6270 */
[----:B------:R-:W-:Y:S01]  /*10e0*/  IMAD.IADD R152, R17, 0x1, R15 ;  /* 0x0000000111987824 */ /* 0x000fe200078e020f */
[----:B------:R-:W-:Y:S01]  /*10f0*/  IADD3 R0, R8, 0x40, RZ ;  /* 0x0000004008007810 */ /* 0x000fe20007ffe0ff */
[----:B------:R-:W-:Y:S01]  /*1100*/  IMAD.WIDE.U32 R158, R28, c[0x0][0x210], RZ ;  /* 0x000084001c9e7a25 */ /* 0x000fe200078e00ff */
[----:B------:R-:W-:Y:S02]  /*1110*/  @P1 LEA R4, P0, R6, c[0x0][0x220], 0x1 ;  /* 0x0000880006041a11 */ /* 0x000fe400078008ff */
[----:B------:R-:W-:Y:S01]  /*1120*/  ISETP.GE.AND P3, PT, R0, c[0x0][0x1d4], PT ;  /* 0x0000750000007a0c */ /* 0x000fe20003f66270 */
[----:B------:R-:W-:Y:S01]  /*1130*/  IMAD.IADD R0, R11, 0x1, R5 ;  /* 0x000000010b007824 */ /* 0x000fe200078e0205 */
[----:B------:R-:W-:Y:S01]  /*1140*/  @P1 LEA.HI.X R5, R6, c[0x0][0x224], R3, 0x1, P0 ;  /* 0x0000890006051a11 */ /* 0x000fe200000f0c03 */
[----:B------:R-:W-:Y:S01]  /*1150*/  IMAD.WIDE.U32 R160, R28, c[0x0][0x1e8], RZ ;  /* 0x00007a001ca07a25 */ /* 0x000fe200078e00ff */
[----:B------:R-:W-:-:S02]  /*1160*/  ISETP.GT.AND P0, PT, R10, 0x20, PT ;  /* 0x000000200a00780c */ /* 0x000fc40003f04270 */
[-C--:B------:R-:W-:Y:S01]  /*1170*/  LEA.HI R10, R21, R21.reuse, RZ, 0x1 ;  /* 0x00000015150a7211 */ /* 0x080fe200078f08ff */
[----:B------:R-:W-:Y:S01]  /*1180*/  IMAD.SHL.U32 R88, R0, 0x2, RZ ;  /* 0x0000000200587824 */ /* 0x000fe200078e00ff */
[----:B------:R-:W-:Y:S01]  /*1190*/  SHF.R.S32.HI R11, RZ, 0x1f, R16 ;  /* 0x0000001fff0b7819 */ /* 0x000fe20000011410 */
[----:B------:R-:W-:Y:S01]  /*11a0*/  IMAD.MOV.U32 R163, RZ, RZ, c[0x0][0x2b8] ;  /* 0x0000ae00ffa37624 */ /* 0x000fe200078e00ff */
[----:B------:R-:W-:Y:S01]  /*11b0*/  SHF.R.S32.HI R39, RZ, 0x1, R10 ;  /* 0x00000001ff277819 */ /* 0x000fe2000001140a */
[----:B------:R-:W-:Y:S01]  /*11c0*/  IMAD.MOV.U32 R162, RZ, RZ, c[0x0][0x27c] ;  /* 0x00009f00ffa27624 */ /* 0x000fe200078e00ff */
[----:B------:R-:W-:Y:S01]  /*11d0*/  @!PT LDS RZ, [RZ] ;  /* 0x00000000fffff984 */ /* 0x000fe20000000800 */
[----:B------:R-:W-:Y:S01]  /*11e0*/  @!PT LDS RZ, [RZ] ;  /* 0x00000000fffff984 */ /* 0x000fe20000000800 */
[----:B------:R-:W-:Y:S01]  /*11f0*/  @!PT LDS RZ, [RZ] ;  /* 0x00000000fffff984 */ /* 0x000fe20000000800 */
[----:B------:R1:W-:Y:S01]  /*1200*/  @P1 LDGSTS.E.BYPASS.LTC128B.128 [R88+0x3c80], [R4.64], !P6 ;  /* 0x03c8000004581fae */ /* 0x0003e2000f101d4c */
[----:B------:R-:W-:Y:S01]  /*1210*/  LEA.HI R7, R20, R21, RZ, 0x4 ;  /* 0x0000001514077211 */ /* 0x000fe200078f20ff */
[----:B------:R-:W-:Y:S01]  /*1220*/  IMAD.MOV.U32 R77, RZ, RZ, c[0x0][0x27c] ;  /* 0x00009f00ff4d7624 */ /* 0x000fe200078e00ff */
[C---:B------:R-:W-:Y:S01]  /*1230*/  LEA.HI R0, R10.reuse, R39, RZ, 0x1 ;  /* 0x000000270a007211 */ /* 0x040fe200078f08ff */
[----:B------:R1:W-:Y:S01]  /*1240*/  @P1 LDGSTS.E.BYPASS.LTC128B.128 [R88+0x4880], [R4.64+0x40], !P5 ;  /* 0x0488004004581fae */ /* 0x0003e2000e901d4c */
[----:B------:R-:W-:Y:S01]  /*1250*/  LOP3.LUT R10, R10, 0xfffffffe, RZ, 0xc0, !PT ;  /* 0xfffffffe0a0a7812 */ /* 0x000fe200078ec0ff */
[----:B------:R-:W-:Y:S01]  /*1260*/  IMAD.SHL.U32 R7, R7, 0x10, RZ ;  /* 0x0000001007077824 */ /* 0x000fe200078e00ff */
[----:B------:R-:W-:Y:S01]  /*1270*/  LOP3.LUT R0, R0, 0x7fffffe, RZ, 0xc0, !PT ;  /* 0x07fffffe00007812 */ /* 0x000fe200078ec0ff */
[----:B------:R1:W-:Y:S01]  /*1280*/  @P1 LDGSTS.E.BYPASS.LTC128B.128 [R88+0x5480], [R4.64+0x80], !P3 ;  /* 0x0548008004581fae */ /* 0x0003e2000d901d4c */
[----:B------:R-:W-:Y:S01]  /*1290*/  @P0 IADD3 R6, P1, R6, UR8, RZ ;  /* 0x0000000806060c10 */ /* 0x000fe2000ff3e0ff */
[----:B------:R-:W-:Y:S01]  /*12a0*/  IMAD.SHL.U32 R77, R77, 0x2, RZ ;  /* 0x000000024d4d7824 */ /* 0x000fe200078e00ff */
[----:B------:R-:W-:Y:S01]  /*12b0*/  LOP3.LUT R7, R7, 0xffffff00, RZ, 0xc0, !PT ;  /* 0xffffff0007077812 */ /* 0x000fe200078ec0ff */
[----:B------:R-:W-:Y:S01]  /*12c0*/  IMAD.IADD R0, R39, 0x1, -R0 ;  /* 0x0000000127007824 */ /* 0x000fe200078e0a00 */
[----:B------:R-:W-:-:S02]  /*12d0*/  SHF.R.S32.HI R20, RZ, 0x1f, R39 ;  /* 0x0000001fff147819 */ /* 0x000fc40000011427 */
[----:B------:R-:W-:Y:S01]  /*12e0*/  P2R R116, PR, RZ, 0x8 ;  /* 0x00000008ff747803 */ /* 0x000fe20000000000 */
[----:B------:R-:W-:Y:S01]  /*12f0*/  IMAD R7, R0, 0x20, R7 ;  /* 0x0000002000077824 */ /* 0x000fe200078e0207 */
[----:B------:R-:W-:Y:S01]  /*1300*/  P2R R117, PR, RZ, 0x20 ;  /* 0x00000020ff757803 */ /* 0x000fe20000000000 */
[C---:B------:R-:W-:Y:S01]  /*1310*/  IMAD R0, R20.reuse, c[0x0][0x280], RZ ;  /* 0x0000a00014007a24 */ /* 0x040fe200078e02ff */
[----:B------:R-:W-:Y:S01]  /*1320*/  ISETP.NE.AND P4, PT, R163, 0x1, PT ;  /* 0x00000001a300780c */ /* 0x000fe20003f85270 */
[----:B------:R-:W-:Y:S02]  /*1330*/  IMAD R20, R20, c[0x0][0x290], RZ ;  /* 0x0000a40014147a24 */ /* 0x000fe400078e02ff */
[C---:B------:R-:W-:Y:S02]  /*1340*/  IMAD R0, R39.reuse, c[0x0][0x284], R0 ;  /* 0x0000a10027007a24 */ /* 0x040fe400078e0200 */
[----:B------:R-:W-:Y:S01]  /*1350*/  IMAD R20, R39, c[0x0][0x294], R20 ;  /* 0x0000a50027147a24 */ /* 0x000fe200078e0214 */
[----:B-1----:R-:W-:Y:S01]  /*1360*/  @P0 IADD3.X R5, R3, UR9, RZ, P1, !PT ;  /* 0x0000000903050c10 */ /* 0x002fe20008ffe4ff */
[----:B------:R-:W-:Y:S01]  /*1370*/  IMAD.IADD R3, R21, 0x1, -R10 ;  /* 0x0000000115037824 */ /* 0x000fe200078e0a0a */
[----:B------:R-:W-:-:S03]  /*1380*/  @P0 LEA R4, P1, R6, c[0x0][0x220], 0x1 ;  /* 0x0000880006040a11 */ /* 0x000fc600078208ff */
[----:B------:R-:W-:Y:S01]  /*1390*/  IMAD.SHL.U32 R36, R3, 0x4, RZ ;  /* 0x0000000403247824 */ /* 0x000fe200078e00ff */
[----:B------:R-:W-:Y:S02]  /*13a0*/  @P0 LEA.HI.X R5, R6, c[0x0][0x224], R5, 0x1, P1 ;  /* 0x0000890006050a11 */ /* 0x000fe400008f0c05 */
[----:B------:R-:W-:Y:S02]  /*13b0*/  LEA.HI R6, R11, R120, RZ, 0x2 ;  /* 0x000000780b067211 */ /* 0x000fe400078f10ff */
[--C-:B------:R-:W-:Y:S01]  /*13c0*/  SHF.R.S32.HI R37, RZ, 0x1f, R36.reuse ;  /* 0x0000001fff257819 */ /* 0x100fe20000011424 */
[----:B------:R1:W-:Y:S01]  /*13d0*/  @P0 LDGSTS.E.BYPASS.LTC128B.128 [R88+0x4480], [R4.64], !P6 ;  /* 0x0448000004580fae */ /* 0x0003e2000f101d4c */
[----:B------:R-:W-:Y:S02]  /*13e0*/  LOP3.LUT R6, R6, 0xfffffffc, RZ, 0xc0, !PT ;  /* 0xfffffffc06067812 */ /* 0x000fe400078ec0ff */
[C---:B------:R-:W-:Y:S01]  /*13f0*/  IADD3 R41, R36.reuse, 0x10, RZ ;  /* 0x0000001024297810 */ /* 0x040fe20007ffe0ff */
[----:B------:R-:W-:Y:S01]  /*1400*/  IMAD.WIDE.U32 R16, R39, c[0x0][0x280], R36 ;  /* 0x0000a00027107a25 */ /* 0x000fe200078e0024 */
[----:B------:R1:W-:Y:S01]  /*1410*/  @P0 LDGSTS.E.BYPASS.LTC128B.128 [R88+0x5080], [R4.64+0x40], !P5 ;  /* 0x0508004004580fae */ /* 0x0003e2000e901d4c */
[----:B------:R-:W-:-:S02]  /*1420*/  IADD3 R40, R36, 0x20, RZ ;  /* 0x0000002024287810 */ /* 0x000fc40007ffe0ff */
[----:B------:R-:W-:Y:S01]  /*1430*/  IMAD.IADD R6, R120, 0x1, -R6 ;  /* 0x0000000178067824 */ /* 0x000fe200078e0a06 */
[----:B------:R1:W-:Y:S01]  /*1440*/  @P0 LDGSTS.E.BYPASS.LTC128B.128 [R88+0x5c80], [R4.64+0x80], !P3 ;  /* 0x05c8008004580fae */ /* 0x0003e2000d901d4c */
[----:B------:R-:W-:Y:S01]  /*1450*/  IMAD.WIDE.U32 R14, R39, c[0x0][0x290], R36 ;  /* 0x0000a400270e7a25 */ /* 0x000fe200078e0024 */
[----:B------:R-:W-:Y:S02]  /*1460*/  IADD3 R44, R36, 0x28, RZ ;  /* 0x00000028242c7810 */ /* 0x000fe40007ffe0ff */
[C---:B------:R-:W-:Y:S01]  /*1470*/  LOP3.LUT P1, RZ, R6.reuse, 0x2, RZ, 0xc0, !PT ;  /* 0x0000000206ff7812 */ /* 0x040fe2000782c0ff */
[----:B------:R-:W-:Y:S01]  /*1480*/  IMAD.SHL.U32 R6, R6, 0x40, RZ ;  /* 0x0000004006067824 */ /* 0x000fe200078e00ff */
[----:B------:R-:W0:Y:S01]  /*1490*/  LDGDEPBAR ;  /* 0x00000000000079af */ /* 0x000e220000000000 */
[----:B------:R-:W-:Y:S01]  /*14a0*/  IMAD.IADD R25, R17, 0x1, R0 ;  /* 0x0000000111197824 */ /* 0x000fe200078e0200 */
[----:B------:R-:W-:Y:S01]  /*14b0*/  IADD3 R43, R36, 0x8, RZ ;  /* 0x00000008242b7810 */ /* 0x000fe20007ffe0ff */
[----:B------:R-:W-:Y:S01]  /*14c0*/  IMAD.IADD R17, R15, 0x1, R20 ;  /* 0x000000010f117824 */ /* 0x000fe200078e0214 */
[----:B------:R-:W-:Y:S01]  /*14d0*/  LOP3.LUT R105, R6, 0xc0, RZ, 0xc0, !PT ;  /* 0x000000c006697812 */ /* 0x000fe200078ec0ff */
[----:B------:R-:W-:Y:S01]  /*14e0*/  IMAD R6, R29, c[0x0][0x260], RZ ;  /* 0x000098001d067a24 */ /* 0x000fe200078e02ff */
[C---:B------:R-:W-:Y:S01]  /*14f0*/  IADD3 R42, R36.reuse, 0x18, RZ ;  /* 0x00000018242a7810 */ /* 0x040fe20007ffe0ff */
[C---:B------:R-:W-:Y:S01]  /*1500*/  IMAD.IADD R31, R36.reuse, 0x1, R41 ;  /* 0x00000001241f7824 */ /* 0x040fe200078e0229 */
[----:B------:R-:W-:Y:S01]  /*1510*/  SHF.R.U32.HI R106, RZ, 0x3, R105 ;  /* 0x00000003ff6a7819 */ /* 0x000fe20000011669 */
[----:B------:R-:W-:Y:S01]  /*1520*/  IMAD.IADD R32, R36, 0x1, R40 ;  /* 0x0000000124207824 */ /* 0x000fe200078e0228 */
[----:B------:R-:W-:Y:S01]  /*1530*/  BAR.SYNC.DEFER_BLOCKING 0x0 ;  /* 0x0000000000007b1d */ /* 0x000fe20000010000 */
[----:B------:R-:W-:Y:S01]  /*1540*/  IMAD R6, R28, c[0x0][0x264], R6 ;  /* 0x000099001c067a24 */ /* 0x000fe200078e0206 */
[----:B------:R-:W-:Y:S01]  /*1550*/  ISETP.GE.AND P0, PT, R162, 0x1, PT ;  /* 0x00000001a200780c */ /* 0x000fe20003f06270 */
[----:B------:R-:W-:Y:S01]  /*1560*/  IMAD.MOV.U32 R24, RZ, RZ, R16 ;  /* 0x000000ffff187224 */ /* 0x000fe200078e0010 */
[----:B------:R-:W-:Y:S01]  /*1570*/  ISETP.GE.AND P3, PT, R32, c[0x0][0x27c], PT ;  /* 0x00009f0020007a0c */ /* 0x000fe20003f66270 */
[----:B------:R-:W-:-:S02]  /*1580*/  IMAD.MOV.U32 R16, RZ, RZ, R14 ;  /* 0x000000ffff107224 */ /* 0x000fc400078e000e */
[----:B-----5:R-:W-:-:S04]  /*1590*/  IMAD.WIDE.U32 R132, R155, c[0x0][0x280], R24 ;  /* 0x0000a0009b847a25 */ /* 0x020fc800078e0018 */
[----:B------:R-:W-:Y:S01]  /*15a0*/  IMAD.WIDE.U32 R130, R155, c[0x0][0x290], R16 ;  /* 0x0000a4009b827a25 */ /* 0x000fe200078e0010 */
[----:B---3--:R-:W-:-:S03]  /*15b0*/  @P2 SHF.R.S32.HI R19, RZ, 0x1f, R18 ;  /* 0x0000001fff132819 */ /* 0x008fc60000011412 */
[----:B------:R-:W-:Y:S02]  /*15c0*/  @!P2 IMAD.MOV.U32 R18, RZ, RZ, R22 ;  /* 0x000000ffff12a224 */ /* 0x000fe400078e0016 */
[----:B------:R-:W-:Y:S02]  /*15d0*/  IMAD.SHL.U32 R22, R3, 0x8, RZ ;  /* 0x0000000803167824 */ /* 0x000fe400078e00ff */
[----:B------:R-:W-:Y:S02]  /*15e0*/  @!P2 IMAD.MOV.U32 R19, RZ, RZ, R12 ;  /* 0x000000ffff13a224 */ /* 0x000fe400078e000c */
[----:B------:R-:W-:Y:S01]  /*15f0*/  IMAD.WIDE.U32 R134, R18, c[0x0][0x2b0], RZ ;  /* 0x0000ac0012867a25 */ /* 0x000fe200078e00ff */
[--C-:B------:R-:W-:Y:S02]  /*1600*/  SHF.R.S32.HI R23, RZ, 0x1f, R22.reuse ;  /* 0x0000001fff177819 */ /* 0x100fe40000011416 */
[C---:B------:R-:W-:Y:S02]  /*1610*/  ISETP.GE.AND P2, PT, R22.reuse, c[0x0][0x27c], PT ;  /* 0x00009f0016007a0c */ /* 0x040fe40003f46270 */
[C---:B------:R-:W-:Y:S01]  /*1620*/  IADD3 R102, R22.reuse, 0x30, RZ ;  /* 0x0000003016667810 */ /* 0x040fe20007ffe0ff */
[----:B------:R-:W-:Y:S01]  /*1630*/  IMAD.WIDE.U32 R12, R39, c[0x0][0x280], R22 ;  /* 0x0000a000270c7a25 */ /* 0x000fe200078e0016 */
[----:B------:R-:W-:-:S02]  /*1640*/  IADD3 R101, R22, 0x40, RZ ;  /* 0x0000004016657810 */ /* 0x000fc40007ffe0ff */
[----:B------:R-:W-:Y:S01]  /*1650*/  IADD3 R100, R22, 0x50, RZ ;  /* 0x0000005016647810 */ /* 0x000fe20007ffe0ff */
[----:B------:R-:W-:Y:S01]  /*1660*/  IMAD.IADD R15, R0, 0x1, R13 ;  /* 0x00000001000f7824 */ /* 0x000fe200078e020d */
[--C-:B------:R-:W-:Y:S01]  /*1670*/  LOP3.LUT R0, R105, 0x8, R22.reuse, 0xf8, !PT ;  /* 0x0000000869007812 */ /* 0x100fe200078ef816 */
[----:B------:R-:W-:-:S03]  /*1680*/  IMAD.WIDE.U32 R10, R39, c[0x0][0x290], R22 ;  /* 0x0000a400270a7a25 */ /* 0x000fc600078e0016 */
[----:B-1----:R-:W-:Y:S01]  /*1690*/  LOP3.LUT R4, R0, R106, RZ, 0x3c, !PT ;  /* 0x0000006a00047212 */ /* 0x002fe200078e3cff */
[----:B------:R-:W-:Y:S01]  /*16a0*/  IMAD.IADD R21, R20, 0x1, R11 ;  /* 0x0000000114157824 */ /* 0x000fe200078e020b */
[----:B------:R-:W-:Y:S01]  /*16b0*/  SEL R0, RZ, c[0x0][0x27c], !P2 ;  /* 0x00009f00ff007a07 */ /* 0x000fe20005000000 */
[----:B------:R-:W-:Y:S02]  /*16c0*/  IMAD.MOV.U32 R20, RZ, RZ, R10 ;  /* 0x000000ffff147224 */ /* 0x000fe400078e000a */
[----:B------:R-:W-:Y:S02]  /*16d0*/  IMAD.IADD R89, R7, 0x1, R4 ;  /* 0x0000000107597824 */ /* 0x000fe400078e0204 */
[----:B------:R-:W-:Y:S02]  /*16e0*/  IMAD.IADD R0, R22, 0x1, R0 ;  /* 0x0000000116007824 */ /* 0x000fe400078e0200 */
[----:B------:R-:W-:Y:S01]  /*16f0*/  IMAD.WIDE.U32 R4, R28, c[0x0][0x260], R8 ;  /* 0x000098001c047a25 */ /* 0x000fe200078e0008 */
[----:B------:R-:W-:-:S02]  /*1700*/  LEA R89, R89, 0x1880, 0x1 ;  /* 0x0000188059597811 */ /* 0x000fc400078e08ff */
[----:B------:R-:W-:Y:S01]  /*1710*/  SHF.R.S32.HI R8, RZ, 0x1f, R0 ;  /* 0x0000001fff087819 */ /* 0x000fe20000011400 */
[----:B------:R-:W-:Y:S01]  /*1720*/  IMAD.IADD R5, R5, 0x1, R6 ;  /* 0x0000000105057824 */ /* 0x000fe200078e0206 */
[C---:B------:R-:W-:Y:S01]  /*1730*/  IADD3 R90, R89.reuse, 0x20, RZ ;  /* 0x00000020595a7810 */ /* 0x040fe20007ffe0ff */
[----:B------:R-:W-:Y:S01]  /*1740*/  IMAD.MOV.U32 R14, RZ, RZ, R12 ;  /* 0x000000ffff0e7224 */ /* 0x000fe200078e000c */
[----:B------:R-:W-:Y:S01]  /*1750*/  @P1 IADD3 R90, R89, -0x20, RZ ;  /* 0xffffffe0595a1810 */ /* 0x000fe20007ffe0ff */
[----:B------:R-:W-:Y:S01]  /*1760*/  IMAD.WIDE.U32 R124, R155, c[0x0][0x290], R20 ;  /* 0x0000a4009b7c7a25 */ /* 0x000fe200078e0014 */
[----:B------:R-:W-:Y:S02]  /*1770*/  ISETP.GE.AND P1, PT, R31, c[0x0][0x27c], PT ;  /* 0x00009f001f007a0c */ /* 0x000fe40003f26270 */
[CC--:B------:R-:W-:Y:S01]  /*1780*/  LEA.HI R6, R8.reuse, R0.reuse, RZ, 0x3 ;  /* 0x0000000008067211 */ /* 0x0c0fe200078f18ff */
[----:B------:R-:W-:Y:S01]  /*1790*/  IMAD.WIDE.U32 R128, R155, c[0x0][0x280], R14 ;  /* 0x0000a0009b807a25 */ /* 0x000fe200078e000e */
[----:B------:R-:W-:-:S02]  /*17a0*/  LEA.HI R10, R8, R0, RZ, 0x5 ;  /* 0x00000000080a7211 */ /* 0x000fc400078f28ff */
[----:B------:R-:W-:Y:S01]  /*17b0*/  SEL R8, RZ, c[0x0][0x27c], !P1 ;  /* 0x00009f00ff087a07 */ /* 0x000fe20004800000 */
[----:B------:R-:W-:Y:S01]  /*17c0*/  IMAD R0, R26, c[0x0][0x268], RZ ;  /* 0x00009a001a007a24 */ /* 0x000fe200078e02ff */
[----:B------:R-:W-:Y:S02]  /*17d0*/  SEL R9, RZ, c[0x0][0x27c], !P3 ;  /* 0x00009f00ff097a07 */ /* 0x000fe40005800000 */
[----:B------:R-:W-:Y:S01]  /*17e0*/  SHF.R.S32.HI R10, RZ, 0x5, R10 ;  /* 0x00000005ff0a7819 */ /* 0x000fe2000001140a */
[----:B------:R-:W-:Y:S01]  /*17f0*/  IMAD.IADD R8, R8, 0x1, R31 ;  /* 0x0000000108087824 */ /* 0x000fe200078e021f */
[----:B------:R-:W-:Y:S01]  /*1800*/  LOP3.LUT R11, R105, 0x18, R6, 0xf8, !PT ;  /* 0x00000018690b7812 */ /* 0x000fe200078ef806 */
[----:B------:R-:W-:Y:S01]  /*1810*/  IMAD R113, R114, c[0x0][0x26c], R0 ;  /* 0x00009b0072717a24 */ /* 0x000fe200078e0200 */
[----:B------:R-:W-:Y:S01]  /*1820*/  SHF.R.S32.HI R75, RZ, 0x3, R6 ;  /* 0x00000003ff4b7819 */ /* 0x000fe20000011406 */
[----:B------:R-:W-:Y:S01]  /*1830*/  IMAD.IADD R0, R9, 0x1, R32 ;  /* 0x0000000109007824 */ /* 0x000fe200078e0220 */
[----:B------:R-:W-:Y:S01]  /*1840*/  LOP3.LUT R6, R6, 0xfffffff8, RZ, 0xc0, !PT ;  /* 0xfffffff806067812 */ /* 0x000fe200078ec0ff */
[----:B------:R-:W-:Y:S01]  /*1850*/  IMAD.WIDE.U32 R114, R114, c[0x0][0x268], R4 ;  /* 0x00009a0072727a25 */ /* 0x000fe200078e0004 */
[----:B------:R-:W-:-:S02]  /*1860*/  SHF.R.S32.HI R4, RZ, 0x1f, R8 ;  /* 0x0000001fff047819 */ /* 0x000fc40000011408 */
[----:B------:R-:W-:Y:S01]  /*1870*/  SHF.R.S32.HI R9, RZ, 0x1f, R0 ;  /* 0x0000001fff097819 */ /* 0x000fe20000011400 */
[----:B------:R-:W-:Y:S01]  /*1880*/  IMAD R10, R10, 0x600, R7 ;  /* 0x000006000a0a7824 */ /* 0x000fe200078e0207 */
[-C--:B------:R-:W-:Y:S01]  /*1890*/  LEA.HI R5, R4, R8.reuse, RZ, 0x3 ;  /* 0x0000000804057211 */ /* 0x080fe200078f18ff */
[----:B------:R-:W-:Y:S01]  /*18a0*/  IMAD.SHL.U32 R142, R6, 0x2, RZ ;  /* 0x00000002068e7824 */ /* 0x000fe200078e00ff */
[----:B------:R-:W-:Y:S01]  /*18b0*/  LEA.HI R12, R4, R8, RZ, 0x5 ;  /* 0x00000008040c7211 */ /* 0x000fe200078f28ff */
[----:B------:R-:W-:Y:S01]  /*18c0*/  IMAD.IADD R113, R115, 0x1, R113 ;  /* 0x0000000173717824 */ /* 0x000fe200078e0271 */
[----:B------:R-:W-:Y:S02]  /*18d0*/  LOP3.LUT R8, R11, R106, RZ, 0x3c, !PT ;  /* 0x0000006a0b087212 */ /* 0x000fe400078e3cff */
[CC--:B------:R-:W-:Y:S02]  /*18e0*/  LEA.HI R4, R9.reuse, R0.reuse, RZ, 0x3 ;  /* 0x0000000009047211 */ /* 0x0c0fe400078f18ff */
[----:B------:R-:W-:Y:S01]  /*18f0*/  LEA.HI R0, R9, R0, RZ, 0x5 ;  /* 0x0000000009007211 */ /* 0x000fe200078f28ff */
[----:B------:R-:W-:Y:S01]  /*1900*/  IMAD.IADD R27, R10, 0x1, R8 ;  /* 0x000000010a1b7824 */ /* 0x000fe200078e0208 */
[----:B------:R-:W-:-:S02]  /*1910*/  SHF.R.S32.HI R9, RZ, 0x5, R12 ;  /* 0x00000005ff097819 */ /* 0x000fc4000001140c */
[----:B------:R-:W-:Y:S01]  /*1920*/  SHF.R.S32.HI R0, RZ, 0x5, R0 ;  /* 0x00000005ff007819 */ /* 0x000fe20000011400 */
[----:B------:R-:W-:Y:S01]  /*1930*/  IMAD.SHL.U32 R141, R27, 0x2, RZ ;  /* 0x000000021b8d7824 */ /* 0x000fe200078e00ff */
[----:B------:R-:W-:Y:S01]  /*1940*/  LOP3.LUT R8, R105, 0x18, R5, 0xf8, !PT ;  /* 0x0000001869087812 */ /* 0x000fe200078ef805 */
[--C-:B------:R-:W-:Y:S01]  /*1950*/  IMAD R11, R9, 0x600, R7.reuse ;  /* 0x00000600090b7824 */ /* 0x100fe200078e0207 */
[----:B------:R-:W-:Y:S02]  /*1960*/  LOP3.LUT R10, R105, 0x18, R4, 0xf8, !PT ;  /* 0x00000018690a7812 */ /* 0x000fe400078ef804 */
[-C--:B------:R-:W-:Y:S01]  /*1970*/  LOP3.LUT R9, R8, R106.reuse, RZ, 0x3c, !PT ;  /* 0x0000006a08097212 */ /* 0x080fe200078e3cff */
[----:B------:R-:W-:Y:S01]  /*1980*/  IMAD R8, R0, 0x600, R7 ;  /* 0x0000060000087824 */ /* 0x000fe200078e0207 */
[----:B------:R-:W-:Y:S01]  /*1990*/  LOP3.LUT R0, R10, R106, RZ, 0x3c, !PT ;  /* 0x0000006a0a007212 */ /* 0x000fe200078e3cff */
[----:B------:R-:W-:Y:S01]  /*19a0*/  IMAD R10, R29, c[0x0][0x1e8], RZ ;  /* 0x00007a001d0a7a24 */ /* 0x000fe200078e02ff */
[----:B------:R-:W-:Y:S01]  /*19b0*/  SHF.R.S32.HI R12, RZ, 0x1f, R101 ;  /* 0x0000001fff0c7819 */ /* 0x000fe20000011465 */
[----:B------:R-:W-:Y:S01]  /*19c0*/  IMAD.IADD R26, R11, 0x1, R9 ;  /* 0x000000010b1a7824 */ /* 0x000fe200078e0209 */
[----:B------:R-:W-:Y:S01]  /*19d0*/  SHF.R.S32.HI R74, RZ, 0x3, R5 ;  /* 0x00000003ff4a7819 */ /* 0x000fe20000011405 */
[----:B------:R-:W-:Y:S01]  /*19e0*/  IMAD.IADD R13, R8, 0x1, R0 ;  /* 0x00000001080d7824 */ /* 0x000fe200078e0200 */
[----:B------:R-:W-:Y:S01]  /*19f0*/  SHF.R.S32.HI R0, RZ, 0x1f, R155 ;  /* 0x0000001fff007819 */ /* 0x000fe2000001149b */
[----:B------:R-:W-:Y:S01]  /*1a00*/  IMAD R11, R29, c[0x0][0x210], RZ ;  /* 0x000084001d0b7a24 */ /* 0x000fe200078e02ff */
[----:B------:R-:W-:Y:S01]  /*1a10*/  LEA.HI R12, R12, R101, RZ, 0x3 ;  /* 0x000000650c0c7211 */ /* 0x000fe200078f18ff */
[----:B------:R-:W-:Y:S01]  /*1a20*/  IMAD R10, R28, c[0x0][0x1ec], R10 ;  /* 0x00007b001c0a7a24 */ /* 0x000fe200078e020a */
[----:B------:R-:W-:Y:S01]  /*1a30*/  SHF.R.S32.HI R73, RZ, 0x3, R4 ;  /* 0x00000003ff497819 */ /* 0x000fe20000011404 */
[----:B------:R-:W-:Y:S01]  /*1a40*/  IMAD R9, R0, c[0x0][0x280], RZ ;  /* 0x0000a00000097a24 */ /* 0x000fe200078e02ff */
[----:B------:R-:W-:Y:S01]  /*1a50*/  LOP3.LUT R97, R12, 0xfffffff8, RZ, 0xc0, !PT ;  /* 0xfffffff80c617812 */ /* 0x000fe200078ec0ff */
[----:B------:R-:W-:-:S02]  /*1a60*/  IMAD R8, R0, c[0x0][0x290], RZ ;  /* 0x0000a40000087a24 */ /* 0x000fc400078e02ff */
[----:B------:R-:W-:Y:S01]  /*1a70*/  IMAD R0, R28, c[0x0][0x214], R11 ;  /* 0x000085001c007a24 */ /* 0x000fe200078e020b */
[----:B------:R-:W-:Y:S01]  /*1a80*/  SHF.R.S32.HI R11, RZ, 0x1f, R100 ;  /* 0x0000001fff0b7819 */ /* 0x000fe20000011464 */
[----:B------:R-:W-:Y:S01]  /*1a90*/  IMAD.IADD R151, R161, 0x1, R10 ;  /* 0x00000001a1977824 */ /* 0x000fe200078e020a */
[----:B------:R-:W-:Y:S01]  /*1aa0*/  SHF.R.S32.HI R10, RZ, 0x1f, R31 ;  /* 0x0000001fff0a7819 */ /* 0x000fe2000001141f */
[----:B------:R-:W-:Y:S01]  /*1ab0*/  IMAD.IADD R150, R159, 0x1, R0 ;  /* 0x000000019f967824 */ /* 0x000fe200078e0200 */
[----:B------:R-:W-:Y:S01]  /*1ac0*/  LEA.HI R11, R11, R100, RZ, 0x3 ;  /* 0x000000640b0b7211 */ /* 0x000fe200078f18ff */
[----:B------:R-:W-:Y:S01]  /*1ad0*/  IMAD R0, R3, 0x40, R39 ;  /* 0x0000004003007824 */ /* 0x000fe200078e0227 */
[----:B------:R-:W-:Y:S01]  /*1ae0*/  SHF.R.S32.HI R3, RZ, 0x1f, R102 ;  /* 0x0000001fff037819 */ /* 0x000fe20000011466 */
[C---:B------:R-:W-:Y:S01]  /*1af0*/  IMAD R9, R155.reuse, c[0x0][0x284], R9 ;  /* 0x0000a1009b097a24 */ /* 0x040fe200078e0209 */
[----:B------:R-:W-:Y:S01]  /*1b00*/  LEA.HI R10, R10, R31, RZ, 0x3 ;  /* 0x0000001f0a0a7211 */ /* 0x000fe200078f18ff */
[----:B------:R-:W-:Y:S01]  /*1b10*/  IMAD R8, R155, c[0x0][0x294], R8 ;  /* 0x0000a5009b087a24 */ /* 0x000fe200078e0208 */
[----:B------:R-:W-:Y:S01]  /*1b20*/  LEA.HI R98, R3, R102, RZ, 0x3 ;  /* 0x0000006603627211 */ /* 0x000fe200078f18ff */
[----:B------:R-:W-:Y:S01]  /*1b30*/  IMAD.IADD R148, R133, 0x1, R9 ;  /* 0x0000000185947824 */ /* 0x000fe200078e0209 */
[----:B------:R-:W-:Y:S01]  /*1b40*/  SHF.R.S32.HI R3, RZ, 0x1f, R32 ;  /* 0x0000001fff037819 */ /* 0x000fe20000011420 */
[----:B------:R-:W-:Y:S01]  /*1b50*/  IMAD.IADD R145, R9, 0x1, R129 ;  /* 0x0000000109917824 */ /* 0x000fe200078e0281 */
[----:B------:R-:W-:Y:S01]  /*1b60*/  LOP3.LUT R98, R98, 0xfffffff8, RZ, 0xc0, !PT ;  /* 0xfffffff862627812 */ /* 0x000fe200078ec0ff */
[----:B------:R-:W-:Y:S01]  /*1b70*/  IMAD.IADD R146, R131, 0x1, R8 ;  /* 0x0000000183927824 */ /* 0x000fe200078e0208 */
[----:B------:R-:W-:Y:S01]  /*1b80*/  LEA.HI R94, R3, R32, RZ, 0x3 ;  /* 0x00000020035e7211 */ /* 0x000fe200078f18ff */
[----:B------:R-:W-:Y:S01]  /*1b90*/  IMAD R3, R19, c[0x0][0x2b0], RZ ;  /* 0x0000ac0013037a24 */ /* 0x000fe200078e02ff */
[----:B------:R-:W-:Y:S01]  /*1ba0*/  LOP3.LUT R96, R11, 0xfffffff8, RZ, 0xc0, !PT ;  /* 0xfffffff80b607812 */ /* 0x000fe200078ec0ff */
[----:B------:R-:W-:Y:S01]  /*1bb0*/  IMAD.IADD R144, R8, 0x1, R125 ;  /* 0x0000000108907824 */ /* 0x000fe200078e027d */
[----:B------:R-:W-:Y:S01]  /*1bc0*/  LOP3.LUT R95, R10, 0xfffffff8, RZ, 0xc0, !PT ;  /* 0xfffffff80a5f7812 */ /* 0x000fe200078ec0ff */
[----:B------:R-:W-:Y:S01]  /*1bd0*/  IMAD R3, R18, c[0x0][0x2b4], R3 ;  /* 0x0000ad0012037a24 */ /* 0x000fe200078e0203 */
        /* <DEDUP_REMOVED lines=9> */
[----:B------:R-:W-:Y:S02]  /*1c70*/  LOP3.LUT R3, R4, 0xfffffff8, RZ, 0xc0, !PT ;  /* 0xfffffff804037812 */ /* 0x000fe400078ec0ff */
[----:B------:R-:W-:Y:S01]  /*1c80*/  SHF.R.S32.HI R5, RZ, 0x1f, R6 ;  /* 0x0000001fff057819 */ /* 0x000fe20000011406 */
[----:B------:R-:W-:Y:S01]  /*1c90*/  IMAD.SHL.U32 R139, R6, 0x2, RZ ;  /* 0x00000002068b7824 */ /* 0x000fe200078e00ff */
[----:B------:R-:W-:Y:S01]  /*1ca0*/  SHF.R.S32.HI R4, RZ, 0x1f, R3 ;  /* 0x0000001fff047819 */ /* 0x000fe20000011403 */
[----:B------:R-:W-:Y:S01]  /*1cb0*/  IMAD.SHL.U32 R137, R3, 0x2, RZ ;  /* 0x0000000203897824 */ /* 0x000fe200078e00ff */
[----:B------:R-:W-:-:S02]  /*1cc0*/  SHF.R.S32.HI R109, RZ, 0x1f, R96 ;  /* 0x0000001fff6d7819 */ /* 0x000fc40000011460 */
[----:B------:R-:W-:Y:S02]  /*1cd0*/  SHF.R.S32.HI R108, RZ, 0x1f, R95 ;  /* 0x0000001fff6c7819 */ /* 0x000fe4000001145f */
[----:B------:R-:W-:Y:S02]  /*1ce0*/  SHF.R.S32.HI R107, RZ, 0x1f, R94 ;  /* 0x0000001fff6b7819 */ /* 0x000fe4000001145e */
[----:B------:R-:W-:Y:S02]  /*1cf0*/  SHF.L.U64.HI R140, R6, 0x1, R5 ;  /* 0x00000001068c7819 */ /* 0x000fe40000010205 */
[----:B------:R-:W-:Y:S02]  /*1d00*/  SHF.L.U64.HI R138, R3, 0x1, R4 ;  /* 0x00000001038a7819 */ /* 0x000fe40000010204 */
.L_x_432:
[----:B------:R-:W-:Y:S01]  /*1d10*/  IMAD R3, R45, 0x30, R0 ;  /* 0x000000302d037824 */ /* 0x000fe200078e0200 */
[----:B------:R-:W-:Y:S01]  /*1d20*/  ISETP.NE.AND P4, PT, R163, 0x1, PT ;  /* 0x00000001a300780c */ /* 0x000fe20003f85270 */
[----:B------:R-:W-:Y:S01]  /*1d30*/  IMAD.MOV.U32 R92, RZ, RZ, RZ ;  /* 0x000000ffff5c7224 */ /* 0x000fe200078e00ff */
[----:B------:R-:W-:Y:S04]  /*1d40*/  DEPBAR.LE SB0, 0x0 ;  /* 0x000080000000791a */ /* 0x000fe80000000000 */
[----:B-1-3--:R-:W-:Y:S01]  /*1d50*/  IMAD.IADD R4, R152, 0x1, R3 ;  /* 0x0000000198047824 */ /* 0x00afe200078e0203 */
[----:B------:R-:W-:Y:S01]  /*1d60*/  ISETP.GE.AND P0, PT, R3, R2, PT ;  /* 0x000000020300720c */ /* 0x000fe20003f06270 */
[----:B------:R-:W-:Y:S01]  /*1d70*/  BSSY B1, `(.L_x_407) ;  /* 0x00003d5000017945 */ /* 0x000fe20003800000 */
[----:B------:R-:W-:Y:S01]  /*1d80*/  ISETP.GE.AND P5, PT, R162, 0x1, PT ;  /* 0x00000001a200780c */ /* 0x000fe20003fa6270 */
[--C-:B------:R-:W-:Y:S01]  /*1d90*/  IMAD.MOV.U32 R3, RZ, RZ, R4.reuse ;  /* 0x000000ffff037224 */ /* 0x100fe200078e0004 */
[----:B------:R-:W-:Y:S02]  /*1da0*/  ISETP.GT.OR P0, PT, R0, 0x2f, P0 ;  /* 0x0000002f0000780c */ /* 0x000fe40000704670 */
[----:B------:R-:W-:Y:S05]  /*1db0*/  @P4 IMAD.HI.U32 R5, R4, c[0x0][0x2bc], RZ ;  /* 0x0000af0004054a27 */ /* 0x000fea00078e00ff */
[----:B------:R-:W-:Y:S06]  /*1dc0*/  @P4 SHF.R.U32.HI R3, RZ, c[0x0][0x2c0], R5 ;  /* 0x0000b000ff034a19 */ /* 0x000fec0000011605 */
[C---:B------:R-:W-:Y:S04]  /*1dd0*/  @!P0 IADD3 R5, P4, R3.reuse, R134, RZ ;  /* 0x0000008603058210 */ /* 0x040fe80007f9e0ff */
[----:B------:R-:W-:Y:S01]  /*1de0*/  @!P0 LEA.HI.X.SX32 R6, R3, R147, 0x1, P4 ;  /* 0x0000009303068211 */ /* 0x000fe200020f0eff */
[----:B------:R-:W-:Y:S01]  /*1df0*/  IMAD.MOV R3, RZ, RZ, -R3 ;  /* 0x000000ffff037224 */ /* 0x000fe200078e0a03 */
[----:B------:R-:W-:Y:S03]  /*1e00*/  @!P0 LEA R8, P4, R5, c[0x0][0x2a0], 0x2 ;  /* 0x0000a80005088a11 */ /* 0x000fe600078810ff */
        /* <DEDUP_REMOVED lines=18> */
[C---:B------:R-:W-:Y:S01]  /*1f30*/  IMAD R6, R45.reuse, UR14, RZ ;  /* 0x0000000e2d067c24 */ /* 0x040fe2000f8e02ff */
[----:B------:R-:W-:Y:S01]  /*1f40*/  ISETP.NE.AND P0, PT, RZ, UR4, PT ;  /* 0x00000004ff007c0c */ /* 0x000fe2000bf05270 */
[C---:B------:R-:W-:Y:S01]  /*1f50*/  IMAD R5, R45.reuse, UR5, RZ ;  /* 0x000000052d057c24 */ /* 0x040fe2000f8e02ff */
[----:B------:R-:W-:Y:S01]  /*1f60*/  SHF.R.S32.HI R4, RZ, 0x1f, R45 ;  /* 0x0000001fff047819 */ /* 0x000fe2000001142d */
[C---:B------:R-:W-:Y:S02]  /*1f70*/  IMAD R3, R45.reuse, -0x30, R2 ;  /* 0xffffffd02d037824 */ /* 0x040fe400078e0202 */
[----:B------:R-:W-:Y:S03]  /*1f80*/  IMAD.WIDE.U32 R28, R45, UR16, RZ ;  /* 0x000000102d1c7c25 */ /* 0x000fe6000f8e00ff */
[----:B------:R-:W-:Y:S01]  /*1f90*/  IMNMX R91, R3, 0x30, PT ;  /* 0x00000030035b7817 */ /* 0x000fe20003800200 */
[C---:B------:R-:W-:Y:S02]  /*1fa0*/  IMAD R6, R4.reuse, UR16, R6 ;  /* 0x0000001004067c24 */ /* 0x040fe4000f8e0206 */
[----:B------:R-:W-:Y:S02]  /*1fb0*/  IMAD R5, R4, UR18, R5 ;  /* 0x0000001204057c24 */ /* 0x000fe4000f8e0205 */
[----:B------:R-:W-:Y:S01]  /*1fc0*/  IMAD.WIDE.U32 R46, R45, UR18, RZ ;  /* 0x000000122d2e7c25 */ /* 0x000fe2000f8e00ff */
        /* <DEDUP_REMOVED lines=62> */
.L_x_411:
[----:B------:R-:W-:Y:S05]  /*23b0*/  BSYNC B0 ;  /* 0x0000000000007941 */ /* 0x000fea0003800000 */
.L_x_410:
        /* <DEDUP_REMOVED lines=23> */
[----:B--2---:R-:W-:Y:S01]  /*2530*/  PRMT R33, R6, 0x5410, R3 ;  /* 0x0000541006217816 */ /* 0x004fe20000000003 */
[----:B------:R-:W-:Y:S01]  /*2540*/  IMAD.MOV.U32 R6, RZ, RZ, R18 ;  /* 0x000000ffff067224 */ /* 0x000fe200078e0012 */
[----:B------:R-:W-:Y:S02]  /*2550*/  MOV R11, R20 ;  /* 0x00000014000b7202 */ /* 0x000fe40000000f00 */
        /* <DEDUP_REMOVED lines=37> */
[----:B------:R-:W-:Y:S02]  /*27b0*/  @!P0 FFMA.FTZ R71, R4, R35, -R66 ;  /* 0x0000002304478223 */ /* 0x000fe40000010842 */
[-C--:B------:R-:W-:Y:S02]  /*27c0*/  @!P0 FMUL.FTZ R66, R38, R10.reuse ;  /* 0x0000000a26428220 */ /* 0x080fe40000410000 */
[----:B------:R-:W-:Y:S02]  /*27d0*/  @!P0 IMAD.MOV.U32 R6, RZ, RZ, R14 ;  /* 0x000000ffff068224 */ /* 0x000fe400078e000e */
[C---:B------:R-:W-:Y:S02]  /*27e0*/  @!P0 FMUL.FTZ R4, R5.reuse, R10 ;  /* 0x0000000a05048220 */ /* 0x040fe40000410000 */
[-C--:B------:R-:W-:Y:S01]  /*27f0*/  @!P0 FFMA.FTZ R68, R5, R46.reuse, -R66 ;  /* 0x0000002e05448223 */ /* 0x080fe20000010842 */
[----:B------:R-:W-:Y:S01]  /*2800*/  @!P0 MOV R5, R15 ;  /* 0x0000000f00058202 */ /* 0x000fe20000000f00 */
[----:B------:R-:W-:Y:S01]  /*2810*/  @!P0 FFMA.FTZ R3, R34, R35, R3 ;  /* 0x0000002322038223 */ /* 0x000fe20000010003 */
[--C-:B------:R-:W-:Y:S01]  /*2820*/  @!P0 HADD2.F32 R34, -RZ, R6.reuse.H1_H1 ;  /* 0x30000006ff228230 */ /* 0x100fe20000004100 */
[----:B------:R-:W-:Y:S01]  /*2830*/  @!P0 FFMA.FTZ R4, R38, R46, R4 ;  /* 0x0000002e26048223 */ /* 0x000fe20000010004 */
[----:B------:R-:W-:Y:S02]  /*2840*/  @!P0 HADD2.F32 R6, -RZ, R6.H0_H0 ;  /* 0x20000006ff068230 */ /* 0x000fe40000004100 */
[----:B------:R-:W-:Y:S01]  /*2850*/  @!P0 HADD2.F32 R35, -RZ, R47.H0_H0 ;  /* 0x2000002fff238230 */ /* 0x000fe20000004100 */
[----:B------:R-:W-:Y:S01]  /*2860*/  @!P0 FMUL.FTZ R67, R34, R24 ;  /* 0x0000001822438220 */ /* 0x000fe20000410000 */
[--C-:B------:R-:W-:Y:S01]  /*2870*/  @!P0 HADD2.F32 R47, -RZ, R5.reuse.H1_H1 ;  /* 0x30000005ff2f8230 */ /* 0x100fe20000004100 */
[----:B------:R-:W-:Y:S01]  /*2880*/  @!P0 F2FP.PACK_AB R4, R4, R68 ;  /* 0x000000440404823e */ /* 0x000fe200000000ff */
[----:B------:R-:W-:Y:S01]  /*2890*/  @!P0 HADD2.F32 R10, -RZ, R5.H0_H0 ;  /* 0x20000005ff0a8230 */ /* 0x000fe20000004100 */
[C---:B------:R-:W-:Y:S01]  /*28a0*/  @!P0 FMUL.FTZ R5, R6.reuse, R24 ;  /* 0x0000001806058220 */ /* 0x040fe20000410000 */
[----:B------:R-:W-:Y:S01]  /*28b0*/  @!P0 F2FP.PACK_AB R3, R3, R71 ;  /* 0x000000470303823e */ /* 0x000fe200000000ff */
[C---:B------:R-:W-:Y:S02]  /*28c0*/  @!P0 FMUL.FTZ R66, R47.reuse, R11 ;  /* 0x0000000b2f428220 */ /* 0x040fe40000410000 */
[----:B------:R-:W-:Y:S01]  /*28d0*/  @!P0 FFMA.FTZ R67, R6, R35, -R67 ;  /* 0x0000002306438223 */ /* 0x000fe20000010843 */
[----:B------:R-:W-:Y:S01]  /*28e0*/  @!P0 MOV R12, R3 ;  /* 0x00000003000c8202 */ /* 0x000fe20000000f00 */
[----:B------:R-:W-:Y:S02]  /*28f0*/  @!P0 FMUL.FTZ R6, R10, R11 ;  /* 0x0000000b0a068220 */ /* 0x000fe40000410000 */
        /* <DEDUP_REMOVED lines=9> */
.L_x_414:
[----:B------:R-:W-:Y:S05]  /*2990*/  BSYNC B0 ;  /* 0x0000000000007941 */ /* 0x000fea0003800000 */
.L_x_413:
        /* <DEDUP_REMOVED lines=12> */
[--C-:B------:R-:W-:Y:S02]  /*2a60*/  @!P0 SHF.R.U64 R24, R50, 0x10, R51.reuse ;  /* 0x0000001032188819 */ /* 0x100fe40000001233 */
[----:B------:R-:W-:Y:S01]  /*2a70*/  @!P0 SHF.R.U32.HI R38, RZ, 0x10, R51 ;  /* 0x00000010ff268819 */ /* 0x000fe20000011633 */
        /* <DEDUP_REMOVED lines=12> */
[-C--:B------:R-:W-:Y:S02]  /*2b40*/  @!P0 FFMA.FTZ R51, R4, R10.reuse, -R34 ;  /* 0x0000000a04338223 */ /* 0x080fe40000010822 */
[----:B------:R-:W-:Y:S01]  /*2b50*/  @!P0 FFMA.FTZ R3, R8, R10, R3 ;  /* 0x0000000a08038223 */ /* 0x000fe20000010003 */
[----:B------:R-:W-:Y:S01]  /*2b60*/  @!P0 MOV R8, R14 ;  /* 0x0000000e00088202 */ /* 0x000fe20000000f00 */
[-C--:B------:R-:W-:Y:S01]  /*2b70*/  @!P0 FMUL.FTZ R34, R11, R6.reuse ;  /* 0x000000060b228220 */ /* 0x080fe20000410000 */
[----:B------:R-:W-:Y:S01]  /*2b80*/  @!P0 HADD2.F32 R10, -RZ, R9.H0_H0 ;  /* 0x20000009ff0a8230 */ /* 0x000fe20000004100 */
        /* <DEDUP_REMOVED lines=27> */
.L_x_416:
[----:B------:R-:W-:Y:S05]  /*2d40*/  BSYNC B0 ;  /* 0x0000000000007941 */ /* 0x000fea0003800000 */
.L_x_415:
[----:B------:R-:W-:Y:S01]  /*2d50*/  ISETP.GE.AND P0, PT, R32, c[0x0][0x1d4], PT ;  /* 0x0000750020007a0c */ /* 0x000fe20003f06270 */
[----:B------:R-:W-:Y:S01]  /*2d60*/  @!UPT UIADD3 URZ, URZ, URZ, URZ ;  /* 0x0000003f3f3ff290 */ /* 0x000fe2000fffe03f */
[----:B------:R-:W-:Y:S11]  /*2d70*/  BSSY B0, `(.L_x_417) ;  /* 0x0000038000007945 */ /* 0x000ff60003800000 */
[----:B------:R-:W-:-:S05]  /*2d80*/  @P0 BRA `(.L_x_418) ;  /* 0x0000036000000947 */ /* 0x000fca0003800000 */
[C---:B----4-:R-:W-:Y:S01]  /*2d90*/  LEA R34, P0, R94.reuse, R69, 0x1 ;  /* 0x000000455e227211 */ /* 0x050fe200078008ff */
[----:B------:R-:W2:Y:S03]  /*2da0*/  LDS.128 R8, [R89+0x3000] ;  /* 0x0030000059087984 */ /* 0x000ea60000000c00 */
[----:B---3--:R-:W-:Y:S02]  /*2db0*/  LEA.HI.X R35, R94, R70, R107, 0x1, P0 ;  /* 0x000000465e237211 */ /* 0x008fe400000f0c6b */
[----:B------:R-:W-:Y:S11]  /*2dc0*/  ISETP.GE.AND P0, PT, R41, c[0x0][0x27c], PT ;  /* 0x00009f0029007a0c */ /* 0x000ff60003f06270 */
[----:B------:R-:W-:Y:S02]  /*2dd0*/  @!UPT UIADD3 URZ, URZ, URZ, URZ ;  /* 0x0000003f3f3ff290 */ /* 0x000fe4000fffe03f */
[----:B------:R-:W-:Y:S01]  /*2de0*/  @!P0 HADD2.F32 R3, -RZ, R28.H0_H0 ;  /* 0x2000001cff038230 */ /* 0x000fe20000004100 */
[----:B------:R-:W-:Y:S01]  /*2df0*/  @!P0 SHF.R.U64 R6, R16, 0x10, R17 ;  /* 0x0000001010068819 */ /* 0x000fe20000001211 */
[--C-:B-1----:R-:W-:Y:S01]  /*2e00*/  @!P0 HADD2.F32 R13, -RZ, R60.reuse.H0_H0 ;  /* 0x2000003cff0d8230 */ /* 0x102fe20000004100 */
[----:B------:R-:W-:Y:S01]  /*2e10*/  @!P0 SHF.R.U64 R15, R52, 0x10, R53 ;  /* 0x00000010340f8819 */ /* 0x000fe20000001235 */
[----:B------:R-:W-:Y:S01]  /*2e20*/  @!P0 HADD2.F32 R24, -RZ, R60.H1_H1 ;  /* 0x3000003cff188230 */ /* 0x000fe20000004100 */
[----:B------:R-:W-:Y:S01]  /*2e30*/  @!P0 SHF.R.U32.HI R16, RZ, 0x10, R17 ;  /* 0x00000010ff108819 */ /* 0x000fe20000011611 */
[----:B------:R-:W-:Y:S01]  /*2e40*/  @!P0 HADD2.F32 R6, -RZ, R6.H0_H0 ;  /* 0x20000006ff068230 */ /* 0x000fe20000004100 */
[----:B------:R-:W-:Y:S01]  /*2e50*/  @!P0 SHF.R.U32.HI R52, RZ, 0x10, R53 ;  /* 0x00000010ff348819 */ /* 0x000fe20000011635 */
[----:B------:R-:W-:Y:S02]  /*2e60*/  @!P0 HADD2.F32 R15, -RZ, R15.H0_H0 ;  /* 0x2000000fff0f8230 */ /* 0x000fe40000004100 */
[----:B------:R-:W-:Y:S01]  /*2e70*/  @!P0 HADD2.F32 R16, -RZ, R16.H0_H0 ;  /* 0x20000010ff108230 */ /* 0x000fe20000004100 */
[----:B--2---:R-:W-:Y:S02]  /*2e80*/  @!P0 MOV R4, R8 ;  /* 0x0000000800048202 */ /* 0x004fe40000000f00 */
        /* <DEDUP_REMOVED lines=38> */
.L_x_418:
[----:B------:R-:W-:Y:S05]  /*30f0*/  BSYNC B0 ;  /* 0x0000000000007941 */ /* 0x000fea0003800000 */
.L_x_417:
        /* <DEDUP_REMOVED lines=31> */
[-C--:B------:R-:W-:Y:S02]  /*32f0*/  @!P0 FMUL.FTZ R17, R15, R6.reuse ;  /* 0x000000060f118220 */ /* 0x080fe40000410000 */
        /* <DEDUP_REMOVED lines=26> */
.L_x_420:
[----:B------:R-:W-:Y:S05]  /*34a0*/  BSYNC B0 ;  /* 0x0000000000007941 */ /* 0x000fea0003800000 */
.L_x_419:
        /* <DEDUP_REMOVED lines=58> */
.L_x_422:
[----:B------:R-:W-:Y:S05]  /*3850*/  BSYNC B0 ;  /* 0x0000000000007941 */ /* 0x000fea0003800000 */
.L_x_421:
        /* <DEDUP_REMOVED lines=58> */
.L_x_409:
        /* <DEDUP_REMOVED lines=31> */
[----:B------:R-:W-:Y:S01]  /*3df0*/  LEA.HI.X R17, R3, c[0x0][0x274], R4, 0x1, P0 ;  /* 0x00009d0003117a11 */ /* 0x000fe200000f0c04 */
[----:B------:R-:W-:Y:S01]  /*3e00*/  CS2R R24, SRZ ;  /* 0x0000000000187805 */ /* 0x000fe2000001ff00 */
[C---:B------:R-:W-:Y:S04]  /*3e10*/  LEA R4, P0, R5.reuse, c[0x0][0x288], 0x1 ;  /* 0x0000a20005047a11 */ /* 0x040fe800078008ff */
[----:B------:R-:W-:Y:S02]  /*3e20*/  LEA.HI.X R5, R5, c[0x0][0x28c], R6, 0x1, P0 ;  /* 0x0000a30005057a11 */ /* 0x000fe400000f0c06 */
[----:B------:R-:W-:Y:S11]  /*3e30*/  ISETP.GE.AND P0, PT, R22, c[0x0][0x27c], PT ;  /* 0x00009f0016007a0c */ /* 0x000ff60003f06270 */
[----:B------:R-:W-:Y:S02]  /*3e40*/  @!UPT UIADD3 URZ, URZ, URZ, URZ ;  /* 0x0000003f3f3ff290 */ /* 0x000fe4000fffe03f */
        /* <DEDUP_REMOVED lines=10> */
.L_x_424:
[----:B------:R-:W-:Y:S05]  /*3ef0*/  BSYNC B0 ;  /* 0x0000000000007941 */ /* 0x000fea0003800000 */
.L_x_423:
[----:B------:R2:W3:Y:S04]  /*3f00*/  SHFL.IDX PT, R79, R30, RZ, 0x1e1f ;  /* 0x001e1fff1e4f7589 */ /* 0x0004e800000e0000 */
[----:B------:R2:W4:Y:S01]  /*3f10*/  SHFL.IDX PT, R78, R33, RZ, 0x1e1f ;  /* 0x001e1fff214e7589 */ /* 0x00052200000e0000 */
[----:B------:R-:W-:-:S05]  /*3f20*/  @P4 BRA `(.L_x_412) ;  /* 0x00001b9000004947 */ /* 0x000fca0003800000 */
[----:B------:R-:W-:Y:S01]  /*3f30*/  ISETP.GE.AND P0, PT, R22, c[0x0][0x1d4], PT ;  /* 0x0000750016007a0c */ /* 0x000fe20003f06270 */
[----:B-----5:R-:W-:Y:S01]  /*3f40*/  IMAD.MOV.U32 R6, RZ, RZ, R66 ;  /* 0x000000ffff067224 */ /* 0x020fe200078e0042 */
[----:B------:R-:W-:Y:S01]  /*3f50*/  IADD3 R76, -R77, c[0x0][0x1d4], RZ ;  /* 0x000075004d4c7a10 */ /* 0x000fe20007ffe1ff */
[----:B-1----:R-:W-:Y:S01]  /*3f60*/  IMAD.MOV.U32 R5, RZ, RZ, R67 ;  /* 0x000000ffff057224 */ /* 0x002fe200078e0043 */
        /* <DEDUP_REMOVED lines=25> */
[----:B------:R-:W-:Y:S01]  /*4100*/  SEL R3, R77, R76, !P2 ;  /* 0x0000004c4d037207 */ /* 0x000fe20005000000 */
[----:B------:R-:W-:Y:S01]  /*4110*/  IMAD.MOV.U32 R21, RZ, RZ, R10 ;  /* 0x000000ffff157224 */ /* 0x000fe200078e000a */
[----:B------:R-:W-:Y:S01]  /*4120*/  ISETP.GE.AND P0, PT, R22, c[0x0][0x27c], PT ;  /* 0x00009f0016007a0c */ /* 0x000fe20003f06270 */
[----:B------:R-:W-:Y:S01]  /*4130*/  IMAD.MOV.U32 R53, RZ, RZ, R50 ;  /* 0x000000ffff357224 */ /* 0x000fe200078e0032 */
[----:B------:R-:W-:Y:S01]  /*4140*/  SHF.R.S32.HI R4, RZ, 0x1f, R3 ;  /* 0x0000001fff047819 */ /* 0x000fe20000011403 */
[----:B------:R-:W1:Y:S01]  /*4150*/  LDS.128 R16, [R141+0x3c80] ;  /* 0x003c80008d107984 */ /* 0x000e620000000c00 */
[----:B------:R-:W-:Y:S02]  /*4160*/  MOV R20, R9 ;  /* 0x0000000900147202 */ /* 0x000fe40000000f00 */
[----:B------:R-:W-:Y:S02]  /*4170*/  LEA.HI R3, R4, R3, RZ, 0x4 ;  /* 0x0000000304037211 */ /* 0x000fe400078f20ff */
[----:B------:R-:W-:Y:S02]  /*4180*/  MOV R29, R11 ;  /* 0x0000000b001d7202 */ /* 0x000fe40000000f00 */
[----:B------:R-:W-:Y:S02]  /*4190*/  LEA.HI.SX32 R3, R3, R75, 0x1c ;  /* 0x0000004b03037211 */ /* 0x000fe400078fe2ff */
[----:B------:R-:W-:Y:S02]  /*41a0*/  MOV R52, R49 ;  /* 0x0000003100347202 */ /* 0x000fe40000000f00 */
[----:B------:R-:W-:Y:S02]  /*41b0*/  SHF.R.S32.HI R4, RZ, 0x1f, R3 ;  /* 0x0000001fff047819 */ /* 0x000fe40000011403 */
[----:B------:R-:W-:Y:S02]  /*41c0*/  SHF.L.U32 R80, R3, 0x3, RZ ;  /* 0x0000000303507819 */ /* 0x000fe400000006ff */
[----:B------:R-:W-:Y:S02]  /*41d0*/  LEA.HI R4, R4, R3, RZ, 0x2 ;  /* 0x0000000304047211 */ /* 0x000fe400078f10ff */
[----:B------:R-:W-:Y:S02]  /*41e0*/  @!P0 SHF.R.U64 R5, R8, 0x10, R9 ;  /* 0x0000001008058819 */ /* 0x000fe40000001209 */
[----:B------:R-:W-:Y:S02]  /*41f0*/  SHF.R.S32.HI R3, RZ, 0x2, R4 ;  /* 0x00000002ff037819 */ /* 0x000fe40000011404 */
[----:B------:R-:W-:Y:S02]  /*4200*/  LOP3.LUT R4, R105, 0x18, R80, 0xf8, !PT ;  /* 0x0000001869047812 */ /* 0x000fe400078ef850 */
[----:B------:R-:W-:Y:S01]  /*4210*/  @!P0 SHF.R.U64 R28, R10, 0x10, R11 ;  /* 0x000000100a1c8819 */ /* 0x000fe2000000120b */
[----:B------:R-:W-:Y:S01]  /*4220*/  IMAD R3, R3, 0x600, R7 ;  /* 0x0000060003037824 */ /* 0x000fe200078e0207 */
[----:B------:R-:W-:Y:S02]  /*4230*/  LOP3.LUT R4, R4, R106, RZ, 0x3c, !PT ;  /* 0x0000006a04047212 */ /* 0x000fe400078e3cff */
[----:B------:R-:W-:Y:S01]  /*4240*/  @!P0 SHF.R.U32.HI R30, RZ, 0x10, R11 ;  /* 0x00000010ff1e8819 */ /* 0x000fe2000001160b */
[----:B------:R-:W-:Y:S01]  /*4250*/  @!P0 HADD2.F32 R11, -RZ, R6.H0_H0 ;  /* 0x20000006ff0b8230 */ /* 0x000fe20000004100 */
[--C-:B------:R-:W-:Y:S01]  /*4260*/  @!P0 SHF.R.U64 R47, R48, 0x10, R49.reuse ;  /* 0x00000010302f8819 */ /* 0x100fe20000001231 */
[----:B------:R-:W-:Y:S01]  /*4270*/  IMAD.IADD R3, R3, 0x1, R4 ;  /* 0x0000000103037824 */ /* 0x000fe200078e0204 */
[----:B------:R-:W-:Y:S01]  /*4280*/  @!P0 SHF.R.U32.HI R49, RZ, 0x10, R49 ;  /* 0x00000010ff318819 */ /* 0x000fe20000011631 */
[----:B------:R-:W-:Y:S01]  /*4290*/  IMAD.MOV.U32 R4, RZ, RZ, R8 ;  /* 0x000000ffff047224 */ /* 0x000fe200078e0008 */
[----:B------:R-:W-:Y:S01]  /*42a0*/  @!P0 SHF.R.U32.HI R8, RZ, 0x10, R9 ;  /* 0x00000010ff088819 */ /* 0x000fe20000011609 */
[----:B------:R-:W-:Y:S01]  /*42b0*/  @!P0 HADD2.F32 R47, -RZ, R47.H0_H0 ;  /* 0x2000002fff2f8230 */ /* 0x000fe20000004100 */
[----:B------:R-:W-:Y:S01]  /*42c0*/  SHF.L.U32 R3, R3, 0x1, RZ ;  /* 0x0000000103037819 */ /* 0x000fe200000006ff */
[----:B------:R-:W-:Y:S01]  /*42d0*/  @!P0 HADD2.F32 R49, -RZ, R49.H0_H0 ;  /* 0x20000031ff318230 */ /* 0x000fe20000004100 */
[--C-:B------:R-:W-:Y:S01]  /*42e0*/  @!P0 SHF.R.U64 R54, R50, 0x10, R51.reuse ;  /* 0x0000001032368819 */ /* 0x100fe20000001233 */
[----:B------:R-:W-:Y:S01]  /*42f0*/  @!P0 HADD2.F32 R9, -RZ, R4.H0_H0 ;  /* 0x20000004ff098230 */ /* 0x000fe20000004100 */
[----:B------:R-:W-:Y:S01]  /*4300*/  @!P0 SHF.R.U32.HI R68, RZ, 0x10, R51 ;  /* 0x00000010ff448819 */ /* 0x000fe20000011633 */
[----:B------:R1:W2:Y:S01]  /*4310*/  LDS.128 R60, [R3+0x3c80] ;  /* 0x003c8000033c7984 */ /* 0x0002a20000000c00 */
[----:B------:R-:W-:Y:S01]  /*4320*/  @!P0 HADD2.F32 R4, -RZ, R5.H0_H0 ;  /* 0x20000005ff048230 */ /* 0x000fe20000004100 */
[----:B------:R-:W-:Y:S01]  /*4330*/  MOV R55, R51 ;  /* 0x0000003300377202 */ /* 0x000fe20000000f00 */
[----:B------:R-:W-:Y:S02]  /*4340*/  @!P0 HADD2.F32 R51, -RZ, R53.H0_H0 ;  /* 0x20000035ff338230 */ /* 0x000fe40000004100 */
[----:B------:R-:W-:Y:S02]  /*4350*/  @!P0 HADD2.F32 R53, -RZ, R54.H0_H0 ;  /* 0x20000036ff358230 */ /* 0x000fe40000004100 */
[----:B------:R-:W-:Y:S02]  /*4360*/  @!P0 HADD2.F32 R54, -RZ, R55.H0_H0 ;  /* 0x20000037ff368230 */ /* 0x000fe40000004100 */
[----:B------:R-:W-:Y:S01]  /*4370*/  @!P0 HADD2.F32 R55, -RZ, R68.H0_H0 ;  /* 0x20000044ff378230 */ /* 0x000fe20000004100 */
[----:B-1----:R-:W-:Y:S05]  /*4380*/  @!P0 IMAD.MOV.U32 R3, RZ, RZ, R16 ;  /* 0x000000ffff038224 */ /* 0x002fea00078e0010 */
[--C-:B------:R-:W-:Y:S02]  /*4390*/  @!P0 HADD2.F32 R6, -RZ, R3.reuse.H0_H0 ;  /* 0x20000003ff068230 */ /* 0x100fe40000004100 */
[----:B------:R-:W-:Y:S03]  /*43a0*/  @!P0 HADD2.F32 R5, -RZ, R3.H1_H1 ;  /* 0x30000003ff058230 */ /* 0x000fe60000004100 */
[-C--:B------:R-:W-:Y:S01]  /*43b0*/  @!P0 FMUL.FTZ R3, R6, R9.reuse ;  /* 0x0000000906038220 */ /* 0x080fe20000410000 */
[----:B--2---:R-:W-:Y:S05]  /*43c0*/  @!P0 MOV R46, R60 ;  /* 0x0000003c002e8202 */ /* 0x004fea0000000f00 */
[--C-:B------:R-:W-:Y:S02]  /*43d0*/  @!P0 HADD2.F32 R10, -RZ, R46.reuse.H0_H0 ;  /* 0x2000002eff0a8230 */ /* 0x100fe40000004100 */
[----:B------:R-:W-:Y:S03]  /*43e0*/  @!P0 HADD2.F32 R46, -RZ, R46.H1_H1 ;  /* 0x3000002eff2e8230 */ /* 0x000fe60000004100 */
[----:B------:R-:W-:Y:S02]  /*43f0*/  @!P0 FMUL.FTZ R48, R10, R9 ;  /* 0x000000090a308220 */ /* 0x000fe40000410000 */
[-C--:B------:R-:W-:Y:S02]  /*4400*/  @!P0 FMUL.FTZ R9, R46, R4.reuse ;  /* 0x000000042e098220 */ /* 0x080fe40000410000 */
[-C--:B------:R-:W-:Y:S01]  /*4410*/  @!P0 FFMA.FTZ R3, R10, R11.reuse, R3 ;  /* 0x0000000b0a038223 */ /* 0x080fe20000010003 */
[----:B------:R-:W-:Y:S01]  /*4420*/  @!P0 HADD2.F32 R10, -RZ, R20.H0_H0 ;  /* 0x20000014ff0a8230 */ /* 0x000fe20000004100 */
[----:B------:R-:W-:Y:S02]  /*4430*/  @!P0 FFMA.FTZ R87, R6, R11, -R48 ;  /* 0x0000000b06578223 */ /* 0x000fe40000010830 */
[----:B------:R-:W-:Y:S02]  /*4440*/  @!P0 IMAD.MOV.U32 R11, RZ, RZ, R61 ;  /* 0x000000ffff0b8224 */ /* 0x000fe400078e003d */
[C---:B------:R-:W-:Y:S02]  /*4450*/  @!P0 FMUL.FTZ R4, R5.reuse, R4 ;  /* 0x0000000405048220 */ /* 0x040fe40000410000 */
[----:B------:R-:W-:Y:S01]  /*4460*/  @!P0 FFMA.FTZ R86, R5, R47, -R9 ;  /* 0x0000002f05568223 */ /* 0x000fe20000010809 */
[----:B------:R-:W-:Y:S01]  /*4470*/  @!P0 MOV R5, R17 ;  /* 0x0000001100058202 */ /* 0x000fe20000000f00 */
[----:B------:R-:W-:Y:S01]  /*4480*/  @!P0 FFMA.FTZ R4, R46, R47, R4 ;  /* 0x0000002f2e048223 */ /* 0x000fe20000010004 */
[--C-:B------:R-:W-:Y:S02]  /*4490*/  @!P0 HADD2.F32 R46, -RZ, R11.reuse.H0_H0 ;  /* 0x2000000bff2e8230 */ /* 0x100fe40000004100 */
[----:B------:R-:W-:Y:S02]  /*44a0*/  @!P0 HADD2.F32 R9, -RZ, R8.H0_H0 ;  /* 0x20000008ff098230 */ /* 0x000fe40000004100 */
[----:B------:R-:W-:Y:S01]  /*44b0*/  @!P0 HADD2.F32 R48, -RZ, R11.H1_H1 ;  /* 0x3000000bff308230 */ /* 0x000fe20000004100 */
[-C--:B------:R-:W-:Y:S01]  /*44c0*/  @!P0 FMUL.FTZ R20, R46, R10.reuse ;  /* 0x0000000a2e148220 */ /* 0x080fe20000410000 */
[--C-:B------:R-:W-:Y:S01]  /*44d0*/  @!P0 HADD2.F32 R6, -RZ, R5.reuse.H0_H0 ;  /* 0x20000005ff068230 */ /* 0x100fe20000004100 */
[----:B------:R-:W-:Y:S01]  /*44e0*/  @!P0 F2FP.PACK_AB R3, R4, R3 ;  /* 0x000000030403823e */ /* 0x000fe200000000ff */
[----:B------:R-:W-:Y:S01]  /*44f0*/  @!P0 HADD2.F32 R47, -RZ, R52.H0_H0 ;  /* 0x20000034ff2f8230 */ /* 0x000fe20000004100 */
[----:B------:R-:W-:Y:S01]  /*4500*/  @!P0 FMUL.FTZ R11, R48, R9 ;  /* 0x00000009300b8220 */ /* 0x000fe20000410000 */
[----:B------:R-:W-:Y:S01]  /*4510*/  @!P0 HADD2.F32 R8, -RZ, R5.H1_H1 ;  /* 0x30000005ff088230 */ /* 0x000fe20000004100 */
[C---:B------:R-:W-:Y:S01]  /*4520*/  @!P0 FMUL.FTZ R5, R6.reuse, R10 ;  /* 0x0000000a06058220 */ /* 0x040fe20000410000 */
[----:B------:R-:W-:Y:S01]  /*4530*/  @!P0 MOV R10, R62 ;  /* 0x0000003e000a8202 */ /* 0x000fe20000000f00 */
[----:B------:R-:W-:Y:S01]  /*4540*/  @!P0 FFMA.FTZ R85, R6, R47, -R20 ;  /* 0x0000002f06558223 */ /* 0x000fe20000010814 */
[----:B------:R-:W-:Y:S01]  /*4550*/  @!P0 MOV R60, R3 ;  /* 0x00000003003c8202 */ /* 0x000fe20000000f00 */
[C---:B------:R-:W-:Y:S01]  /*4560*/  @!P0 FMUL.FTZ R6, R8.reuse, R9 ;  /* 0x0000000908068220 */ /* 0x040fe20000410000 */
[----:B------:R-:W-:Y:S01]  /*4570*/  @!P0 HADD2.F32 R20, -RZ, R28.H0_H0 ;  /* 0x2000001cff148230 */ /* 0x000fe20000004100 */
[----:B------:R-:W-:Y:S01]  /*4580*/  @!P0 FFMA.FTZ R84, R8, R49, -R11 ;  /* 0x0000003108548223 */ /* 0x000fe2000001080b */
[----:B------:R-:W-:Y:S01]  /*4590*/  @!P0 HADD2.F32 R11, -RZ, R21.H0_H0 ;  /* 0x20000015ff0b8230 */ /* 0x000fe20000004100 */
[----:B------:R-:W-:Y:S01]  /*45a0*/  @!P0 IMAD.MOV.U32 R8, RZ, RZ, R18 ;  /* 0x000000ffff088224 */ /* 0x000fe200078e0012 */
[--C-:B------:R-:W-:Y:S01]  /*45b0*/  @!P0 HADD2.F32 R50, -RZ, R10.reuse.H0_H0 ;  /* 0x2000000aff328230 */ /* 0x100fe20000004100 */
[----:B------:R-:W-:Y:S01]  /*45c0*/  @!P0 FFMA.FTZ R5, R46, R47, R5 ;  /* 0x0000002f2e058223 */ /* 0x000fe20000010005 */
[----:B------:R-:W-:Y:S01]  /*45d0*/  @!P0 HADD2.F32 R52, -RZ, R10.H1_H1 ;  /* 0x3000000aff348230 */ /* 0x000fe20000004100 */
[----:B------:R-:W-:Y:S01]  /*45e0*/  @!P0 FFMA.FTZ R6, R48, R49, R6 ;  /* 0x0000003130068223 */ /* 0x000fe20000010006 */
[--C-:B------:R-:W-:Y:S01]  /*45f0*/  @!P0 HADD2.F32 R9, -RZ, R8.reuse.H0_H0 ;  /* 0x20000008ff098230 */ /* 0x100fe20000004100 */
[----:B------:R-:W-:Y:S01]  /*4600*/  @!P0 FMUL.FTZ R28, R50, R11 ;  /* 0x0000000b321c8220 */ /* 0x000fe20000410000 */
[----:B------:R-:W-:Y:S01]  /*4610*/  @!P0 HADD2.F32 R10, -RZ, R8.H1_H1 ;  /* 0x30000008ff0a8230 */ /* 0x000fe20000004100 */
[----:B------:R-:W-:Y:S01]  /*4620*/  @!P0 FMUL.FTZ R21, R52, R20 ;  /* 0x0000001434158220 */ /* 0x000fe20000410000 */
[----:B------:R-:W-:Y:S01]  /*4630*/  @!P0 F2FP.PACK_AB R46, R84, R85 ;  /* 0x00000055542e823e */ /* 0x000fe200000000ff */
[C---:B------:R-:W-:Y:S01]  /*4640*/  @!P0 FMUL.FTZ R8, R9.reuse, R11 ;  /* 0x0000000b09088220 */ /* 0x040fe20000410000 */
[----:B------:R-:W-:Y:S01]  /*4650*/  @!P0 MOV R11, R63 ;  /* 0x0000003f000b8202 */ /* 0x000fe20000000f00 */
[----:B------:R-:W-:Y:S01]  /*4660*/  @!P0 FFMA.FTZ R83, R9, R51, -R28 ;  /* 0x0000003309538223 */ /* 0x000fe2000001081c */
[----:B------:R-:W-:Y:S01]  /*4670*/  @!P0 MOV R17, R46 ;  /* 0x0000002e00118202 */ /* 0x000fe20000000f00 */
[C---:B------:R-:W-:Y:S01]  /*4680*/  @!P0 FMUL.FTZ R9, R10.reuse, R20 ;  /* 0x000000140a098220 */ /* 0x040fe20000410000 */
[----:B------:R-:W-:Y:S01]  /*4690*/  @!P0 HADD2.F32 R28, -RZ, R30.H0_H0 ;  /* 0x2000001eff1c8230 */ /* 0x000fe20000004100 */
[----:B------:R-:W-:Y:S01]  /*46a0*/  @!P0 FFMA.FTZ R82, R10, R53, -R21 ;  /* 0x000000350a528223 */ /* 0x000fe20000010815 */
[----:B------:R-:W-:Y:S01]  /*46b0*/  @!P0 MOV R10, R19 ;  /* 0x00000013000a8202 */ /* 0x000fe20000000f00 */
[----:B------:R-:W-:Y:S01]  /*46c0*/  @!P0 FFMA.FTZ R8, R50, R51, R8 ;  /* 0x0000003332088223 */ /* 0x000fe20000010008 */
[----:B------:R-:W-:Y:S01]  /*46d0*/  @!P0 HADD2.F32 R21, -RZ, R29.H0_H0 ;  /* 0x2000001dff158230 */ /* 0x000fe20000004100 */
[----:B------:R-:W-:Y:S01]  /*46e0*/  @!P0 FFMA.FTZ R9, R52, R53, R9 ;  /* 0x0000003534098223 */ /* 0x000fe20000010009 */
[--C-:B------:R-:W-:Y:S01]  /*46f0*/  @!P0 HADD2.F32 R29, -RZ, R11.reuse.H0_H0 ;  /* 0x2000000bff1d8230 */ /* 0x100fe20000004100 */
[----:B------:R-:W-:Y:S01]  /*4700*/  @!P0 F2FP.PACK_AB R5, R6, R5 ;  /* 0x000000050605823e */ /* 0x000fe200000000ff */
[----:B------:R-:W-:Y:S02]  /*4710*/  @!P0 HADD2.F32 R30, -RZ, R11.H1_H1 ;  /* 0x3000000bff1e8230 */ /* 0x000fe40000004100 */
[--C-:B------:R-:W-:Y:S01]  /*4720*/  @!P0 HADD2.F32 R11, -RZ, R10.reuse.H0_H0 ;  /* 0x2000000aff0b8230 */ /* 0x100fe20000004100 */
[-C--:B------:R-:W-:Y:S01]  /*4730*/  @!P0 FMUL.FTZ R81, R29, R21.reuse ;  /* 0x000000151d518220 */ /* 0x080fe20000410000 */
[----:B------:R-:W-:Y:S01]  /*4740*/  @!P0 HADD2.F32 R20, -RZ, R10.H1_H1 ;  /* 0x3000000aff148230 */ /* 0x000fe20000004100 */
[----:B------:R-:W-:Y:S01]  /*4750*/  @!P0 FMUL.FTZ R68, R30, R28 ;  /* 0x0000001c1e448220 */ /* 0x000fe20000410000 */
[----:B------:R-:W-:Y:S01]  /*4760*/  @!P0 F2FP.PACK_AB R8, R9, R8 ;  /* 0x000000080908823e */ /* 0x000fe200000000ff */
[C---:B------:R-:W-:Y:S01]  /*4770*/  @!P0 FMUL.FTZ R10, R11.reuse, R21 ;  /* 0x000000150b0a8220 */ /* 0x040fe20000410000 */
[----:B------:R-:W-:Y:S01]  /*4780*/  @!P0 F2FP.PACK_AB R21, R82, R83 ;  /* 0x000000535215823e */ /* 0x000fe200000000ff */
[----:B------:R-:W-:Y:S01]  /*4790*/  @!P0 FFMA.FTZ R81, R11, R54, -R81 ;  /* 0x000000360b518223 */ /* 0x000fe20000010851 */
[----:B------:R-:W-:Y:S01]  /*47a0*/  @!P0 MOV R61, R5 ;  /* 0x00000005003d8202 */ /* 0x000fe20000000f00 */
[----:B------:R-:W-:Y:S01]  /*47b0*/  @!P0 FMUL.FTZ R11, R20, R28 ;  /* 0x0000001c140b8220 */ /* 0x000fe20000410000 */
        /* <DEDUP_REMOVED lines=17> */
.L_x_426:
[----:B------:R-:W-:Y:S05]  /*48d0*/  BSYNC B0 ;  /* 0x0000000000007941 */ /* 0x000fea0003800000 */
.L_x_425:
[----:B------:R-:W-:Y:S01]  /*48e0*/  ISETP.GE.AND P0, PT, R31, c[0x0][0x1d4], PT ;  /* 0x000075001f007a0c */ /* 0x000fe20003f06270 */
[----:B------:R-:W-:Y:S01]  /*48f0*/  @!UPT UIADD3 URZ, URZ, URZ, URZ ;  /* 0x0000003f3f3ff290 */ /* 0x000fe2000fffe03f */
[----:B------:R-:W-:Y:S11]  /*4900*/  BSSY B0, `(.L_x_427) ;  /* 0x0000078000007945 */ /* 0x000ff60003800000 */
[----:B------:R-:W-:-:S05]  /*4910*/  @P0 BRA `(.L_x_428) ;  /* 0x0000076000000947 */ /* 0x000fca0003800000 */
[----:B------:R-:W-:Y:S01]  /*4920*/  SEL R3, R77, R76, !P1 ;  /* 0x0000004c4d037207 */ /* 0x000fe20004800000 */
[----:B-1----:R-:W1:Y:S01]  /*4930*/  LDS.128 R16, [R136+0x3c80] ;  /* 0x003c800088107984 */ /* 0x002e620000000c00 */
[----:B------:R-:W-:Y:S02]  /*4940*/  ISETP.GE.AND P0, PT, R31, c[0x0][0x27c], PT ;  /* 0x00009f001f007a0c */ /* 0x000fe40003f06270 */
[----:B------:R-:W-:Y:S04]  /*4950*/  SHF.R.S32.HI R4, RZ, 0x1f, R3 ;  /* 0x0000001fff047819 */ /* 0x000fe80000011403 */
[----:B------:R-:W-:Y:S04]  /*4960*/  LEA.HI R3, R4, R3, RZ, 0x4 ;  /* 0x0000000304037211 */ /* 0x000fe800078f20ff */
[----:B------:R-:W-:Y:S03]  /*4970*/  LEA.HI.SX32 R3, R3, R74, 0x1c ;  /* 0x0000004a03037211 */ /* 0x000fe600078fe2ff */
[----:B------:R-:W-:Y:S01]  /*4980*/  @!P0 SHF.R.U64 R5, R12, 0x10, R13 ;  /* 0x000000100c058819 */ /* 0x000fe2000000120d */
[----:B------:R-:W-:Y:S01]  /*4990*/  @!P0 HADD2.F32 R12, -RZ, R69.H0_H0 ;  /* 0x20000045ff0c8230 */ /* 0x000fe20000004100 */
[----:B------:R-:W-:Y:S01]  /*49a0*/  SHF.R.S32.HI R4, RZ, 0x1f, R3 ;  /* 0x0000001fff047819 */ /* 0x000fe20000011403 */
[--C-:B------:R-:W-:Y:S01]  /*49b0*/  @!P0 HADD2.F32 R47, -RZ, R70.reuse.H0_H0 ;  /* 0x20000046ff2f8230 */ /* 0x100fe20000004100 */
[----:B------:R-:W-:Y:S01]  /*49c0*/  SHF.L.U32 R51, R3, 0x3, RZ ;  /* 0x0000000303337819 */ /* 0x000fe200000006ff */
[----:B------:R-:W-:Y:S01]  /*49d0*/  @!P0 HADD2.F32 R8, -RZ, R5.H0_H0 ;  /* 0x20000005ff088230 */ /* 0x000fe20000004100 */
[----:B------:R-:W-:Y:S01]  /*49e0*/  LEA.HI R4, R4, R3, RZ, 0x2 ;  /* 0x0000000304047211 */ /* 0x000fe200078f10ff */
[----:B------:R-:W-:Y:S01]  /*49f0*/  @!P0 HADD2.F32 R30, -RZ, R70.H1_H1 ;  /* 0x30000046ff1e8230 */ /* 0x000fe20000004100 */
[----:B------:R-:W-:Y:S02]  /*4a00*/  @!P0 SHF.R.U32.HI R10, RZ, 0x10, R13 ;  /* 0x00000010ff0a8819 */ /* 0x000fe4000001160d */
[----:B------:R-:W-:Y:S02]  /*4a10*/  SHF.R.S32.HI R3, RZ, 0x2, R4 ;  /* 0x00000002ff037819 */ /* 0x000fe40000011404 */
[----:B------:R-:W-:Y:S01]  /*4a20*/  LOP3.LUT R4, R105, 0x18, R51, 0xf8, !PT ;  /* 0x0000001869047812 */ /* 0x000fe200078ef833 */
[----:B------:R-:W-:Y:S01]  /*4a30*/  @!P0 HADD2.F32 R10, -RZ, R10.H0_H0 ;  /* 0x2000000aff0a8230 */ /* 0x000fe20000004100 */
[----:B------:R-:W-:Y:S01]  /*4a40*/  @!P0 SHF.R.U64 R20, R56, 0x10, R57 ;  /* 0x0000001038148819 */ /* 0x000fe20000001239 */
[----:B------:R-:W-:Y:S01]  /*4a50*/  IMAD R3, R3, 0x600, R7 ;  /* 0x0000060003037824 */ /* 0x000fe200078e0207 */
[----:B------:R-:W-:Y:S02]  /*4a60*/  LOP3.LUT R4, R4, R106, RZ, 0x3c, !PT ;  /* 0x0000006a04047212 */ /* 0x000fe400078e3cff */
[--C-:B------:R-:W-:Y:S02]  /*4a70*/  @!P0 SHF.R.U32.HI R11, RZ, 0x10, R15.reuse ;  /* 0x00000010ff0b8819 */ /* 0x100fe4000001160f */
[----:B------:R-:W-:Y:S01]  /*4a80*/  @!P0 SHF.R.U64 R14, R14, 0x10, R15 ;  /* 0x000000100e0e8819 */ /* 0x000fe2000000120f */
[----:B------:R-:W-:Y:S01]  /*4a90*/  IMAD.IADD R3, R3, 0x1, R4 ;  /* 0x0000000103037824 */ /* 0x000fe200078e0204 */
[----:B------:R-:W-:Y:S01]  /*4aa0*/  @!P0 HADD2.F32 R4, -RZ, R33.H0_H0 ;  /* 0x20000021ff048230 */ /* 0x000fe20000004100 */
[----:B------:R-:W-:Y:S01]  /*4ab0*/  @!P0 SHF.R.U32.HI R28, RZ, 0x10, R57 ;  /* 0x00000010ff1c8819 */ /* 0x000fe20000011639 */
[----:B------:R-:W-:Y:S01]  /*4ac0*/  @!P0 HADD2.F32 R15, -RZ, R20.H0_H0 ;  /* 0x20000014ff0f8230 */ /* 0x000fe20000004100 */
[--C-:B------:R-:W-:Y:S01]  /*4ad0*/  @!P0 SHF.R.U32.HI R49, RZ, 0x10, R59.reuse ;  /* 0x00000010ff318819 */ /* 0x100fe2000001163b */
[----:B------:R-:W-:Y:S01]  /*4ae0*/  @!P0 HADD2.F32 R11, -RZ, R11.H0_H0 ;  /* 0x2000000bff0b8230 */ /* 0x000fe20000004100 */
[----:B------:R-:W-:Y:S01]  /*4af0*/  SHF.L.U32 R3, R3, 0x1, RZ ;  /* 0x0000000103037819 */ /* 0x000fe200000006ff */
[----:B------:R-:W-:Y:S01]  /*4b00*/  @!P0 HADD2.F32 R28, -RZ, R28.H0_H0 ;  /* 0x2000001cff1c8230 */ /* 0x000fe20000004100 */
[----:B------:R-:W-:Y:S01]  /*4b10*/  @!P0 SHF.R.U64 R58, R58, 0x10, R59 ;  /* 0x000000103a3a8819 */ /* 0x000fe2000000123b */
[----:B------:R-:W-:Y:S02]  /*4b20*/  @!P0 HADD2.F32 R49, -RZ, R49.H0_H0 ;  /* 0x20000031ff318230 */ /* 0x000fe40000004100 */
[----:B------:R1:W2:Y:S01]  /*4b30*/  LDS.128 R52, [R3+0x3c80] ;  /* 0x003c800003347984 */ /* 0x0002a20000000c00 */
        /* <DEDUP_REMOVED lines=9> */
[-C--:B------:R-:W-:Y:S02]  /*4bd0*/  @!P0 FMUL.FTZ R20, R13, R8.reuse ;  /* 0x000000080d148220 */ /* 0x080fe40000410000 */
[----:B------:R-:W-:Y:S02]  /*4be0*/  @!P0 FMUL.FTZ R4, R5, R8 ;  /* 0x0000000805048220 */ /* 0x000fe40000410000 */
        /* <DEDUP_REMOVED lines=8> */
[----:B------:R-:W-:Y:S01]  /*4c70*/  @!P0 MOV R12, R55 ;  /* 0x00000037000c8202 */ /* 0x000fe20000000f00 */
[----:B------:R-:W-:Y:S02]  /*4c80*/  @!P0 HADD2.F32 R21, -RZ, R8.H1_H1 ;  /* 0x30000008ff158230 */ /* 0x000fe40000004100 */
[----:B------:R-:W-:Y:S01]  /*4c90*/  @!P0 HADD2.F32 R20, -RZ, R69.H1_H1 ;  /* 0x30000045ff148230 */ /* 0x000fe20000004100 */
[----:B------:R-:W-:Y:S01]  /*4ca0*/  @!P0 F2FP.PACK_AB R3, R4, R3 ;  /* 0x000000030403823e */ /* 0x000fe200000000ff */
[--C-:B------:R-:W-:Y:S01]  /*4cb0*/  @!P0 HADD2.F32 R9, -RZ, R6.reuse.H0_H0 ;  /* 0x20000006ff098230 */ /* 0x100fe20000004100 */
[----:B------:R-:W-:Y:S01]  /*4cc0*/  @!P0 FMUL.FTZ R13, R21, R10 ;  /* 0x0000000a150d8220 */ /* 0x000fe20000410000 */
[----:B------:R-:W-:Y:S01]  /*4cd0*/  @!P0 HADD2.F32 R8, -RZ, R6.H1_H1 ;  /* 0x30000006ff088230 */ /* 0x000fe20000004100 */
[----:B------:R-:W-:Y:S01]  /*4ce0*/  @!P0 FMUL.FTZ R6, R15, R5 ;  /* 0x000000050f068220 */ /* 0x000fe20000410000 */
[----:B------:R-:W-:Y:S01]  /*4cf0*/  @!P0 MOV R52, R3 ;  /* 0x0000000300348202 */ /* 0x000fe20000000f00 */
[C---:B------:R-:W-:Y:S01]  /*4d00*/  @!P0 FMUL.FTZ R5, R9.reuse, R5 ;  /* 0x0000000509058220 */ /* 0x040fe20000410000 */
[--C-:B------:R-:W-:Y:S01]  /*4d10*/  @!P0 HADD2.F32 R46, -RZ, R12.reuse.H0_H0 ;  /* 0x2000000cff2e8230 */ /* 0x100fe20000004100 */
[----:B------:R-:W-:Y:S01]  /*4d20*/  @!P0 FFMA.FTZ R61, R9, R20, -R6 ;  /* 0x00000014093d8223 */ /* 0x000fe20000010806 */
[----:B------:R-:W-:Y:S01]  /*4d30*/  @!P0 HADD2.F32 R48, -RZ, R12.H1_H1 ;  /* 0x3000000cff308230 */ /* 0x000fe20000004100 */
[C---:B------:R-:W-:Y:S01]  /*4d40*/  @!P0 FMUL.FTZ R6, R8.reuse, R10 ;  /* 0x0000000a08068220 */ /* 0x040fe20000410000 */
[----:B------:R-:W-:Y:S01]  /*4d50*/  @!P0 HADD2.F32 R10, -RZ, R34.H0_H0 ;  /* 0x20000022ff0a8230 */ /* 0x000fe20000004100 */
[----:B------:R-:W-:Y:S02]  /*4d60*/  @!P0 FFMA.FTZ R60, R8, R28, -R13 ;  /* 0x0000001c083c8223 */ /* 0x000fe4000001080d */
[----:B------:R-:W-:Y:S02]  /*4d70*/  @!P0 IMAD.MOV.U32 R8, RZ, RZ, R19 ;  /* 0x000000ffff088224 */ /* 0x000fe400078e0013 */
[----:B------:R-:W-:Y:S02]  /*4d80*/  @!P0 FMUL.FTZ R12, R46, R10 ;  /* 0x0000000a2e0c8220 */ /* 0x000fe40000410000 */
[----:B------:R-:W-:Y:S01]  /*4d90*/  @!P0 FMUL.FTZ R13, R48, R11 ;  /* 0x0000000b300d8220 */ /* 0x000fe20000410000 */
[--C-:B------:R-:W-:Y:S01]  /*4da0*/  @!P0 HADD2.F32 R9, -RZ, R8.reuse.H0_H0 ;  /* 0x20000008ff098230 */ /* 0x100fe20000004100 */
[----:B------:R-:W-:Y:S01]  /*4db0*/  @!P0 FFMA.FTZ R5, R15, R20, R5 ;  /* 0x000000140f058223 */ /* 0x000fe20000010005 */
[----:B------:R-:W-:Y:S01]  /*4dc0*/  @!P0 HADD2.F32 R8, -RZ, R8.H1_H1 ;  /* 0x30000008ff088230 */ /* 0x000fe20000004100 */
[----:B------:R-:W-:Y:S01]  /*4dd0*/  @!P0 FFMA.FTZ R6, R21, R28, R6 ;  /* 0x0000001c15068223 */ /* 0x000fe20000010006 */
[----:B------:R-:W-:Y:S01]  /*4de0*/  @!P0 F2FP.PACK_AB R15, R60, R61 ;  /* 0x0000003d3c0f823e */ /* 0x000fe200000000ff */
[C---:B------:R-:W-:Y:S01]  /*4df0*/  @!P0 FFMA.FTZ R59, R9.reuse, R47, -R12 ;  /* 0x0000002f093b8223 */ /* 0x040fe2000001080c */
[----:B------:R-:W-:Y:S01]  /*4e00*/  @!P0 MOV R12, R54 ;  /* 0x00000036000c8202 */ /* 0x000fe20000000f00 */
[----:B------:R-:W-:Y:S01]  /*4e10*/  @!P0 FMUL.FTZ R10, R9, R10 ;  /* 0x0000000a090a8220 */ /* 0x000fe20000410000 */
[----:B------:R-:W-:Y:S01]  /*4e20*/  @!P0 MOV R9, R18 ;  /* 0x0000001200098202 */ /* 0x000fe20000000f00 */
[C---:B------:R-:W-:Y:S01]  /*4e30*/  @!P0 FMUL.FTZ R11, R8.reuse, R11 ;  /* 0x0000000b080b8220 */ /* 0x040fe20000410000 */
[----:B------:R-:W-:Y:S01]  /*4e40*/  @!P0 MOV R17, R15 ;  /* 0x0000000f00118202 */ /* 0x000fe20000000f00 */
[----:B------:R-:W-:Y:S01]  /*4e50*/  @!P0 FFMA.FTZ R57, R8, R49, -R13 ;  /* 0x0000003108398223 */ /* 0x000fe2000001080d */
[----:B------:R-:W-:Y:S01]  /*4e60*/  @!P0 HADD2.F32 R8, -RZ, R34.H1_H1 ;  /* 0x30000022ff088230 */ /* 0x000fe20000004100 */
[----:B------:R-:W-:Y:S01]  /*4e70*/  @!P0 F2FP.PACK_AB R5, R6, R5 ;  /* 0x000000050605823e */ /* 0x000fe200000000ff */
[--C-:B------:R-:W-:Y:S02]  /*4e80*/  @!P0 HADD2.F32 R29, -RZ, R12.reuse.H0_H0 ;  /* 0x2000000cff1d8230 */ /* 0x100fe40000004100 */
[--C-:B------:R-:W-:Y:S01]  /*4e90*/  @!P0 HADD2.F32 R13, -RZ, R9.reuse.H0_H0 ;  /* 0x20000009ff0d8230 */ /* 0x100fe20000004100 */
[----:B------:R-:W-:Y:S01]  /*4ea0*/  @!P0 MOV R53, R5 ;  /* 0x0000000500358202 */ /* 0x000fe20000000f00 */
[----:B------:R-:W-:Y:S02]  /*4eb0*/  @!P0 HADD2.F32 R33, -RZ, R12.H1_H1 ;  /* 0x3000000cff218230 */ /* 0x000fe40000004100 */
[----:B------:R-:W-:Y:S01]  /*4ec0*/  @!P0 HADD2.F32 R12, -RZ, R9.H1_H1 ;  /* 0x30000009ff0c8230 */ /* 0x000fe20000004100 */
[-C--:B------:R-:W-:Y:S01]  /*4ed0*/  @!P0 FMUL.FTZ R9, R29, R8.reuse ;  /* 0x000000081d098220 */ /* 0x080fe20000410000 */
[----:B------:R-:W-:Y:S01]  /*4ee0*/  @!P0 HADD2.F32 R34, -RZ, R58.H0_H0 ;  /* 0x2000003aff228230 */ /* 0x000fe20000004100 */
[C---:B------:R-:W-:Y:S02]  /*4ef0*/  @!P0 FMUL.FTZ R8, R13.reuse, R8 ;  /* 0x000000080d088220 */ /* 0x040fe40000410000 */
[----:B------:R-:W-:Y:S01]  /*4f00*/  @!P0 FFMA.FTZ R56, R13, R30, -R9 ;  /* 0x0000001e0d388223 */ /* 0x000fe20000010809 */
[----:B------:R-:W-:Y:S01]  /*4f10*/  @!P0 F2FP.PACK_AB R13, R57, R59 ;  /* 0x0000003b390d823e */ /* 0x000fe200000000ff */
[----:B------:R-:W-:Y:S02]  /*4f20*/  @!P0 FMUL.FTZ R9, R12, R14 ;  /* 0x0000000e0c098220 */ /* 0x000fe40000410000 */
[----:B------:R-:W-:Y:S02]  /*4f30*/  @!P0 FFMA.FTZ R8, R29, R30, R8 ;  /* 0x0000001e1d088223 */ /* 0x000fe40000010008 */
[C---:B------:R-:W-:Y:S01]  /*4f40*/  @!P0 FMUL.FTZ R50, R33.reuse, R14 ;  /* 0x0000000e21328220 */ /* 0x040fe20000410000 */
[----:B------:R-:W-:Y:S01]  /*4f50*/  @!P0 F2FP.PACK_AB R14, R62, R63 ;  /* 0x0000003f3e0e823e */ /* 0x000fe200000000ff */
[-C--:B------:R-:W-:Y:S02]  /*4f60*/  @!P0 FFMA.FTZ R9, R33, R34.reuse, R9 ;  /* 0x0000002221098223 */ /* 0x080fe40000010009 */
        /* <DEDUP_REMOVED lines=17> */
.L_x_428:
[----:B------:R-:W-:Y:S05]  /*5080*/  BSYNC B0 ;  /* 0x0000000000007941 */ /* 0x000fea0003800000 */
.L_x_427:
[----:B------:R-:W-:Y:S11]  /*5090*/  ISETP.GE.AND P0, PT, R32, c[0x0][0x1d4], PT ;  /* 0x0000750020007a0c */ /* 0x000ff60003f06270 */
[----:B------:R-:W-:Y:S02]  /*50a0*/  @!UPT UIADD3 URZ, URZ, URZ, URZ ;  /* 0x0000003f3f3ff290 */ /* 0x000fe4000fffe03f */
[----:B------:R-:W-:-:S05]  /*50b0*/  @P0 BRA `(.L_x_412) ;  /* 0x00000a0000000947 */ /* 0x000fca0003800000 */
[----:B------:R-:W-:Y:S01]  /*50c0*/  SEL R3, R77, R76, !P3 ;  /* 0x0000004c4d037207 */ /* 0x000fe20005800000 */
[----:B-1----:R-:W-:Y:S01]  /*50d0*/  LDS.128 R16, [R121+0x3c80] ;  /* 0x003c800079107984 */ /* 0x002fe20000000c00 */
[----:B----4-:R-:W-:Y:S02]  /*50e0*/  IADD3 R56, P0, R78, R137, RZ ;  /* 0x000000894e387210 */ /* 0x010fe40007f1e0ff */
[----:B------:R-:W-:Y:S02]  /*50f0*/  SHF.R.S32.HI R4, RZ, 0x1f, R3 ;  /* 0x0000001fff047819 */ /* 0x000fe40000011403 */
[----:B---3--:R-:W-:Y:S02]  /*5100*/  IADD3.X R57, R79, R138, RZ, P0, !PT ;  /* 0x0000008a4f397210 */ /* 0x008fe400007fe4ff */
[----:B------:R-:W-:Y:S02]  /*5110*/  LEA.HI R3, R4, R3, RZ, 0x4 ;  /* 0x0000000304037211 */ /* 0x000fe400078f20ff */
[----:B------:R-:W-:Y:S02]  /*5120*/  ISETP.GE.AND P0, PT, R32, c[0x0][0x27c], PT ;  /* 0x00009f0020007a0c */ /* 0x000fe40003f06270 */
[----:B------:R-:W-:Y:S04]  /*5130*/  LEA.HI.SX32 R3, R3, R73, 0x1c ;  /* 0x0000004903037211 */ /* 0x000fe800078fe2ff */
[----:B------:R-:W-:Y:S01]  /*5140*/  SHF.R.S32.HI R4, RZ, 0x1f, R3 ;  /* 0x0000001fff047819 */ /* 0x000fe20000011403 */
[----:B------:R-:W-:Y:S03]  /*5150*/  IMAD.SHL.U32 R46, R3, 0x8, RZ ;  /* 0x00000008032e7824 */ /* 0x000fe600078e00ff */
[----:B------:R-:W-:Y:S03]  /*5160*/  LEA.HI R4, R4, R3, RZ, 0x2 ;  /* 0x0000000304047211 */ /* 0x000fe600078f10ff */
[----:B------:R-:W-:Y:S01]  /*5170*/  @!P0 SHF.R.U64 R5, R24, 0x10, R25 ;  /* 0x0000001018058819 */ /* 0x000fe20000001219 */
[----:B------:R-:W-:Y:S01]  /*5180*/  @!P0 HADD2.F32 R12, -RZ, R71.H0_H0 ;  /* 0x20000047ff0c8230 */ /* 0x000fe20000004100 */
[----:B------:R-:W-:Y:S01]  /*5190*/  SHF.R.S32.HI R3, RZ, 0x2, R4 ;  /* 0x00000002ff037819 */ /* 0x000fe20000011404 */
[--C-:B------:R-:W-:Y:S01]  /*51a0*/  @!P0 HADD2.F32 R30, -RZ, R72.reuse.H0_H0 ;  /* 0x20000048ff1e8230 */ /* 0x100fe20000004100 */
[----:B------:R-:W-:Y:S01]  /*51b0*/  LOP3.LUT R4, R105, 0x18, R46, 0xf8, !PT ;  /* 0x0000001869047812 */ /* 0x000fe200078ef82e */
[----:B------:R-:W-:Y:S01]  /*51c0*/  @!P0 HADD2.F32 R8, -RZ, R5.H0_H0 ;  /* 0x20000005ff088230 */ /* 0x000fe20000004100 */
[----:B------:R-:W-:Y:S01]  /*51d0*/  @!P0 SHF.R.U64 R14, R26, 0x10, R27 ;  /* 0x000000101a0e8819 */ /* 0x000fe2000000121b */
[----:B------:R-:W-:Y:S01]  /*51e0*/  IMAD R3, R3, 0x600, R7 ;  /* 0x0000060003037824 */ /* 0x000fe200078e0207 */
[----:B------:R-:W-:Y:S01]  /*51f0*/  LOP3.LUT R4, R4, R106, RZ, 0x3c, !PT ;  /* 0x0000006a04047212 */ /* 0x000fe200078e3cff */
[----:B------:R-:W-:Y:S01]  /*5200*/  @!P0 HADD2.F32 R26, -RZ, R72.H1_H1 ;  /* 0x30000048ff1a8230 */ /* 0x000fe20000004100 */
[----:B------:R-:W-:Y:S01]  /*5210*/  @!P0 SHF.R.U64 R15, R64, 0x10, R65 ;  /* 0x00000010400f8819 */ /* 0x000fe20000001241 */
[----:B------:R-:W-:Y:S01]  /*5220*/  @!P0 HADD2.F32 R14, -RZ, R14.H0_H0 ;  /* 0x2000000eff0e8230 */ /* 0x000fe20000004100 */
[----:B------:R-:W-:Y:S01]  /*5230*/  IADD3 R3, R3, R4, RZ ;  /* 0x0000000403037210 */ /* 0x000fe20007ffe0ff */
[----:B------:R-:W-:Y:S01]  /*5240*/  @!P0 HADD2.F32 R4, -RZ, R35.H0_H0 ;  /* 0x20000023ff048230 */ /* 0x000fe20000004100 */
[----:B------:R-:W-:Y:S01]  /*5250*/  @!P0 SHF.R.U32.HI R10, RZ, 0x10, R25 ;  /* 0x00000010ff0a8819 */ /* 0x000fe20000011619 */
[----:B------:R-:W-:Y:S01]  /*5260*/  @!P0 HADD2.F32 R15, -RZ, R15.H0_H0 ;  /* 0x2000000fff0f8230 */ /* 0x000fe20000004100 */
[----:B------:R-:W-:Y:S01]  /*5270*/  @!P0 SHF.R.U32.HI R24, RZ, 0x10, R65 ;  /* 0x00000010ff188819 */ /* 0x000fe20000011641 */
[----:B------:R-:W-:Y:S01]  /*5280*/  IMAD.SHL.U32 R3, R3, 0x2, RZ ;  /* 0x0000000203037824 */ /* 0x000fe200078e00ff */
[----:B------:R-:W-:Y:S01]  /*5290*/  @!P0 SHF.R.U32.HI R11, RZ, 0x10, R27 ;  /* 0x00000010ff0b8819 */ /* 0x000fe2000001161b */
[----:B------:R-:W-:Y:S01]  /*52a0*/  @!P0 HADD2.F32 R10, -RZ, R10.H0_H0 ;  /* 0x2000000aff0a8230 */ /* 0x000fe20000004100 */
[--C-:B------:R-:W-:Y:S01]  /*52b0*/  @!P0 SHF.R.U32.HI R34, RZ, 0x10, R67.reuse ;  /* 0x00000010ff228819 */ /* 0x100fe20000011643 */
[----:B------:R-:W-:Y:S01]  /*52c0*/  @!P0 HADD2.F32 R24, -RZ, R24.H0_H0 ;  /* 0x20000018ff188230 */ /* 0x000fe20000004100 */
[----:B------:R-:W1:Y:S01]  /*52d0*/  LDS.128 R48, [R3+0x3c80] ;  /* 0x003c800003307984 */ /* 0x000e620000000c00 */
[----:B------:R-:W-:Y:S01]  /*52e0*/  @!P0 HADD2.F32 R11, -RZ, R11.H0_H0 ;  /* 0x2000000bff0b8230 */ /* 0x000fe20000004100 */
[----:B------:R-:W-:Y:S01]  /*52f0*/  @!P0 SHF.R.U64 R28, R66, 0x10, R67 ;  /* 0x00000010421c8819 */ /* 0x000fe20000001243 */
[----:B------:R-:W-:Y:S04]  /*5300*/  @!P0 HADD2.F32 R34, -RZ, R34.H0_H0 ;  /* 0x20000022ff228230 */ /* 0x000fe80000004100 */
[----:B------:R-:W-:Y:S01]  /*5310*/  @!P0 HADD2.F32 R28, -RZ, R28.H0_H0 ;  /* 0x2000001cff1c8230 */ /* 0x000fe20000004100 */
[----:B-1----:R-:W-:Y:S01]  /*5320*/  @!P0 IMAD.MOV.U32 R13, RZ, RZ, R48 ;  /* 0x000000ffff0d8224 */ /* 0x002fe200078e0030 */
[----:B------:R-:W-:Y:S04]  /*5330*/  @!P0 MOV R3, R16 ;  /* 0x0000001000038202 */ /* 0x000fe80000000f00 */
[----:B------:R-:W-:Y:S02]  /*5340*/  @!P0 HADD2.F32 R9, -RZ, R13.H0_H0 ;  /* 0x2000000dff098230 */ /* 0x000fe40000004100 */
[--C-:B------:R-:W-:Y:S02]  /*5350*/  @!P0 HADD2.F32 R6, -RZ, R3.reuse.H0_H0 ;  /* 0x20000003ff068230 */ /* 0x100fe40000004100 */
[----:B------:R-:W-:Y:S01]  /*5360*/  @!P0 HADD2.F32 R5, -RZ, R3.H1_H1 ;  /* 0x30000003ff058230 */ /* 0x000fe20000004100 */
[-C--:B------:R-:W-:Y:S01]  /*5370*/  @!P0 FMUL.FTZ R21, R9, R4.reuse ;  /* 0x0000000409158220 */ /* 0x080fe20000410000 */
[----:B------:R-:W-:Y:S01]  /*5380*/  @!P0 HADD2.F32 R13, -RZ, R13.H1_H1 ;  /* 0x3000000dff0d8230 */ /* 0x000fe20000004100 */
[C---:B------:R-:W-:Y:S02]  /*5390*/  @!P0 FMUL.FTZ R3, R6.reuse, R4 ;  /* 0x0000000406038220 */ /* 0x040fe40000410000 */
[-C--:B------:R-:W-:Y:S02]  /*53a0*/  @!P0 FMUL.FTZ R4, R5, R8.reuse ;  /* 0x0000000805048220 */ /* 0x080fe40000410000 */
[----:B------:R-:W-:Y:S01]  /*53b0*/  @!P0 FMUL.FTZ R20, R13, R8 ;  /* 0x000000080d148220 */ /* 0x000fe20000410000 */
[----:B------:R-:W-:Y:S01]  /*53c0*/  @!P0 MOV R8, R49 ;  /* 0x0000003100088202 */ /* 0x000fe20000000f00 */
        /* <DEDUP_REMOVED lines=9> */
[--C-:B------:R-:W-:Y:S01]  /*5460*/  @!P0 HADD2.F32 R8, -RZ, R6.reuse.H1_H1 ;  /* 0x30000006ff088230 */ /* 0x100fe20000004100 */
[----:B------:R-:W-:Y:S01]  /*5470*/  @!P0 F2FP.PACK_AB R3, R4, R3 ;  /* 0x000000030403823e */ /* 0x000fe200000000ff */
[----:B------:R-:W-:Y:S01]  /*5480*/  @!P0 HADD2.F32 R20, -RZ, R71.H1_H1 ;  /* 0x30000047ff148230 */ /* 0x000fe20000004100 */
[----:B------:R-:W-:Y:S01]  /*5490*/  @!P0 FMUL.FTZ R13, R21, R10 ;  /* 0x0000000a150d8220 */ /* 0x000fe20000410000 */
[----:B------:R-:W-:Y:S01]  /*54a0*/  @!P0 HADD2.F32 R9, -RZ, R6.H0_H0 ;  /* 0x20000006ff098230 */ /* 0x000fe20000004100 */
[----:B------:R-:W-:Y:S01]  /*54b0*/  @!P0 FMUL.FTZ R6, R15, R5 ;  /* 0x000000050f068220 */ /* 0x000fe20000410000 */
[--C-:B------:R-:W-:Y:S01]  /*54c0*/  @!P0 HADD2.F32 R29, -RZ, R12.reuse.H0_H0 ;  /* 0x2000000cff1d8230 */ /* 0x100fe20000004100 */
[C---:B------:R-:W-:Y:S01]  /*54d0*/  @!P0 FFMA.FTZ R53, R8.reuse, R24, -R13 ;  /* 0x0000001808358223 */ /* 0x040fe2000001080d */
[----:B------:R-:W-:Y:S01]  /*54e0*/  @!P0 HADD2.F32 R33, -RZ, R12.H1_H1 ;  /* 0x3000000cff218230 */ /* 0x000fe20000004100 */
[C---:B------:R-:W-:Y:S01]  /*54f0*/  @!P0 FFMA.FTZ R54, R9.reuse, R20, -R6 ;  /* 0x0000001409368223 */ /* 0x040fe20000010806 */
[----:B------:R-:W-:Y:S01]  /*5500*/  @!P0 MOV R48, R3 ;  /* 0x0000000300308202 */ /* 0x000fe20000000f00 */
[----:B------:R-:W-:Y:S01]  /*5510*/  @!P0 FMUL.FTZ R6, R8, R10 ;  /* 0x0000000a08068220 */ /* 0x000fe20000410000 */
[----:B------:R-:W-:Y:S01]  /*5520*/  @!P0 MOV R8, R19 ;  /* 0x0000001300088202 */ /* 0x000fe20000000f00 */
[----:B------:R-:W-:Y:S01]  /*5530*/  @!P0 FMUL.FTZ R5, R9, R5 ;  /* 0x0000000509058220 */ /* 0x000fe20000410000 */
[----:B------:R-:W-:Y:S01]  /*5540*/  @!P0 HADD2.F32 R10, -RZ, R38.H0_H0 ;  /* 0x20000026ff0a8230 */ /* 0x000fe20000004100 */
[----:B------:R-:W-:Y:S02]  /*5550*/  @!P0 FMUL.FTZ R13, R33, R11 ;  /* 0x0000000b210d8220 */ /* 0x000fe40000410000 */
[----:B------:R-:W-:Y:S01]  /*5560*/  @!P0 FFMA.FTZ R5, R15, R20, R5 ;  /* 0x000000140f058223 */ /* 0x000fe20000010005 */
[--C-:B------:R-:W-:Y:S01]  /*5570*/  @!P0 HADD2.F32 R9, -RZ, R8.reuse.H0_H0 ;  /* 0x20000008ff098230 */ /* 0x100fe20000004100 */
[----:B------:R-:W-:Y:S01]  /*5580*/  @!P0 FMUL.FTZ R12, R29, R10 ;  /* 0x0000000a1d0c8220 */ /* 0x000fe20000410000 */
[----:B------:R-:W-:Y:S01]  /*5590*/  @!P0 F2FP.PACK_AB R15, R53, R54 ;  /* 0x00000036350f823e */ /* 0x000fe200000000ff */
[----:B------:R-:W-:Y:S01]  /*55a0*/  @!P0 FFMA.FTZ R6, R21, R24, R6 ;  /* 0x0000001815068223 */ /* 0x000fe20000010006 */
[----:B------:R-:W-:Y:S01]  /*55b0*/  @!P0 HADD2.F32 R8, -RZ, R8.H1_H1 ;  /* 0x30000008ff088230 */ /* 0x000fe20000004100 */
[C---:B------:R-:W-:Y:S01]  /*55c0*/  @!P0 FFMA.FTZ R52, R9.reuse, R30, -R12 ;  /* 0x0000001e09348223 */ /* 0x040fe2000001080c */
[----:B------:R-:W-:Y:S01]  /*55d0*/  @!P0 MOV R12, R50 ;  /* 0x00000032000c8202 */ /* 0x000fe20000000f00 */
[----:B------:R-:W-:Y:S01]  /*55e0*/  @!P0 FMUL.FTZ R10, R9, R10 ;  /* 0x0000000a090a8220 */ /* 0x000fe20000410000 */
[----:B------:R-:W-:Y:S01]  /*55f0*/  @!P0 MOV R17, R15 ;  /* 0x0000000f00118202 */ /* 0x000fe20000000f00 */
[----:B------:R-:W-:Y:S01]  /*5600*/  @!P0 IMAD.MOV.U32 R9, RZ, RZ, R18 ;  /* 0x000000ffff098224 */ /* 0x000fe200078e0012 */
[----:B------:R-:W-:Y:S01]  /*5610*/  @!P0 F2FP.PACK_AB R5, R6, R5 ;  /* 0x000000050605823e */ /* 0x000fe200000000ff */
[C---:B------:R-:W-:Y:S01]  /*5620*/  @!P0 FMUL.FTZ R11, R8.reuse, R11 ;  /* 0x0000000b080b8220 */ /* 0x040fe20000410000 */
[----:B------:R-:W-:Y:S01]  /*5630*/  @!P0 HADD2.F32 R25, -RZ, R12.H0_H0 ;  /* 0x2000000cff198230 */ /* 0x000fe20000004100 */
[----:B------:R-:W-:Y:S01]  /*5640*/  @!P0 FFMA.FTZ R47, R8, R34, -R13 ;  /* 0x00000022082f8223 */ /* 0x000fe2000001080d */
[----:B------:R-:W-:Y:S01]  /*5650*/  @!P0 HADD2.F32 R8, -RZ, R38.H1_H1 ;  /* 0x30000026ff088230 */ /* 0x000fe20000004100 */
[----:B------:R-:W-:Y:S01]  /*5660*/  @!P0 IMAD.MOV.U32 R49, RZ, RZ, R5 ;  /* 0x000000ffff318224 */ /* 0x000fe200078e0005 */
[----:B------:R-:W-:Y:S02]  /*5670*/  @!P0 HADD2.F32 R27, -RZ, R12.H1_H1 ;  /* 0x3000000cff1b8230 */ /* 0x000fe40000004100 */
[--C-:B------:R-:W-:Y:S02]  /*5680*/  @!P0 HADD2.F32 R13, -RZ, R9.reuse.H0_H0 ;  /* 0x20000009ff0d8230 */ /* 0x100fe40000004100 */
[----:B------:R-:W-:Y:S01]  /*5690*/  @!P0 HADD2.F32 R12, -RZ, R9.H1_H1 ;  /* 0x30000009ff0c8230 */ /* 0x000fe20000004100 */
[----:B------:R-:W-:Y:S02]  /*56a0*/  @!P0 FMUL.FTZ R9, R25, R8 ;  /* 0x0000000819098220 */ /* 0x000fe40000410000 */
[----:B------:R-:W-:Y:S02]  /*56b0*/  @!P0 FMUL.FTZ R35, R27, R14 ;  /* 0x0000000e1b238220 */ /* 0x000fe40000410000 */
[C---:B------:R-:W-:Y:S02]  /*56c0*/  @!P0 FFMA.FTZ R38, R13.reuse, R26, -R9 ;  /* 0x0000001a0d268223 */ /* 0x040fe40000010809 */
[C---:B------:R-:W-:Y:S02]  /*56d0*/  @!P0 FFMA.FTZ R35, R12.reuse, R28, -R35 ;  /* 0x0000001c0c238223 */ /* 0x040fe40000010823 */
[----:B------:R-:W-:Y:S01]  /*56e0*/  @!P0 FMUL.FTZ R8, R13, R8 ;  /* 0x000000080d088220 */ /* 0x000fe20000410000 */
[----:B------:R-:W-:Y:S01]  /*56f0*/  @!P0 F2FP.PACK_AB R13, R47, R52 ;  /* 0x000000342f0d823e */ /* 0x000fe200000000ff */
        /* <DEDUP_REMOVED lines=10> */
[----:B------:R-:W-:Y:S03]  /*57a0*/  @!P0 FFMA.FTZ R11, R33, R34, R11 ;  /* 0x00000022210b8223 */ /* 0x000fe6000001000b */
        /* <DEDUP_REMOVED lines=11> */
.L_x_408:
[----:B------:R1:W2:Y:S01]  /*5860*/  SHFL.IDX PT, R5, R30, RZ, 0x1e1f ;  /* 0x001e1fff1e057589 */ /* 0x0002a200000e0000 */
[----:B------:R-:W-:Y:S03]  /*5870*/  IMAD R3, R45, -0x30, R2 ;  /* 0xffffffd02d037824 */ /* 0x000fe600078e0202 */
[----:B------:R1:W3:Y:S02]  /*5880*/  SHFL.IDX PT, R4, R33, RZ, 0x1e1f ;  /* 0x001e1fff21047589 */ /* 0x0002e400000e0000 */
[----:B------:R-:W-:Y:S04]  /*5890*/  IMNMX R91, R3, 0x30, PT ;  /* 0x00000030035b7817 */ /* 0x000fe80003800200 */
[----:B------:R-:W-:Y:S11]  /*58a0*/  ISETP.GT.AND P0, PT, R91, R39, PT ;  /* 0x000000275b00720c */ /* 0x000ff60003f04270 */
[----:B------:R-:W-:Y:S02]  /*58b0*/  @!UPT UIADD3 URZ, URZ, URZ, URZ ;  /* 0x0000003f3f3ff290 */ /* 0x000fe4000fffe03f */
[----:B------:R-:W-:-:S05]  /*58c0*/  @!P0 BRA `(.L_x_412) ;  /* 0x000001f000008947 */ /* 0x000fca0003800000 */
[----:B------:R-:W-:Y:S02]  /*58d0*/  ISETP.GE.AND P4, PT, R22, c[0x0][0x1d4], PT ;  /* 0x0000750016007a0c */ /* 0x000fe40003f86270 */
[----:B------:R-:W-:Y:S11]  /*58e0*/  ISETP.GE.AND P6, PT, R32, c[0x0][0x1d4], PT ;  /* 0x0000750020007a0c */ /* 0x000ff60003fc6270 */
[----:B------:R-:W4:Y:S01]  /*58f0*/  @!P4 LDS.128 R16, [R89+0x2400] ;  /* 0x002400005910c984 */ /* 0x000f220000000c00 */
[CC--:B---3--:R-:W-:Y:S04]  /*5900*/  @!P4 LEA R10, P0, R22.reuse, R4.reuse, 0x1 ;  /* 0x00000004160ac211 */ /* 0x0c8fe800078008ff */
[-C--:B--2---:R-:W-:Y:S02]  /*5910*/  @!P4 LEA.HI.X R11, R22, R5.reuse, R23, 0x1, P0 ;  /* 0x00000005160bc211 */ /* 0x084fe400000f0c17 */
[----:B------:R-:W-:Y:S11]  /*5920*/  ISETP.GE.AND P0, PT, R31, c[0x0][0x1d4], PT ;  /* 0x000075001f007a0c */ /* 0x000ff60003f06270 */
[----:B------:R-:W-:Y:S02]  /*5930*/  @!UPT UIADD3 URZ, URZ, URZ, URZ ;  /* 0x0000003f3f3ff290 */ /* 0x000fe4000fffe03f */
[CC--:B------:R-:W-:Y:S04]  /*5940*/  @!P0 LEA R8, P5, R95.reuse, R4.reuse, 0x1 ;  /* 0x000000045f088211 */ /* 0x0c0fe800078a08ff */
[-C--:B------:R-:W-:Y:S02]  /*5950*/  @!P0 LEA.HI.X R9, R95, R5.reuse, R108, 0x1, P5 ;  /* 0x000000055f098211 */ /* 0x080fe400028f0c6c */
[CC--:B------:R-:W-:Y:S04]  /*5960*/  @!P6 LEA R12, P5, R94.reuse, R4.reuse, 0x1 ;  /* 0x000000045e0ce211 */ /* 0x0c0fe800078a08ff */
[-C--:B------:R-:W-:Y:S02]  /*5970*/  @!P6 LEA.HI.X R13, R94, R5.reuse, R107, 0x1, P5 ;  /* 0x000000055e0de211 */ /* 0x080fe400028f0c6b */
[----:B------:R-:W-:Y:S01]  /*5980*/  ISETP.GE.AND P5, PT, R102, c[0x0][0x1d4], PT ;  /* 0x0000750066007a0c */ /* 0x000fe20003fa6270 */
[----:B----4-:R2:W-:Y:S04]  /*5990*/  @!P4 ST.E.128 [R10.64], R16 ;  /* 0x000000100a00c985 */ /* 0x0105e8000c101d0c */
[----:B------:R-:W3:Y:S08]  /*59a0*/  @!P0 LDS.128 R16, [R90+0x2400] ;  /* 0x002400005a108984 */ /* 0x000ef00000000c00 */
[CC--:B--2---:R-:W-:Y:S04]  /*59b0*/  @!P5 LEA R10, P4, R98.reuse, R4.reuse, 0x1 ;  /* 0x00000004620ad211 */ /* 0x0c4fe800078808ff */
[-C--:B------:R-:W-:Y:S02]  /*59c0*/  @!P5 LEA.HI.X R11, R98, R5.reuse, R111, 0x1, P4 ;  /* 0x00000005620bd211 */ /* 0x080fe400020f0c6f */
[----:B------:R-:W-:Y:S01]  /*59d0*/  ISETP.GE.AND P4, PT, R101, c[0x0][0x1d4], PT ;  /* 0x0000750065007a0c */ /* 0x000fe20003f86270 */
[----:B---3--:R2:W-:Y:S04]  /*59e0*/  @!P0 ST.E.128 [R8.64], R16 ;  /* 0x0000001008008985 */ /* 0x0085e8000c101d0c */
[----:B------:R-:W3:Y:S08]  /*59f0*/  @!P6 LDS.128 R16, [R89+0x3000] ;  /* 0x003000005910e984 */ /* 0x000ef00000000c00 */
[CC--:B--2---:R-:W-:Y:S04]  /*5a00*/  @!P4 LEA R8, P0, R97.reuse, R4.reuse, 0x1 ;  /* 0x000000046108c211 */ /* 0x0c4fe800078008ff */
[-C--:B------:R-:W-:Y:S02]  /*5a10*/  @!P4 LEA.HI.X R9, R97, R5.reuse, R110, 0x1, P0 ;  /* 0x000000056109c211 */ /* 0x080fe400000f0c6e */
[----:B------:R-:W-:Y:S01]  /*5a20*/  ISETP.GE.AND P0, PT, R100, c[0x0][0x1d4], PT ;  /* 0x0000750064007a0c */ /* 0x000fe20003f06270 */
[----:B---3--:R-:W-:Y:S04]  /*5a30*/  @!P6 ST.E.128 [R12.64], R16 ;  /* 0x000000100c00e985 */ /* 0x008fe8000c101d0c */
[----:B------:R-:W2:Y:S08]  /*5a40*/  @!P5 LDS.128 R12, [R90+0x3000] ;  /* 0x003000005a0cd984 */ /* 0x000eb00000000c00 */
[C---:B------:R-:W-:Y:S04]  /*5a50*/  @!P0 LEA R4, P6, R96.reuse, R4, 0x1 ;  /* 0x0000000460048211 */ /* 0x040fe800078c08ff */
[----:B------:R-:W-:Y:S01]  /*5a60*/  @!P0 LEA.HI.X R5, R96, R5, R109, 0x1, P6 ;  /* 0x0000000560058211 */ /* 0x000fe200030f0c6d */
[----:B--2---:R-:W-:Y:S04]  /*5a70*/  @!P5 ST.E.128 [R10.64], R12 ;  /* 0x0000000c0a00d985 */ /* 0x004fe8000c101d0c */
[----:B------:R-:W2:Y:S04]  /*5a80*/  @!P4 LDS.128 R12, [R89+0x3c00] ;  /* 0x003c0000590cc984 */ /* 0x000ea80000000c00 */
[----:B--2---:R-:W-:Y:S04]  /*5a90*/  @!P4 ST.E.128 [R8.64], R12 ;  /* 0x0000000c0800c985 */ /* 0x004fe8000c101d0c */
[----:B------:R-:W2:Y:S04]  /*5aa0*/  @!P0 LDS.128 R8, [R90+0x3c00] ;  /* 0x003c00005a088984 */ /* 0x000ea80000000c00 */
[----:B--2---:R2:W-:Y:S02]  /*5ab0*/  @!P0 ST.E.128 [R4.64], R8 ;  /* 0x0000000804008985 */ /* 0x0045e4000c101d0c */
.L_x_412:
[----:B------:R-:W-:Y:S05]  /*5ac0*/  BSYNC B1 ;  /* 0x0000000000017941 */ /* 0x000fea0003800000 */
.L_x_407:
[----:B------:R-:W-:Y:S01]  /*5ad0*/  IMAD.IADD R3, R91, 0x1, -R120 ;  /* 0x000000015b037824 */ /* 0x000fe200078e0a78 */
[----:B------:R-:W-:Y:S01]  /*5ae0*/  ISETP.NE.AND P6, PT, R116, RZ, PT ;  /* 0x000000ff7400720c */ /* 0x000fe20003fc5270 */
[----:B-12--5:R-:W-:Y:S01]  /*5af0*/  IMAD.WIDE R8, R45, 0x30, R118 ;  /* 0x000000302d087825 */ /* 0x026fe200078e0276 */
[----:B------:R-:W-:Y:S01]  /*5b00*/  P2R R13, PR, RZ, 0x2 ;  /* 0x00000002ff0d7803 */ /* 0x000fe20000000000 */
[----:B------:R-:W-:Y:S01]  /*5b10*/  BSSY B0, `(.L_x_429) ;  /* 0x0000058000007945 */ /* 0x000fe20003800000 */
[----:B------:R-:W-:Y:S01]  /*5b20*/  ISETP.GE.AND P0, PT, R3, 0x21, PT ;  /* 0x000000210300780c */ /* 0x000fe20003f06270 */
[----:B------:R-:W-:Y:S01]  /*5b30*/  IMAD R6, R104, c[0x0][0x218], RZ ;  /* 0x0000860068067a24 */ /* 0x000fe200078e02ff */
[----:B------:R-:W-:Y:S03]  /*5b40*/  ISETP.NE.AND P1, PT, R99, RZ, PT ;  /* 0x000000ff6300720c */ /* 0x000fe60003f25270 */
[----:B------:R-:W-:Y:S08]  /*5b50*/  IMAD R6, R92, c[0x0][0x21c], R6 ;  /* 0x000087005c067a24 */ /* 0x000ff000078e0206 */
[C---:B------:R-:W-:Y:S01]  /*5b60*/  @P0 IADD3 R12, P4, R8.reuse, 0x20, RZ ;  /* 0x00000020080c0810 */ /* 0x040fe20007f9e0ff */
[----:B------:R-:W-:Y:S04]  /*5b70*/  @P0 IMAD.MOV.U32 R11, RZ, RZ, R113 ;  /* 0x000000ffff0b0224 */ /* 0x000fe800078e0071 */
[----:B------:R-:W-:Y:S01]  /*5b80*/  @P0 IMAD.X R10, RZ, RZ, R9, P4 ;  /* 0x000000ffff0a0224 */ /* 0x000fe200020e0609 */
[----:B------:R-:W-:Y:S11]  /*5b90*/  ISETP.GE.AND P4, PT, R3, 0x1, PT ;  /* 0x000000010300780c */ /* 0x000ff60003f86270 */
[----:B------:R-:W-:Y:S02]  /*5ba0*/  @!UPT UIADD3 URZ, URZ, URZ, URZ ;  /* 0x0000003f3f3ff290 */ /* 0x000fe4000fffe03f */
[----:B------:R-:W-:Y:S01]  /*5bb0*/  @P4 MOV R5, R113 ;  /* 0x0000007100054202 */ /* 0x000fe20000000f00 */
[----:B------:R-:W-:Y:S02]  /*5bc0*/  @P4 IMAD R3, R9, c[0x0][0x258], RZ ;  /* 0x0000960009034a24 */ /* 0x000fe400078e02ff */
[----:B---3--:R-:W-:Y:S04]  /*5bd0*/  @P4 IMAD.MOV.U32 R4, RZ, RZ, R114 ;  /* 0x000000ffff044224 */ /* 0x008fe800078e0072 */
[C---:B------:R-:W-:Y:S04]  /*5be0*/  @P4 IMAD.WIDE.U32 R4, R8.reuse, c[0x0][0x258], R4 ;  /* 0x0000960008044a25 */ /* 0x040fe800078e0004 */
[----:B------:R-:W-:Y:S04]  /*5bf0*/  @P4 IMAD R8, R8, c[0x0][0x25c], R3 ;  /* 0x0000970008084a24 */ /* 0x000fe800078e0203 */
[----:B------:R-:W-:Y:S01]  /*5c00*/  @P4 IMAD.IADD R3, R5, 0x1, R8 ;  /* 0x0000000105034824 */ /* 0x000fe200078e0208 */
[C---:B------:R-:W-:Y:S04]  /*5c10*/  @P4 LEA R8, P5, R4.reuse, c[0x0][0x250], 0x1 ;  /* 0x0000940004084a11 */ /* 0x040fe800078a08ff */
[----:B------:R-:W-:Y:S01]  /*5c20*/  @P4 LEA.HI.X R9, R4, c[0x0][0x254], R3, 0x1, P5 ;  /* 0x0000950004094a11 */ /* 0x000fe200028f0c03 */
[----:B------:R-:W-:Y:S02]  /*5c30*/  IMAD R3, R103, c[0x0][0x208], RZ ;  /* 0x0000820067037a24 */ /* 0x000fe400078e02ff */
[----:B------:R-:W-:Y:S02]  /*5c40*/  IMAD.WIDE.U32 R4, R93, c[0x0][0x208], RZ ;  /* 0x000082005d047a25 */ /* 0x000fe400078e00ff */
[----:B------:R-:W-:Y:S01]  /*5c50*/  @!PT LDS RZ, [RZ] ;  /* 0x00000000fffff984 */ /* 0x000fe20000000800 */
[----:B------:R-:W-:Y:S01]  /*5c60*/  @!PT LDS RZ, [RZ] ;  /* 0x00000000fffff984 */ /* 0x000fe20000000800 */
[----:B------:R-:W-:Y:S01]  /*5c70*/  @!PT LDS RZ, [RZ] ;  /* 0x00000000fffff984 */ /* 0x000fe20000000800 */
[----:B------:R1:W-:Y:S01]  /*5c80*/  @P4 LDGSTS.E.BYPASS.LTC128B.128 [R88+0x1880], [R8.64], !P1 ;  /* 0x0188000008584fae */ /* 0x0003e2000c901d4c */
[----:B------:R-:W-:Y:S01]  /*5c90*/  ISETP.NE.AND P1, PT, R13, RZ, PT ;  /* 0x000000ff0d00720c */ /* 0x000fe20003f25270 */
[----:B------:R-:W-:Y:S04]  /*5ca0*/  IMAD R3, R93, c[0x0][0x20c], R3 ;  /* 0x000083005d037a24 */ /* 0x000fe800078e0203 */
[----:B------:R-:W-:Y:S04]  /*5cb0*/  IMAD.IADD R5, R5, 0x1, R3 ;  /* 0x0000000105057824 */ /* 0x000fe800078e0203 */
[----:B------:R-:W-:Y:S05]  /*5cc0*/  IMAD.WIDE.U32 R4, R92, c[0x0][0x218], R4 ;  /* 0x000086005c047a25 */ /* 0x000fea00078e0004 */
[----:B------:R-:W-:Y:S01]  /*5cd0*/  IADD3 R3, P5, R158, R4, RZ ;  /* 0x000000049e037210 */ /* 0x000fe20007fbe0ff */
[----:B------:R-:W-:Y:S01]  /*5ce0*/  @P0 IMAD R4, R10, c[0x0][0x258], RZ ;  /* 0x000096000a040a24 */ /* 0x000fe200078e02ff */
[----:B------:R-:W-:Y:S02]  /*5cf0*/  @P0 MOV R10, R114 ;  /* 0x00000072000a0202 */ /* 0x000fe40000000f00 */
[----:B------:R-:W-:Y:S01]  /*5d00*/  IADD3.X R6, R150, R5, R6, P5, !PT ;  /* 0x0000000596067210 */ /* 0x000fe20002ffe406 */
[C---:B------:R-:W-:Y:S02]  /*5d10*/  @P0 IMAD R4, R12.reuse, c[0x0][0x25c], R4 ;  /* 0x000097000c040a24 */ /* 0x040fe400078e0204 */
[----:B------:R-:W-:Y:S05]  /*5d20*/  @P0 IMAD.WIDE.U32 R10, R12, c[0x0][0x258], R10 ;  /* 0x000096000c0a0a25 */ /* 0x000fea00078e000a */
[----:B------:R-:W-:Y:S02]  /*5d30*/  @P0 IADD3 R5, R11, R4, RZ ;  /* 0x000000040b050210 */ /* 0x000fe40007ffe0ff */
[C---:B------:R-:W-:Y:S04]  /*5d40*/  @P0 LEA R4, P5, R10.reuse, c[0x0][0x250], 0x1 ;  /* 0x000094000a040a11 */ /* 0x040fe800078a08ff */
[----:B------:R-:W-:Y:S02]  /*5d50*/  @P0 LEA.HI.X R5, R10, c[0x0][0x254], R5, 0x1, P5 ;  /* 0x000095000a050a11 */ /* 0x000fe400028f0c05 */
[C---:B------:R-:W-:Y:S04]  /*5d60*/  LEA R10, P5, R3.reuse, c[0x0][0x1f8], 0x1 ;  /* 0x00007e00030a7a11 */ /* 0x040fe800078a08ff */
[----:B------:R-:W-:Y:S02]  /*5d70*/  LEA.HI.X R6, R3, c[0x0][0x1fc], R6, 0x1, P5 ;  /* 0x00007f0003067a11 */ /* 0x000fe400028f0c06 */
[----:B------:R1:W2:Y:S01]  /*5d80*/  SHFL.IDX PT, R3, R10, RZ, 0x1e1f ;  /* 0x001e1fff0a037589 */ /* 0x0002a200000e0000 */
[----:B------:R-:W-:Y:S11]  /*5d90*/  ISETP.NE.AND P5, PT, R117, RZ, PT ;  /* 0x000000ff7500720c */ /* 0x000ff60003fa5270 */
[----:B------:R-:W-:Y:S02]  /*5da0*/  @!UPT UIADD3 URZ, URZ, URZ, URZ ;  /* 0x0000003f3f3ff290 */ /* 0x000fe4000fffe03f */
[----:B------:R1:W-:Y:S04]  /*5db0*/  @P4 LDGSTS.E.BYPASS.LTC128B.128 [R88+0x2480], [R8.64+0x40], !P5 ;  /* 0x0248004008584fae */ /* 0x0003e8000e901d4c */
[----:B------:R1:W-:Y:S01]  /*5dc0*/  @P4 LDGSTS.E.BYPASS.LTC128B.128 [R88+0x3080], [R8.64+0x80], !P6 ;  /* 0x0308008008584fae */ /* 0x0003e2000f101d4c */
[----:B------:R-:W-:Y:S11]  /*5dd0*/  ISETP.NE.AND P4, PT, R99, RZ, PT ;  /* 0x000000ff6300720c */ /* 0x000ff60003f85270 */
[----:B------:R-:W-:Y:S02]  /*5de0*/  @!UPT UIADD3 URZ, URZ, URZ, URZ ;  /* 0x0000003f3f3ff290 */ /* 0x000fe4000fffe03f */
[----:B------:R3:W-:Y:S04]  /*5df0*/  @P0 LDGSTS.E.BYPASS.LTC128B.128 [R88+0x2080], [R4.64], !P4 ;  /* 0x0208000004580fae */ /* 0x0007e8000e101d4c */
[----:B------:R3:W-:Y:S04]  /*5e00*/  @P0 LDGSTS.E.BYPASS.LTC128B.128 [R88+0x2c80], [R4.64+0x40], !P5 ;  /* 0x02c8004004580fae */ /* 0x0007e8000e901d4c */
[----:B------:R3:W-:Y:S01]  /*5e10*/  @P0 LDGSTS.E.BYPASS.LTC128B.128 [R88+0x3880], [R4.64+0x80], !P6 ;  /* 0x0388008004580fae */ /* 0x0007e2000f101d4c */
[----:B------:R-:W-:Y:S03]  /*5e20*/  ISETP.GT.AND P0, PT, R91, R39, PT ;  /* 0x000000275b00720c */ /* 0x000fe60003f04270 */
[----:B------:R-:W0:Y:S04]  /*5e30*/  LDGDEPBAR ;  /* 0x00000000000079af */ /* 0x000e280000000000 */
[----:B---3--:R1:W3:Y:S01]  /*5e40*/  SHFL.IDX PT, R4, R6, RZ, 0x1e1f ;  /* 0x001e1fff06047589 */ /* 0x0082e200000e0000 */
[----:B------:R-:W-:Y:S04]  /*5e50*/  DEPBAR.LE SB0, 0x0 ;  /* 0x000080000000791a */ /* 0x000fe80000000000 */
[----:B------:R-:W-:Y:S06]  /*5e60*/  BAR.SYNC.DEFER_BLOCKING 0x0 ;  /* 0x0000000000007b1d */ /* 0x000fec0000010000 */
[----:B------:R-:W-:-:S05]  /*5e70*/  @!P0 BRA `(.L_x_430) ;  /* 0x0000021000008947 */ /* 0x000fca0003800000 */
[----:B--2---:R-:W-:Y:S02]  /*5e80*/  ISETP.GE.AND P4, PT, R22, c[0x0][0x1d4], PT ;  /* 0x0000750016007a0c */ /* 0x004fe40003f86270 */
[----:B------:R-:W-:Y:S11]  /*5e90*/  ISETP.GE.AND P6, PT, R32, c[0x0][0x1d4], PT ;  /* 0x0000750020007a0c */ /* 0x000ff60003fc6270 */
[----:B------:R-:W2:Y:S01]  /*5ea0*/  @!P4 LDS.128 R16, [R89] ;  /* 0x000000005910c984 */ /* 0x000ea20000000c00 */
[CC--:B-1----:R-:W-:Y:S04]  /*5eb0*/  @!P4 LEA R10, P0, R22.reuse, R3.reuse, 0x1 ;  /* 0x00000003160ac211 */ /* 0x0c2fe800078008ff */
[-C--:B---3--:R-:W-:Y:S02]  /*5ec0*/  @!P4 LEA.HI.X R11, R22, R4.reuse, R23, 0x1, P0 ;  /* 0x00000004160bc211 */ /* 0x088fe400000f0c17 */
[----:B------:R-:W-:Y:S11]  /*5ed0*/  ISETP.GE.AND P0, PT, R31, c[0x0][0x1d4], PT ;  /* 0x000075001f007a0c */ /* 0x000ff60003f06270 */
[----:B------:R-:W-:Y:S02]  /*5ee0*/  @!UPT UIADD3 URZ, URZ, URZ, URZ ;  /* 0x0000003f3f3ff290 */ /* 0x000fe4000fffe03f */
[CC--:B------:R-:W-:Y:S04]  /*5ef0*/  @!P0 LEA R8, P5, R95.reuse, R3.reuse, 0x1 ;  /* 0x000000035f088211 */ /* 0x0c0fe800078a08ff */
[-C--:B------:R-:W-:Y:S02]  /*5f00*/  @!P0 LEA.HI.X R9, R95, R4.reuse, R108, 0x1, P5 ;  /* 0x000000045f098211 */ /* 0x080fe400028f0c6c */
[CC--:B------:R-:W-:Y:S04]  /*5f10*/  @!P6 LEA R14, P5, R94.reuse, R3.reuse, 0x1 ;  /* 0x000000035e0ee211 */ /* 0x0c0fe800078a08ff */
[-C--:B------:R-:W-:Y:S02]  /*5f20*/  @!P6 LEA.HI.X R15, R94, R4.reuse, R107, 0x1, P5 ;  /* 0x000000045e0fe211 */ /* 0x080fe400028f0c6b */
[----:B------:R-:W-:Y:S01]  /*5f30*/  ISETP.GE.AND P5, PT, R102, c[0x0][0x1d4], PT ;  /* 0x0000750066007a0c */ /* 0x000fe20003fa6270 */
[----:B--2---:R-:W-:Y:S04]  /*5f40*/  @!P4 ST.E.128 [R10.64], R16 ;  /* 0x000000100a00c985 */ /* 0x004fe8000c101d0c */
[----:B------:R-:W1:Y:S08]  /*5f50*/  @!P0 LDS.128 R16, [R90] ;  /* 0x000000005a108984 */ /* 0x000e700000000c00 */
[CC--:B------:R-:W-:Y:S04]  /*5f60*/  @!P5 LEA R12, P4, R98.reuse, R3.reuse, 0x1 ;  /* 0x00000003620cd211 */ /* 0x0c0fe800078808ff */
[-C--:B------:R-:W-:Y:S02]  /*5f70*/  @!P5 LEA.HI.X R13, R98, R4.reuse, R111, 0x1, P4 ;  /* 0x00000004620dd211 */ /* 0x080fe400020f0c6f */
[----:B------:R-:W-:Y:S01]  /*5f80*/  ISETP.GE.AND P4, PT, R101, c[0x0][0x1d4], PT ;  /* 0x0000750065007a0c */ /* 0x000fe20003f86270 */
[----:B-1----:R-:W-:Y:S11]  /*5f90*/  @!P0 ST.E.128 [R8.64], R16 ;  /* 0x0000001008008985 */ /* 0x002ff6000c101d0c */
[----:B------:R-:W-:Y:S01]  /*5fa0*/  @!UPT UIADD3 URZ, URZ, URZ, URZ ;  /* 0x0000003f3f3ff290 */ /* 0x000fe2000fffe03f */
[CC--:B------:R-:W-:Y:S01]  /*5fb0*/  @!P4 LEA R10, P0, R97.reuse, R3.reuse, 0x1 ;  /* 0x00000003610ac211 */ /* 0x0c0fe200078008ff */
[----:B------:R-:W1:Y:S03]  /*5fc0*/  @!P6 LDS.128 R16, [R89+0xc00] ;  /* 0x000c00005910e984 */ /* 0x000e660000000c00 */
[-C--:B------:R-:W-:Y:S02]  /*5fd0*/  @!P4 LEA.HI.X R11, R97, R4.reuse, R110, 0x1, P0 ;  /* 0x00000004610bc211 */ /* 0x080fe400000f0c6e */
[----:B------:R-:W-:Y:S01]  /*5fe0*/  ISETP.GE.AND P0, PT, R100, c[0x0][0x1d4], PT ;  /* 0x0000750064007a0c */ /* 0x000fe20003f06270 */
[----:B-1----:R-:W-:Y:S11]  /*5ff0*/  @!P6 ST.E.128 [R14.64], R16 ;  /* 0x000000100e00e985 */ /* 0x002ff6000c101d0c */
[----:B------:R-:W-:Y:S01]  /*6000*/  @!UPT UIADD3 URZ, URZ, URZ, URZ ;  /* 0x0000003f3f3ff290 */ /* 0x000fe2000fffe03f */
[C---:B------:R-:W-:Y:S01]  /*6010*/  @!P0 LEA R8, P6, R96.reuse, R3, 0x1 ;  /* 0x0000000360088211 */ /* 0x040fe200078c08ff */
[----:B------:R-:W1:Y:S03]  /*6020*/  @!P5 LDS.128 R16, [R90+0xc00] ;  /* 0x000c00005a10d984 */ /* 0x000e660000000c00 */
[----:B------:R-:W-:Y:S01]  /*6030*/  @!P0 LEA.HI.X R9, R96, R4, R109, 0x1, P6 ;  /* 0x0000000460098211 */ /* 0x000fe200030f0c6d */
[----:B-1----:R-:W-:Y:S04]  /*6040*/  @!P5 ST.E.128 [R12.64], R16 ;  /* 0x000000100c00d985 */ /* 0x002fe8000c101d0c */
[----:B------:R-:W1:Y:S04]  /*6050*/  @!P4 LDS.128 R12, [R89+0x1800] ;  /* 0x00180000590cc984 */ /* 0x000e680000000c00 */
[----:B-1----:R-:W-:Y:S04]  /*6060*/  @!P4 ST.E.128 [R10.64], R12 ;  /* 0x0000000c0a00c985 */ /* 0x002fe8000c101d0c */
[----:B------:R-:W1:Y:S04]  /*6070*/  @!P0 LDS.128 R12, [R90+0x1800] ;  /* 0x001800005a0c8984 */ /* 0x000e680000000c00 */
[----:B-1----:R1:W-:Y:S02]  /*6080*/  @!P0 ST.E.128 [R8.64], R12 ;  /* 0x0000000c08008985 */ /* 0x0023e4000c101d0c */
.L_x_430:
[----:B--2---:R-:W-:Y:S05]  /*6090*/  BSYNC B0 ;  /* 0x0000000000007941 */ /* 0x004fea0003800000 */
.L_x_429:
[----:B------:R-:W-:Y:S11]  /*60a0*/  ISETP.GT.AND P5, PT, R45, R149, PT ;  /* 0x000000952d00720c */ /* 0x000ff60003fa4270 */
[----:B------:R-:W-:Y:S02]  /*60b0*/  @!UPT UIADD3 URZ, URZ, URZ, URZ ;  /* 0x0000003f3f3ff290 */ /* 0x000fe4000fffe03f */
[----:B------:R-:W-:-:S05]  /*60c0*/  @!P5 BRA `(.L_x_431) ;  /* 0x000002300000d947 */ /* 0x000fca0003800000 */
[----:B------:R-:W-:Y:S01]  /*60d0*/  IADD3 R3, R45, -0x1, RZ ;  /* 0xffffffff2d037810 */ /* 0x000fe20007ffe0ff */
[----:B---3--:R-:W-:Y:S01]  /*60e0*/  IMAD.MOV.U32 R4, RZ, RZ, R126 ;  /* 0x000000ffff047224 */ /* 0x008fe200078e007e */
[----:B------:R-:W-:Y:S01]  /*60f0*/  ISETP.GE.AND P4, PT, R112, 0x1, PT ;  /* 0x000000017000780c */ /* 0x000fe20003f86270 */
[----:B------:R-:W-:Y:S01]  /*6100*/  IMAD.MOV.U32 R5, RZ, RZ, R123 ;  /* 0x000000ffff057224 */ /* 0x000fe200078e007b */
[----:B-1----:R-:W-:Y:S01]  /*6110*/  SHF.R.S32.HI R8, RZ, 0x1f, R3 ;  /* 0x0000001fff087819 */ /* 0x002fe20000011403 */
[C---:B------:R-:W-:Y:S01]  /*6120*/  IMAD R6, R3.reuse, UR7, RZ ;  /* 0x0000000703067c24 */ /* 0x040fe2000f8e02ff */
[----:B------:R-:W-:Y:S01]  /*6130*/  P2R R11, PR, RZ, 0x4 ;  /* 0x00000004ff0b7803 */ /* 0x000fe20000000000 */
[----:B------:R-:W-:Y:S01]  /*6140*/  IMAD.WIDE.U32 R4, R3, UR10, R4 ;  /* 0x0000000a03047c25 */ /* 0x000fe2000f8e0004 */
[----:B------:R-:W-:Y:S02]  /*6150*/  ISETP.NE.AND P2, PT, R99, RZ, PT ;  /* 0x000000ff6300720c */ /* 0x000fe40003f45270 */
[----:B------:R-:W-:Y:S01]  /*6160*/  P2R R10, PR, RZ, 0x2 ;  /* 0x00000002ff0a7803 */ /* 0x000fe20000000000 */
[----:B------:R-:W-:Y:S01]  /*6170*/  IMAD R3, R8, UR10, R6 ;  /* 0x0000000a08037c24 */ /* 0x000fe2000f8e0206 */
[----:B------:R-:W-:Y:S03]  /*6180*/  ISETP.NE.AND P1, PT, R117, RZ, PT ;  /* 0x000000ff7500720c */ /* 0x000fe60003f25270 */
[----:B------:R-:W-:Y:S01]  /*6190*/  IMAD.IADD R3, R5, 0x1, R3 ;  /* 0x0000000105037824 */ /* 0x000fe200078e0203 */
[C---:B------:R-:W-:Y:S04]  /*61a0*/  @P4 LEA R8, P0, R4.reuse, c[0x0][0x220], 0x1 ;  /* 0x0000880004084a11 */ /* 0x040fe800078008ff */
[----:B------:R-:W-:Y:S02]  /*61b0*/  @P4 LEA.HI.X R9, R4, c[0x0][0x224], R3, 0x1, P0 ;  /* 0x0000890004094a11 */ /* 0x000fe400000f0c03 */
[----:B------:R-:W-:Y:S03]  /*61c0*/  ISETP.GE.AND P0, PT, R112, 0x21, PT ;  /* 0x000000217000780c */ /* 0x000fe60003f06270 */
[----:B------:R-:W-:Y:S01]  /*61d0*/  @!PT LDS RZ, [RZ] ;  /* 0x00000000fffff984 */ /* 0x000fe20000000800 */
[----:B------:R-:W-:Y:S01]  /*61e0*/  @!PT LDS RZ, [RZ] ;  /* 0x00000000fffff984 */ /* 0x000fe20000000800 */
[----:B------:R-:W-:Y:S01]  /*61f0*/  @!PT LDS RZ, [RZ] ;  /* 0x00000000fffff984 */ /* 0x000fe20000000800 */
[----:B------:R1:W-:Y:S01]  /*6200*/  @P4 LDGSTS.E.BYPASS.LTC128B.128 [R88+0x3c80], [R8.64], !P2 ;  /* 0x03c8000008584fae */ /* 0x0003e2000d101d4c */
[----:B------:R-:W-:Y:S03]  /*6210*/  ISETP.NE.AND P2, PT, R11, RZ, PT ;  /* 0x000000ff0b00720c */ /* 0x000fe60003f45270 */
[----:B------:R1:W-:Y:S06]  /*6220*/  @P4 LDGSTS.E.BYPASS.LTC128B.128 [R88+0x4880], [R8.64+0x40], !P1 ;  /* 0x0488004008584fae */ /* 0x0003ec000c901d4c */
[----:B------:R-:W-:Y:S04]  /*6230*/  @P0 IADD3 R5, P6, R4, UR8, RZ ;  /* 0x0000000804050c10 */ /* 0x000fe8000ffde0ff */
[----:B------:R-:W-:Y:S02]  /*6240*/  @P0 IADD3.X R3, R3, UR9, RZ, P6, !PT ;  /* 0x0000000903030c10 */ /* 0x000fe4000b7fe4ff */
[C---:B------:R-:W-:Y:S04]  /*6250*/  @P0 LEA R4, P6, R5.reuse, c[0x0][0x220], 0x1 ;  /* 0x0000880005040a11 */ /* 0x040fe800078c08ff */
[----:B------:R-:W-:Y:S02]  /*6260*/  @P0 LEA.HI.X R5, R5, c[0x0][0x224], R3, 0x1, P6 ;  /* 0x0000890005050a11 */ /* 0x000fe400030f0c03 */
[----:B------:R-:W-:Y:S11]  /*6270*/  ISETP.NE.AND P6, PT, R116, RZ, PT ;  /* 0x000000ff7400720c */ /* 0x000ff60003fc5270 */
[----:B------:R-:W-:Y:S02]  /*6280*/  @!UPT UIADD3 URZ, URZ, URZ, URZ ;  /* 0x0000003f3f3ff290 */ /* 0x000fe4000fffe03f */
[----:B------:R1:W-:Y:S01]  /*6290*/  @P4 LDGSTS.E.BYPASS.LTC128B.128 [R88+0x5480], [R8.64+0x80], !P6 ;  /* 0x0548008008584fae */ /* 0x0003e2000f101d4c */
[----:B------:R-:W-:Y:S11]  /*62a0*/  ISETP.NE.AND P4, PT, R99, RZ, PT ;  /* 0x000000ff6300720c */ /* 0x000ff60003f85270 */
[----:B------:R-:W-:Y:S02]  /*62b0*/  @!UPT UIADD3 URZ, URZ, URZ, URZ ;  /* 0x0000003f3f3ff290 */ /* 0x000fe4000fffe03f */
[----:B------:R1:W-:Y:S04]  /*62c0*/  @P0 LDGSTS.E.BYPASS.LTC128B.128 [R88+0x4480], [R4.64], !P4 ;  /* 0x0448000004580fae */ /* 0x0003e8000e101d4c */
[----:B------:R1:W-:Y:S01]  /*62d0*/  @P0 LDGSTS.E.BYPASS.LTC128B.128 [R88+0x5080], [R4.64+0x40], !P1 ;  /* 0x0508004004580fae */ /* 0x0003e2000c901d4c */
[----:B------:R-:W-:Y:S03]  /*62e0*/  ISETP.NE.AND P1, PT, R10, RZ, PT ;  /* 0x000000ff0a00720c */ /* 0x000fe60003f25270 */
[----:B------:R1:W-:Y:S04]  /*62f0*/  @P0 LDGSTS.E.BYPASS.LTC128B.128 [R88+0x5c80], [R4.64+0x80], !P6 ;  /* 0x05c8008004580fae */ /* 0x0003e8000f101d4c */
.L_x_431:
[----:B------:R-:W0:Y:S01]  /*6300*/  LDGDEPBAR ;  /* 0x00000000000079af */ /* 0x000e220000000000 */
[----:B------:R-:W-:Y:S01]  /*6310*/  IADD3 R45, R45, -0x1, RZ ;  /* 0xffffffff2d2d7810 */ /* 0x000fe20007ffe0ff */
[----:B------:R-:W-:-:S05]  /*6320*/  @P5 BRA `(.L_x_432) ;  /* 0xffffb9e000005947 */ /* 0x000fca000383ffff */
[----:B------:R-:W-:Y:S06]  /*6330*/  BAR.SYNC.DEFER_BLOCKING 0x0 ;  /* 0x0000000000007b1d */ /* 0x000fec0000010000 */
.L_x_406:
[----:B------:R-:W-:Y:S01]  /*6340*/  IMAD.MOV.U32 R7, RZ, RZ, c[0x0][0x2c4] ;  /* 0x0000b100ff077624 */ /* 0x000fe200078e00ff */
[----:B------:R-:W-:Y:S01]  /*6350*/  IADD3 R0, R199, 0x7f, RZ ;  /* 0x0000007fc7007810 */ /* 0x000fe20007ffe0ff */
[----:B------:R-:W-:-:S03]  /*6360*/  IMAD.MOV.U32 R3, RZ, RZ, c[0x0][0x32c] ;  /* 0x0000cb00ff037624 */ /* 0x000fc600078e00ff */
[----:B------:R-:W-:Y:S02]  /*6370*/  ISETP.NE.AND P2, PT, R7, 0x1, PT ;  /* 0x000000010700780c */ /* 0x000fe40003f45270 */
[----:B------:R-:W-:-:S11]  /*6380*/  ISETP.GE.AND P1, PT, R3, 0x1, PT ;  /* 0x000000010300780c */ /* 0x000fd60003f26270 */
[----:B------:R-:W-:-:S05]  /*6390*/  @P2 IMAD.HI.U32 R2, R0, c[0x0][0x2c8], RZ ;  /* 0x0000b20000022a27 */ /* 0x000fca00078e00ff */
[----:B------:R-:W-:-:S05]  /*63a0*/  @P2 SHF.R.U32.HI R0, RZ, c[0x0][0x2cc], R2 ;  /* 0x0000b300ff002a19 */ /* 0x000fca0000011602 */
[----:B------:R-:W-:-:S05]  /*63b0*/  IMAD.IADD R0, R154, 0x1, R0 ;  /* 0x000000019a007824 */ /* 0x000fca00078e0200 */
[----:B------:R-:W-:Y:S01]  /*63c0*/  IADD3 R3, R0, c[0x0][0x328], RZ ;  /* 0x0000ca0000037a10 */ /* 0x000fe20007ffe0ff */
[----:B------:R-:W-:Y:S05]  /*63d0*/  @!P1 BRA `(.L_x_433) ;  /* 0x000000f000009947 */ /* 0x000fea0003800000 */
[C---:B------:R-:W-:Y:S01]  /*63e0*/  ISETP.GT.AND P0, PT, R0.reuse, RZ, PT ;  /* 0x000000ff0000720c */ /* 0x040fe20003f04270 */
[----:B-1-3--:R-:W-:Y:S01]  /*63f0*/  IMAD.MOV.U32 R4, RZ, RZ, c[0x0][0x32c] ;  /* 0x0000cb00ff047624 */ /* 0x00afe200078e00ff */
        /* <DEDUP_REMOVED lines=8> */
.L_x_434:
[----:B------:R-:W-:-:S13]  /*6480*/  ISETP.NE.AND P0, PT, R4, 0x1, PT ;  /* 0x000000010400780c */ /* 0x000fda0003f05270 */
[----:B------:R-:W-:-:S05]  /*6490*/  @P0 IMAD.HI.U32 R0, R2, c[0x0][0x330], RZ ;  /* 0x0000cc0002000a27 */ /* 0x000fca00078e00ff */
[----:B------:R-:W-:-:S05]  /*64a0*/  @P0 SHF.R.U32.HI R2, RZ, c[0x0][0x334], R0 ;  /* 0x0000cd00ff020a19 */ /* 0x000fca0000011600 */
.L_x_435:
[----:B------:R-:W-:-:S05]  /*64b0*/  IMAD R2, R2, R4, c[0x0][0x32c] ;  /* 0x0000cb0002027624 */ /* 0x000fca00078e0204 */
[----:B------:R-:W-:-:S03]  /*64c0*/  IMNMX R3, R3, R2, PT ;  /* 0x0000000203037217 */ /* 0x000fc60003800200 */
.L_x_433:
[----:B-1-3--:R-:W2:Y:S01]  /*64d0*/  LDL R4, [R1] ;  /* 0x0000000001047983 */ /* 0x00aea20000100800 */
[----:B------:R-:W-:Y:S01]  /*64e0*/  IADD3 R3, R3, 0x2f, RZ ;  /* 0x0000002f03037810 */ /* 0x000fe20007ffe0ff */
[----:B------:R-:W-:-:S04]  /*64f0*/  @P2 IMAD.HI.U32 R2, R199, c[0x0][0x2c8], RZ ;  /* 0x0000b200c7022a27 */ /* 0x000fc800078e00ff */
[----:B------:R-:W-:-:S04]  /*6500*/  IMAD.HI R3, R3, 0x2aaaaaab, RZ ;  /* 0x2aaaaaab03037827 */ /* 0x000fc800078e02ff */
[----:B------:R-:W-:Y:S01]  /*6510*/  IMAD.MOV.U32 R0, RZ, RZ, R199 ;  /* 0x000000ffff007224 */ /* 0x000fe200078e00c7 */
[----:B------:R-:W-:Y:S02]  /*6520*/  @P2 SHF.R.U32.HI R0, RZ, c[0x0][0x2cc], R2 ;  /* 0x0000b300ff002a19 */ /* 0x000fe40000011602 */
[----:B------:R-:W-:-:S04]  /*6530*/  SHF.R.U32.HI R2, RZ, 0x1f, R3 ;  /* 0x0000001fff027819 */ /* 0x000fc80000011603 */
[----:B------:R-:W-:-:S04]  /*6540*/  LEA.HI.SX32 R2, R3, R2, 0x1d ;  /* 0x0000000203027211 */ /* 0x000fc800078feaff */
[----:B------:R-:W-:Y:S01]  /*6550*/  IMNMX R252, R2, R156, PT ;  /* 0x0000009c02fc7217 */ /* 0x000fe20003800200 */
[----:B--2---:R-:W-:-:S05]  /*6560*/  IMAD.IADD R0, R4, 0x1, R0 ;  /* 0x0000000104007824 */ /* 0x004fca00078e0200 */
[----:B------:R-:W-:Y:S01]  /*6570*/  IADD3 R3, R0, -c[0x0][0x324], RZ ;  /* 0x8000c90000037a10 */ /* 0x000fe20007ffe0ff */
        /* <DEDUP_REMOVED lines=10> */
.L_x_437:
[----:B------:R-:W-:-:S04]  /*6620*/  MOV R2, c[0x0][0x32c] ;  /* 0x0000cb0000027a02 */ /* 0x000fc80000000f00 */
[----:B------:R-:W-:-:S13]  /*6630*/  ISETP.NE.AND P0, PT, R2, 0x1, PT ;  /* 0x000000010200780c */ /* 0x000fda0003f05270 */
[----:B------:R-:W-:-:S05]  /*6640*/  @P0 IMAD.HI.U32 R2, R0, c[0x0][0x330], RZ ;  /* 0x0000cc0000020a27 */ /* 0x000fca00078e00ff */
[----:B------:R-:W-:-:S05]  /*6650*/  @P0 SHF.R.U32.HI R0, RZ, c[0x0][0x334], R2 ;  /* 0x0000cd00ff000a19 */ /* 0x000fca0000011602 */
.L_x_438:
[----:B------:R-:W-:-:S05]  /*6660*/  IMAD R0, R0, c[0x0][0x32c], RZ ;  /* 0x0000cb0000007a24 */ /* 0x000fca00078e02ff */
[----:B------:R-:W-:-:S05]  /*6670*/  IMNMX R3, R3, R0, !PT ;  /* 0x0000000003037217 */ /* 0x000fca0007800200 */
.L_x_436:
        /* <DEDUP_REMOVED lines=16> */
[----:B----4-:R-:W-:Y:S01]  /*6780*/  IMAD.MOV.U32 R78, RZ, RZ, RZ ;  /* 0x000000ffff4e7224 */ /* 0x010fe200078e00ff */
        /* <DEDUP_REMOVED lines=59> */
[----:B-1----:R-:W2:Y:S01]  /*6b40*/  LDL R10, [R1+0x48] ;  /* 0x00004800010a7983 */ /* 0x002ea20000100800 */
[----:B------:R-:W-:-:S03]  /*6b50*/  ISETP.NE.U32.AND P0, PT, RZ, c[0x0][0x340], PT ;  /* 0x0000d000ff007a0c */ /* 0x000fc60003f05070 */
[----:B------:R-:W1:Y:S01]  /*6b60*/  S2R R115, SR_TID.X ;  /* 0x0000000000737919 */ /* 0x000e620000002100 */
[----:B------:R-:W-:Y:S02]  /*6b70*/  ISETP.NE.AND.EX P2, PT, RZ, c[0x0][0x344], PT, P0 ;  /* 0x0000d100ff007a0c */ /* 0x000fe40003f45300 */
[----:B------:R-:W-:-:S05]  /*6b80*/  SHF.R.S32.HI R0, RZ, 0x1f, R157 ;  /* 0x0000001fff007819 */ /* 0x000fca000001149d */
[----:B------:R-:W-:-:S06]  /*6b90*/  IMAD R0, R0, c[0x0][0x178], RZ ;  /* 0x00005e0000007a24 */ /* 0x000fcc00078e02ff */
[----:B------:R-:W-:Y:S02]  /*6ba0*/  @P2 IMAD.MOV.U32 R2, RZ, RZ, 0x4 ;  /* 0x00000004ff022424 */ /* 0x000fe400078e00ff */
[----:B------:R-:W-:Y:S01]  /*6bb0*/  IMAD R0, R157, c[0x0][0x17c], R0 ;  /* 0x00005f009d007a24 */ /* 0x000fe200078e0200 */
[----:B-1----:R-:W-:-:S04]  /*6bc0*/  SHF.R.S32.HI R9, RZ, 0x1f, R115 ;  /* 0x0000001fff097819 */ /* 0x002fc80000011473 */
[----:B------:R-:W-:-:S04]  /*6bd0*/  LEA.HI R4, R9, R115, RZ, 0x2 ;  /* 0x0000007309047211 */ /* 0x000fc800078f10ff */
[----:B------:R-:W-:Y:S01]  /*6be0*/  SHF.R.S32.HI R117, RZ, 0x2, R4 ;  /* 0x00000002ff757819 */ /* 0x000fe20000011404 */
[----:B------:R-:W1:Y:S01]  /*6bf0*/  S2R R5, SR_CTAID.Y ;  /* 0x0000000000057919 */ /* 0x000e620000002600 */
[----:B--2---:R-:W-:-:S05]  /*6c00*/  @P2 IMAD.WIDE R2, R10, R2, c[0x0][0x340] ;  /* 0x0000d0000a022625 */ /* 0x004fca00078e0202 */
[----:B------:R2:W5:Y:S01]  /*6c10*/  @P2 LDG.E R14, [R2.64] ;  /* 0x0000000c020e2981 */ /* 0x000562000c1e1900 */
[----:B------:R-:W-:Y:S02]  /*6c20*/  ISETP.NE.AND P5, PT, R7, 0x1, PT ;  /* 0x000000010700780c */ /* 0x000fe40003fa5270 */
[----:B-1----:R-:W-:Y:S01]  /*6c30*/  SHF.R.S32.HI R48, RZ, 0x1f, R5 ;  /* 0x0000001fff307819 */ /* 0x002fe20000011405 */
[----:B------:R-:W1:Y:S01]  /*6c40*/  S2R R29, SR_CTAID.Y ;  /* 0x00000000001d7919 */ /* 0x000e620000002600 */
[----:B------:R-:W-:-:S03]  /*6c50*/  ISETP.NE.U32.AND P0, PT, RZ, c[0x0][0x348], PT ;  /* 0x0000d200ff007a0c */ /* 0x000fc60003f05070 */
[----:B------:R-:W-:Y:S01]  /*6c60*/  IMAD R6, R48, c[0x0][0x1b8], RZ ;  /* 0x00006e0030067a24 */ /* 0x000fe200078e02ff */
[----:B------:R-:W-:Y:S01]  /*6c70*/  ISETP.NE.AND.EX P0, PT, RZ, c[0x0][0x34c], PT, P0 ;  /* 0x0000d300ff007a0c */ /* 0x000fe20003f05300 */
[----:B--2---:R-:W-:-:S04]  /*6c80*/  IMAD.WIDE.U32 R2, R157, c[0x0][0x178], RZ ;  /* 0x00005e009d027a25 */ /* 0x004fc800078e00ff */
[----:B------:R-:W-:Y:S01]  /*6c90*/  IMAD.IADD R3, R3, 0x1, R0 ;  /* 0x0000000103037824 */ /* 0x000fe200078e0200 */
[----:B------:R-:W-:Y:S01]  /*6ca0*/  LOP3.LUT R0, R4, 0xfffffffc, RZ, 0xc0, !PT ;  /* 0xfffffffc04007812 */ /* 0x000fe200078ec0ff */
[C---:B-1----:R-:W-:Y:S02]  /*6cb0*/  IMAD R6, R29.reuse, c[0x0][0x1bc], R6 ;  /* 0x00006f001d067a24 */ /* 0x042fe400078e0206 */
[----:B------:R-:W-:-:S04]  /*6cc0*/  IMAD.WIDE.U32 R2, R29, c[0x0][0x1b8], R2 ;  /* 0x00006e001d027a25 */ /* 0x000fc800078e0002 */
[----:B------:R-:W-:Y:S01]  /*6cd0*/  IMAD.IADD R124, R115, 0x1, -R0 ;  /* 0x00000001737c7824 */ /* 0x000fe200078e0a00 */
[----:B------:R-:W-:-:S03]  /*6ce0*/  SHF.R.S32.HI R0, RZ, 0x1f, R10 ;  /* 0x0000001fff007819 */ /* 0x000fc6000001140a */
[----:B------:R-:W-:Y:S01]  /*6cf0*/  IMAD R15, R124, 0x20, R117 ;  /* 0x000000207c0f7824 */ /* 0x000fe200078e0275 */
[----:B------:R-:W-:-:S03]  /*6d00*/  SEL R7, R0, RZ, !P0 ;  /* 0x000000ff00077207 */ /* 0x000fc60004000000 */
[----:B------:R-:W-:Y:S01]  /*6d10*/  IMAD.IADD R5, R199, 0x1, R15 ;  /* 0x00000001c7057824 */ /* 0x000fe200078e020f */
[----:B------:R1:W-:Y:S04]  /*6d20*/  STL [R1+0x24], R15 ;  /* 0x0000240f01007387 */ /* 0x0003e80000100800 */
[----:B------:R-:W2:Y:S01]  /*6d30*/  LDL R11, [R1+0x18] ;  /* 0x00001800010b7983 */ /* 0x000ea20000100800 */
[----:B------:R-:W-:Y:S01]  /*6d40*/  @P5 IMAD.HI.U32 R8, R5, c[0x0][0x2c8], RZ ;  /* 0x0000b20005085a27 */ /* 0x000fe200078e00ff */
[----:B------:R-:W-:Y:S01]  /*6d50*/  SEL R4, R10, RZ, !P0 ;  /* 0x000000ff0a047207 */ /* 0x000fe20004000000 */
[----:B------:R-:W-:Y:S01]  /*6d60*/  BSSY B0, `(.L_x_440) ;  /* 0x000004b000007945 */ /* 0x000fe20003800000 */
[-C--:B------:R-:W-:Y:S01]  /*6d70*/  LEA.HI R113, R9, R115.reuse, RZ, 0x3 ;  /* 0x0000007309717211 */ /* 0x080fe200078f18ff */
[----:B------:R-:W-:Y:S01]  /*6d80*/  IMAD.IADD R3, R3, 0x1, R6 ;  /* 0x0000000103037824 */ /* 0x000fe200078e0206 */
[----:B------:R-:W-:Y:S01]  /*6d90*/  LEA.HI R129, R9, R115, RZ, 0x5 ;  /* 0x0000007309817211 */ /* 0x000fe200078f28ff */
[----:B------:R-:W-:Y:S01]  /*6da0*/  IMAD.MOV.U32 R0, RZ, RZ, R5 ;  /* 0x000000ffff007224 */ /* 0x000fe200078e0005 */
[----:B------:R-:W-:Y:S01]  /*6db0*/  @P5 SHF.R.U32.HI R0, RZ, c[0x0][0x2cc], R8 ;  /* 0x0000b300ff005a19 */ /* 0x000fe20000011608 */
[----:B------:R-:W-:Y:S01]  /*6dc0*/  IMAD R6, R7, c[0x0][0x1c0], RZ ;  /* 0x0000700007067a24 */ /* 0x000fe200078e02ff */
[----:B------:R-:W-:Y:S01]  /*6dd0*/  SHF.R.S32.HI R112, RZ, 0x3, R113 ;  /* 0x00000003ff707819 */ /* 0x000fe20000011471 */
[----:B------:R-:W-:Y:S01]  /*6de0*/  IMAD.WIDE.U32 R2, R4, c[0x0][0x1c0], R2 ;  /* 0x0000700004027a25 */ /* 0x000fe200078e0002 */
[----:B------:R-:W-:-:S03]  /*6df0*/  SHF.R.S32.HI R127, RZ, 0x5, R129 ;  /* 0x00000005ff7f7819 */ /* 0x000fc60000011481 */
[----:B------:R-:W-:Y:S01]  /*6e00*/  IMAD R7, R4, c[0x0][0x1c4], R6 ;  /* 0x0000710004077a24 */ /* 0x000fe200078e0206 */
[--C-:B------:R-:W-:Y:S01]  /*6e10*/  SHF.R.S32.HI R6, RZ, 0x1f, R0.reuse ;  /* 0x0000001fff067819 */ /* 0x100fe20000011400 */
[----:B------:R-:W-:Y:S02]  /*6e20*/  IMAD.MOV R4, RZ, RZ, -R0 ;  /* 0x000000ffff047224 */ /* 0x000fe400078e0a00 */
[----:B------:R-:W-:Y:S02]  /*6e30*/  IMAD.IADD R3, R3, 0x1, R7 ;  /* 0x0000000103037824 */ /* 0x000fe400078e0207 */
[----:B------:R-:W-:Y:S02]  /*6e40*/  IMAD R6, R6, c[0x0][0x1b0], RZ ;  /* 0x00006c0006067a24 */ /* 0x000fe400078e02ff */
[----:B------:R-:W-:Y:S02]  /*6e50*/  IMAD R4, R4, c[0x0][0x2c4], R5 ;  /* 0x0000b10004047a24 */ /* 0x000fe400078e0205 */
[C---:B------:R-:W-:Y:S01]  /*6e60*/  IMAD R5, R0.reuse, c[0x0][0x1b4], R6 ;  /* 0x00006d0000057a24 */ /* 0x040fe200078e0206 */
[----:B------:R-:W-:Y:S01]  /*6e70*/  LEA.HI R6, R9, R115, RZ, 0x4 ;  /* 0x0000007309067211 */ /* 0x000fe200078f20ff */
[----:B------:R-:W-:Y:S01]  /*6e80*/  IMAD.WIDE.U32 R2, R0, c[0x0][0x1b0], R2 ;  /* 0x00006c0000027a25 */ /* 0x000fe200078e0002 */
[----:B------:R-:W-:-:S02]  /*6e90*/  SHF.R.S32.HI R0, RZ, 0x1f, R4 ;  /* 0x0000001fff007819 */ /* 0x000fc40000011404 */
[----:B------:R-:W-:Y:S01]  /*6ea0*/  LOP3.LUT R6, R6, 0xfffffff0, RZ, 0xc0, !PT ;  /* 0xfffffff006067812 */ /* 0x000fe200078ec0ff */
[----:B------:R-:W-:Y:S02]  /*6eb0*/  IMAD.IADD R3, R3, 0x1, R5 ;  /* 0x0000000103037824 */ /* 0x000fe400078e0205 */
[----:B------:R-:W-:Y:S02]  /*6ec0*/  IMAD R5, R0, c[0x0][0x1a8], RZ ;  /* 0x00006a0000057a24 */ /* 0x000fe400078e02ff */
[----:B------:R-:W-:Y:S02]  /*6ed0*/  IMAD.SHL.U32 R0, R112, 0x40, RZ ;  /* 0x0000004070007824 */ /* 0x000fe400078e00ff */
[----:B------:R-:W-:Y:S02]  /*6ee0*/  IMAD.IADD R123, R115, 0x1, -R6 ;  /* 0x00000001737b7824 */ /* 0x000fe400078e0a06 */
[----:B------:R-:W-:Y:S01]  /*6ef0*/  IMAD.SHL.U32 R226, R124, 0x8, RZ ;  /* 0x000000087ce27824 */ /* 0x000fe200078e00ff */
[----:B------:R-:W-:Y:S01]  /*6f00*/  LOP3.LUT R0, R0, 0xc0, RZ, 0xc0, !PT ;  /* 0x000000c000007812 */ /* 0x000fe200078ec0ff */
[C---:B------:R-:W-:Y:S01]  /*6f10*/  IMAD R7, R4.reuse, c[0x0][0x1ac], R5 ;  /* 0x00006b0004077a24 */ /* 0x040fe200078e0205 */
[----:B------:R-:W-:Y:S01]  /*6f20*/  LEA.HI R108, R123, R123, RZ, 0x1 ;  /* 0x0000007b7b6c7211 */ /* 0x000fe200078f08ff */
[----:B------:R-:W-:Y:S01]  /*6f30*/  IMAD.WIDE.U32 R2, R4, c[0x0][0x1a8], R2 ;  /* 0x00006a0004027a25 */ /* 0x000fe200078e0002 */
[----:B------:R-:W-:-:S02]  /*6f40*/  SHF.R.U32.HI R5, RZ, 0x3, R0 ;  /* 0x00000003ff057819 */ /* 0x000fc40000011600 */
[----:B------:R-:W-:Y:S01]  /*6f50*/  LOP3.LUT R4, R0, 0x18, R226, 0xf8, !PT ;  /* 0x0000001800047812 */ /* 0x000fe200078ef8e2 */
[----:B------:R-:W-:Y:S01]  /*6f60*/  IMAD.IADD R0, R3, 0x1, R7 ;  /* 0x0000000103007824 */ /* 0x000fe200078e0207 */
[C---:B------:R-:W-:Y:S02]  /*6f70*/  LEA R13, P0, R2.reuse, c[0x0][0x160], 0x1 ;  /* 0x00005800020d7a11 */ /* 0x040fe400078008ff */
[--C-:B------:R-:W-:Y:S02]  /*6f80*/  SHF.R.S32.HI R6, RZ, 0x1, R108.reuse ;  /* 0x00000001ff067819 */ /* 0x100fe4000001146c */
[----:B------:R-:W-:Y:S02]  /*6f90*/  SHF.R.S32.HI R3, RZ, 0x1f, R108 ;  /* 0x0000001fff037819 */ /* 0x000fe4000001146c */
[----:B------:R-:W-:Y:S02]  /*6fa0*/  LEA.HI.X R12, R2, c[0x0][0x164], R0, 0x1, P0 ;  /* 0x00005900020c7a11 */ /* 0x000fe400000f0c00 */
[----:B------:R-:W-:Y:S01]  /*6fb0*/  LOP3.LUT R7, R4, R5, RZ, 0x3c, !PT ;  /* 0x0000000504077212 */ /* 0x000fe200078e3cff */
[----:B------:R1:W3:Y:S01]  /*6fc0*/  SHFL.IDX PT, R2, R13, RZ, 0x1c1f ;  /* 0x001c1fff0d027589 */ /* 0x0002e200000e0000 */
[----:B------:R-:W-:-:S02]  /*6fd0*/  LEA.HI R0, R3, R6, RZ, 0x2 ;  /* 0x0000000603007211 */ /* 0x000fc400078f10ff */
[----:B------:R-:W-:Y:S01]  /*6fe0*/  LEA.HI R5, R117, R117, RZ, 0x1 ;  /* 0x0000007575057211 */ /* 0x000fe200078f08ff */
[----:B------:R1:W4:Y:S01]  /*6ff0*/  SHFL.IDX PT, R3, R12, RZ, 0x1c1f ;  /* 0x001c1fff0c037589 */ /* 0x00032200000e0000 */
        /* <DEDUP_REMOVED lines=11> */
[----:B------:R-:W-:Y:S01]  /*70b0*/  SEL R4, R4, 0xfffffff0, !P0 ;  /* 0xfffffff004047807 */ /* 0x000fe20004000000 */
[----:B------:R-:W-:Y:S02]  /*70c0*/  IMAD.U32 R218, R0, 0x20, R7 ;  /* 0x0000002000da7824 */ /* 0x000fe400078e0007 */
[----:B------:R-:W-:Y:S01]  /*70d0*/  @!P2 IMAD.MOV.U32 R14, RZ, RZ, R10 ;  /* 0x000000ffff0ea224 */ /* 0x000fe200078e000a */
[----:B------:R-:W-:Y:S01]  /*70e0*/  ISETP.GE.AND P2, PT, R116, c[0x0][0x198], PT ;  /* 0x0000660074007a0c */ /* 0x000fe20003f46270 */
[----:B--2---:R-:W-:Y:S02]  /*70f0*/  IMAD R34, R11, c[0x0][0x2c4], RZ ;  /* 0x0000b1000b227a24 */ /* 0x004fe400078e02ff */
[----:B------:R-:W-:-:S05]  /*7100*/  IMAD.IADD R11, R199, 0x1, R117 ;  /* 0x00000001c70b7824 */ /* 0x000fca00078e0275 */
[----:B------:R-:W-:-:S13]  /*7110*/  ISETP.GE.AND P4, PT, R11, R34, PT ;  /* 0x000000220b00720c */ /* 0x000fda0003f86270 */
[----:B------:R-:W-:Y:S05]  /*7120*/  @P4 BRA `(.L_x_441) ;  /* 0x000000e000004947 */ /* 0x000fea0003800000 */
[----:B-1-34-:R-:W-:Y:S01]  /*7130*/  SHF.R.S32.HI R5, RZ, 0x1f, R116 ;  /* 0x0000001fff057819 */ /* 0x01afe20000011474 */
[----:B------:R-:W-:Y:S01]  /*7140*/  IMAD.WIDE R8, R226, 0x2, R2 ;  /* 0x00000002e2087825 */ /* 0x000fe200078e0202 */
        /* <DEDUP_REMOVED lines=12> */
.L_x_441:
[----:B-1-34-:R-:W-:Y:S05]  /*7210*/  BSYNC B0 ;  /* 0x0000000000007941 */ /* 0x01afea0003800000 */
.L_x_440:
        /* <DEDUP_REMOVED lines=20> */
.L_x_443:
[----:B------:R-:W-:Y:S05]  /*7360*/  BSYNC B0 ;  /* 0x0000000000007941 */ /* 0x000fea0003800000 */
.L_x_442:
        /* <DEDUP_REMOVED lines=20> */
.L_x_445:
[----:B------:R-:W-:Y:S05]  /*74b0*/  BSYNC B0 ;  /* 0x0000000000007941 */ /* 0x000fea0003800000 */
.L_x_444:
[----:B--2---:R-:W2:Y:S04]  /*74c0*/  LDL R16, [R1+0x14] ;  /* 0x0000140001107983 */ /* 0x004ea80000100800 */
[----:B---3--:R-:W3:Y:S04]  /*74d0*/  LDL R9, [R1+0x3c] ;  /* 0x00003c0001097983 */ /* 0x008ee80000100800 */
[----:B------:R-:W-:Y:S04]  /*74e0*/  SHFL.IDX PT, R2, R13, 0x3, 0x1c1f ;  /* 0x007c1f000d027f89 */ /* 0x000fe800000e0000 */
[----:B----4-:R-:W4:Y:S01]  /*74f0*/  SHFL.IDX PT, R3, R12, 0x3, 0x1c1f ;  /* 0x007c1f000c037f89 */ /* 0x010f2200000e0000 */
[----:B------:R-:W-:-:S04]  /*7500*/  IADD3 R0, R11, 0x60, RZ ;  /* 0x000000600b007810 */ /* 0x000fc80007ffe0ff */
[----:B------:R-:W-:Y:S01]  /*7510*/  ISETP.GE.AND P0, PT, R0, R34, PT ;  /* 0x000000220000720c */ /* 0x000fe20003f06270 */
[----:B------:R-:W-:-:S05]  /*7520*/  IMAD.MOV.U32 R5, RZ, RZ, c[0x0][0x2b8] ;  /* 0x0000ae00ff057624 */ /* 0x000fca00078e00ff */
[----:B------:R-:W-:-:S07]  /*7530*/  ISETP.NE.AND P4, PT, R5, 0x1, PT ;  /* 0x000000010500780c */ /* 0x000fce0003f85270 */
[----:B------:R-:W-:Y:S01]  /*7540*/  @!P0 IMAD.SHL.U32 R11, R218, 0x2, RZ ;  /* 0x00000002da0b8824 */ /* 0x000fe200078e00ff */
[----:B------:R-:W-:Y:S01]  /*7550*/  @!P0 SHF.R.S32.HI R5, RZ, 0x1f, R116 ;  /* 0x0000001fff058819 */ /* 0x000fe20000011474 */
[----:B----4-:R-:W-:Y:S01]  /*7560*/  @!P0 IMAD.WIDE R6, R226, 0x2, R2 ;  /* 0x00000002e2068825 */ /* 0x010fe200078e0202 */
[----:B-----5:R-:W-:-:S04]  /*7570*/  SHF.R.S32.HI R8, RZ, 0x1f, R14 ;  /* 0x0000001fff087819 */ /* 0x020fc8000001140e */
[----:B------:R-:W-:Y:S01]  /*7580*/  @!PT LDS RZ, [RZ] ;  /* 0x00000000fffff984 */ /* 0x000fe20000000800 */
[----:B------:R4:W-:Y:S01]  /*7590*/  @!P0 LDGSTS.E.BYPASS.LTC128B.128 [R11+0x7880], [R6.64], !P1 ;  /* 0x07880000060b8fae */ /* 0x0009e2000c901d4c */
[----:B------:R-:W-:-:S04]  /*75a0*/  IMAD.MOV.U32 R120, RZ, RZ, 0x30 ;  /* 0x00000030ff787424 */ /* 0x000fc800078e00ff */
[----:B------:R-:W-:-:S04]  /*75b0*/  IMAD R126, R252, R120, -0x30 ;  /* 0xffffffd0fc7e7424 */ /* 0x000fc800078e0278 */
[----:B------:R-:W-:Y:S01]  /*75c0*/  IMAD.IADD R0, R15, 0x1, R126 ;  /* 0x000000010f007824 */ /* 0x000fe200078e027e */
[----:B----4-:R-:W-:Y:S01]  /*75d0*/  @!P0 LEA.HI R6, R5, R116, RZ, 0x3 ;  /* 0x0000007405068211 */ /* 0x010fe200078f18ff */
[----:B------:R-:W-:-:S03]  /*75e0*/  IMAD R5, R8, c[0x0][0x2b0], RZ ;  /* 0x0000ac0008057a24 */ /* 0x000fc600078e02ff */
[----:B------:R-:W-:Y:S02]  /*75f0*/  @!P0 LOP3.LUT R6, R6, 0xfffffff8, RZ, 0xc0, !PT ;  /* 0xfffffff806068812 */ /* 0x000fe400078ec0ff */
[----:B------:R-:W-:-:S03]  /*7600*/  @!P0 SHF.R.S32.HI R8, RZ, 0x1f, R114 ;  /* 0x0000001fff088819 */ /* 0x000fc60000011472 */
[----:B------:R-:W-:Y:S01]  /*7610*/  @!P0 IMAD.WIDE R6, R6, 0x2, R2 ;  /* 0x0000000206068825 */ /* 0x000fe200078e0202 */
[----:B------:R-:W-:-:S04]  /*7620*/  @!P0 LEA.HI R8, R8, R114, RZ, 0x3 ;  /* 0x0000007208088211 */ /* 0x000fc800078f18ff */
[----:B------:R4:W-:Y:S01]  /*7630*/  @!P0 LDGSTS.E.BYPASS.LTC128B.128 [R11+0x9880], [R6.64], !P2 ;  /* 0x09880000060b8fae */ /* 0x0009e2000d101d4c */
[C---:B------:R-:W-:Y:S02]  /*7640*/  IMAD R10, R14.reuse, c[0x0][0x2b4], R5 ;  /* 0x0000ad000e0a7a24 */ /* 0x040fe400078e0205 */
[----:B------:R-:W-:Y:S01]  /*7650*/  IMAD.WIDE.U32 R18, R14, c[0x0][0x2b0], RZ ;  /* 0x0000ac000e127a25 */ /* 0x000fe200078e00ff */
[----:B----4-:R-:W-:-:S05]  /*7660*/  @!P0 LOP3.LUT R7, R8, 0xfffffff8, RZ, 0xc0, !PT ;  /* 0xfffffff808078812 */ /* 0x010fca00078ec0ff */
[----:B------:R-:W-:-:S05]  /*7670*/  @!P0 IMAD.WIDE R2, R7, 0x2, R2 ;  /* 0x0000000207028825 */ /* 0x000fca00078e0202 */
[----:B------:R4:W-:Y:S04]  /*7680*/  @!P0 LDGSTS.E.BYPASS.LTC128B.128 [R11+0xb880], [R2.64], !P3 ;  /* 0x0b880000020b8fae */ /* 0x0009e8000d901d4c */
[----:B------:R-:W0:Y:S01]  /*7690*/  LDGDEPBAR ;  /* 0x00000000000079af */ /* 0x000e220000000000 */
[----:B-1----:R-:W-:Y:S02]  /*76a0*/  IMAD.IADD R12, R19, 0x1, R10 ;  /* 0x00000001130c7824 */ /* 0x002fe400078e020a */
[----:B------:R-:W-:Y:S01]  /*76b0*/  IMAD.MOV.U32 R223, RZ, RZ, RZ ;  /* 0x000000ffffdf7224 */ /* 0x000fe200078e00ff */
[C---:B--2---:R-:W-:Y:S01]  /*76c0*/  ISETP.GE.AND P1, PT, R0.reuse, R16, PT ;  /* 0x000000100000720c */ /* 0x044fe20003f26270 */
[----:B---3--:R-:W-:-:S03]  /*76d0*/  IMAD.IADD R9, R0, 0x1, R9 ;  /* 0x0000000100097824 */ /* 0x008fc600078e0209 */
[----:B------:R-:W-:Y:S01]  /*76e0*/  ISETP.GT.OR P1, PT, R15, 0x2f, P1 ;  /* 0x0000002f0f00780c */ /* 0x000fe20000f24670 */
[----:B------:R-:W-:-:S04]  /*76f0*/  @P4 IMAD.HI.U32 R5, R9, c[0x0][0x2bc], RZ ;  /* 0x0000af0009054a27 */ /* 0x000fc800078e00ff */
[----:B------:R-:W-:Y:S01]  /*7700*/  IMAD.MOV.U32 R0, RZ, RZ, R9 ;  /* 0x000000ffff007224 */ /* 0x000fe200078e0009 */
[----:B------:R-:W-:Y:S01]  /*7710*/  @P4 SHF.R.U32.HI R0, RZ, c[0x0][0x2c0], R5 ;  /* 0x0000b000ff004a19 */ /* 0x000fe20000011605 */
[----:B------:R-:W-:Y:S06]  /*7720*/  BAR.SYNC.DEFER_BLOCKING 0x0 ;  /* 0x0000000000007b1d */ /* 0x000fec0000010000 */
[----:B------:R-:W-:-:S04]  /*7730*/  @!P1 IADD3 R5, P2, R0, R18, RZ ;  /* 0x0000001200059210 */ /* 0x000fc80007f5e0ff */
[----:B------:R-:W-:Y:S02]  /*7740*/  @!P1 LEA.HI.X.SX32 R8, R0, R12, 0x1, P2 ;  /* 0x0000000c00089211 */ /* 0x000fe400010f0eff */
[----:B------:R-:W-:-:S04]  /*7750*/  @!P1 LEA R6, P2, R5, c[0x0][0x2a0], 0x2 ;  /* 0x0000a80005069a11 */ /* 0x000fc800078410ff */
[----:B------:R-:W-:-:S05]  /*7760*/  @!P1 LEA.HI.X R7, R5, c[0x0][0x2a4], R8, 0x2, P2 ;  /* 0x0000a90005079a11 */ /* 0x000fca00010f1408 */
[----:B------:R1:W2:Y:S01]  /*7770*/  @!P1 LDG.E R223, [R6.64] ;  /* 0x0000000c06df9981 */ /* 0x0002a2000c1e1900 */
[----:B------:R-:W-:-:S04]  /*7780*/  IMAD.MOV R0, RZ, RZ, -R0 ;  /* 0x000000ffff007224 */ /* 0x000fc800078e0a00 */
[----:B------:R-:W-:-:S05]  /*7790*/  IMAD R225, R0, c[0x0][0x2b8], R9 ;  /* 0x0000ae0000e17a24 */ /* 0x000fca00078e0209 */
[----:B------:R-:W-:Y:S01]  /*77a0*/  SHF.R.S32.HI R109, RZ, 0x1f, R225 ;  /* 0x0000001fff6d7819 */ /* 0x000fe200000114e1 */
[----:B----4-:R-:W-:-:S04]  /*77b0*/  IMAD.WIDE.U32 R2, R225, c[0x0][0x1e0], RZ ;  /* 0x00007800e1027a25 */ /* 0x010fc800078e00ff */
[----:B------:R-:W-:-:S04]  /*77c0*/  IMAD R0, R109, c[0x0][0x1e0], RZ ;  /* 0x000078006d007a24 */ /* 0x000fc800078e02ff */
[----:B------:R-:W-:Y:S01]  /*77d0*/  IMAD R0, R225, c[0x0][0x1e4], R0 ;  /* 0x00007900e1007a24 */ /* 0x000fe200078e0200 */
[----:B------:R-:W-:Y:S03]  /*77e0*/  STL.64 [R1+0x30], R18 ;  /* 0x0000301201007387 */ /* 0x000fe60000100a00 */
[----:B------:R-:W-:Y:S02]  /*77f0*/  IMAD.IADD R3, R3, 0x1, R0 ;  /* 0x0000000103037824 */ /* 0x000fe400078e0200 */
[----:B------:R-:W-:Y:S01]  /*7800*/  IMAD R0, R48, c[0x0][0x1e8], RZ ;  /* 0x00007a0030007a24 */ /* 0x000fe200078e02ff */
[----:B------:R3:W-:Y:S01]  /*7810*/  STL [R1+0x38], R12 ;  /* 0x0000380c01007387 */ /* 0x0007e20000100800 */
[----:B------:R-:W-:Y:S02]  /*7820*/  IMAD R120, R252, -0x30, R120 ;  /* 0xffffffd0fc787824 */ /* 0x000fe400078e0278 */
[----:B------:R-:W-:-:S02]  /*7830*/  IMAD R0, R29, c[0x0][0x1ec], R0 ;  /* 0x00007b001d007a24 */ /* 0x000fc400078e0200 */
[----:B------:R-:W-:-:S05]  /*7840*/  IMAD.IADD R125, R16, 0x1, R120 ;  /* 0x00000001107d7824 */ /* 0x000fca00078e0278 */
[----:B-1----:R-:W-:Y:S01]  /*7850*/  IMNMX R6, R125, 0x30, PT ;  /* 0x000000307d067817 */ /* 0x002fe20003800200 */
[----:B---3--:R-:W-:-:S04]  /*7860*/  IMAD.WIDE.U32 R12, R29, c[0x0][0x1e8], RZ ;  /* 0x00007a001d0c7a25 */ /* 0x008fc800078e00ff */
[----:B------:R-:W-:Y:S02]  /*7870*/  IMAD.IADD R10, R13, 0x1, R0 ;  /* 0x000000010d0a7824 */ /* 0x000fe400078e0200 */
[----:B------:R-:W-:Y:S01]  /*7880*/  IMAD.IADD R14, R6, 0x1, -R117 ;  /* 0x00000001060e7824 */ /* 0x000fe200078e0a75 */
[----:B------:R-:W-:Y:S02]  /*7890*/  LOP3.LUT R153, R153, 0xfffff7ff, RZ, 0xc0, !PT ;  /* 0xfffff7ff99997812 */ /* 0x000fe400078ec0ff */
[----:B------:R-:W-:Y:S02]  /*78a0*/  ISETP.GE.AND P2, PT, R226, c[0x0][0x1d4], PT ;  /* 0x00007500e2007a0c */ /* 0x000fe40003f46270 */
[----:B------:R-:W-:Y:S02]  /*78b0*/  @P4 LOP3.LUT R153, R153, 0x800, RZ, 0xfc, !PT ;  /* 0x0000080099994812 */ /* 0x000fe400078efcff */
[----:B------:R-:W-:Y:S02]  /*78c0*/  ISETP.GE.AND P6, PT, R116, c[0x0][0x1d4], PT ;  /* 0x0000750074007a0c */ /* 0x000fe40003fc6270 */
[----:B------:R-:W-:-:S02]  /*78d0*/  ISETP.GE.AND P4, PT, R114, c[0x0][0x1d4], PT ;  /* 0x0000750072007a0c */ /* 0x000fc40003f86270 */
[----:B------:R-:W-:-:S05]  /*78e0*/  LOP3.LUT R153, R153, 0xfffffdff, RZ, 0xc0, !PT ;  /* 0xfffffdff99997812 */ /* 0x000fca00078ec0ff */
[----:B------:R-:W-:-:S04]  /*78f0*/  @P2 LOP3.LUT R153, R153, 0x200, RZ, 0xfc, !PT ;  /* 0x0000020099992812 */ /* 0x000fc800078efcff */
[----:B------:R-:W-:-:S04]  /*7900*/  LOP3.LUT R153, R153, 0xfffffeff, RZ, 0xc0, !PT ;  /* 0xfffffeff99997812 */ /* 0x000fc800078ec0ff */
[----:B------:R-:W-:-:S04]  /*7910*/  @P6 LOP3.LUT R153, R153, 0x100, RZ, 0xfc, !PT ;  /* 0x0000010099996812 */ /* 0x000fc800078efcff */
[----:B------:R-:W-:-:S04]  /*7920*/  LOP3.LUT R153, R153, 0xffffff7f, RZ, 0xc0, !PT ;  /* 0xffffff7f99997812 */ /* 0x000fc800078ec0ff */
[----:B------:R-:W-:-:S04]  /*7930*/  @P4 LOP3.LUT R153, R153, 0x80, RZ, 0xfc, !PT ;  /* 0x0000008099994812 */ /* 0x000fc800078efcff */
[----:B------:R-:W-:Y:S01]  /*7940*/  LOP3.LUT R153, R153, 0xffffffbf, RZ, 0xc0, !PT ;  /* 0xffffffbf99997812 */ /* 0x000fe200078ec0ff */
[----:B------:R-:W-:Y:S01]  /*7950*/  IMAD.WIDE.U32 R130, R29, c[0x0][0x210], RZ ;  /* 0x000084001d827a25 */ /* 0x000fe200078e00ff */
[----:B------:R-:W-:Y:S02]  /*7960*/  IADD3 R128, R252, -0x1, RZ ;  /* 0xfffffffffc807810 */ /* 0x000fe40007ffe0ff */
        /* <DEDUP_REMOVED lines=8> */
[----:B------:R-:W-:Y:S01]  /*79f0*/  ISETP.GE.AND P0, PT, R14, 0x1, PT ;  /* 0x000000010e00780c */ /* 0x000fe20003f06270 */
[----:B------:R-:W-:Y:S04]  /*7a00*/  SHFL.IDX PT, R2, R13, RZ, 0x1c1f ;  /* 0x001c1fff0d027589 */ /* 0x000fe800000e0000 */
[----:B------:R-:W1:Y:S08]  /*7a10*/  SHFL.IDX PT, R3, R12, RZ, 0x1c1f ;  /* 0x001c1fff0c037589 */ /* 0x000e7000000e0000 */
[----:B------:R-:W-:-:S02]  /*7a20*/  @P0 SHF.R.S32.HI R5, RZ, 0x1f, R116 ;  /* 0x0000001fff050819 */ /* 0x000fc40000011474 */
[----:B------:R-:W-:Y:S02]  /*7a30*/  @P0 SHF.R.S32.HI R0, RZ, 0x1f, R114 ;  /* 0x0000001fff000819 */ /* 0x000fe40000011472 */
[----:B------:R-:W-:Y:S02]  /*7a40*/  @P0 LEA.HI R5, R5, R116, RZ, 0x3 ;  /* 0x0000007405050211 */ /* 0x000fe400078f18ff */
[----:B------:R-:W-:Y:S02]  /*7a50*/  @P0 LEA.HI R0, R0, R114, RZ, 0x3 ;  /* 0x0000007200000211 */ /* 0x000fe400078f18ff */
[----:B------:R-:W-:Y:S02]  /*7a60*/  @P0 LOP3.LUT R8, R5, 0xfffffff8, RZ, 0xc0, !PT ;  /* 0xfffffff805080812 */ /* 0x000fe400078ec0ff */
[----:B------:R-:W-:Y:S01]  /*7a70*/  @P0 LOP3.LUT R0, R0, 0xfffffff8, RZ, 0xc0, !PT ;  /* 0xfffffff800000812 */ /* 0x000fe200078ec0ff */
[----:B------:R-:W-:Y:S02]  /*7a80*/  @P0 IMAD.SHL.U32 R5, R218, 0x2, RZ ;  /* 0x00000002da050824 */ /* 0x000fe400078e00ff */
[----:B-1----:R-:W-:-:S04]  /*7a90*/  @P0 IMAD.WIDE R10, R226, 0x2, R2 ;  /* 0x00000002e20a0825 */ /* 0x002fc800078e0202 */
[--C-:B------:R-:W-:Y:S01]  /*7aa0*/  @P0 IMAD.WIDE R8, R8, 0x2, R2.reuse ;  /* 0x0000000208080825 */ /* 0x100fe200078e0202 */
[----:B------:R-:W-:Y:S01]  /*7ab0*/  @!PT LDS RZ, [RZ] ;  /* 0x00000000fffff984 */ /* 0x000fe20000000800 */
[----:B------:R1:W-:Y:S03]  /*7ac0*/  @P0 LDGSTS.E.BYPASS.LTC128B.128 [R5+0x3c80], [R10.64], !P2 ;  /* 0x03c800000a050fae */ /* 0x0003e6000d101d4c */
[----:B------:R-:W-:Y:S01]  /*7ad0*/  @P0 IMAD.WIDE R6, R0, 0x2, R2 ;  /* 0x0000000200060825 */ /* 0x000fe200078e0202 */
[----:B------:R1:W-:Y:S04]  /*7ae0*/  @P0 LDGSTS.E.BYPASS.LTC128B.128 [R5+0x4880], [R8.64], !P6 ;  /* 0x0488000008050fae */ /* 0x0003e8000f101d4c */
[----:B------:R1:W-:Y:S01]  /*7af0*/  @P0 LDGSTS.E.BYPASS.LTC128B.128 [R5+0x5480], [R6.64], !P4 ;  /* 0x0548000006050fae */ /* 0x0003e2000e101d4c */
[----:B------:R-:W-:-:S03]  /*7b00*/  ISETP.GE.AND P0, PT, R14, 0x21, PT ;  /* 0x000000210e00780c */ /* 0x000fc60003f06270 */
[----:B------:R-:W-:Y:S04]  /*7b10*/  SHFL.IDX PT, R2, R13, 0x1, 0x1c1f ;  /* 0x003c1f000d027f89 */ /* 0x000fe800000e0000 */
[----:B------:R-:W2:Y:S06]  /*7b20*/  SHFL.IDX PT, R3, R12, 0x1, 0x1c1f ;  /* 0x003c1f000c037f89 */ /* 0x000eac00000e0000 */
[----:B------:R-:W-:-:S02]  /*7b30*/  @P0 SHF.R.S32.HI R0, RZ, 0x1f, R114 ;  /* 0x0000001fff000819 */ /* 0x000fc40000011472 */
[----:B-1----:R-:W-:-:S04]  /*7b40*/  @P0 SHF.R.S32.HI R5, RZ, 0x1f, R116 ;  /* 0x0000001fff050819 */ /* 0x002fc80000011474 */
[----:B------:R-:W-:Y:S02]  /*7b50*/  @P0 LEA.HI R6, R5, R116, RZ, 0x3 ;  /* 0x0000007405060211 */ /* 0x000fe400078f18ff */
[----:B------:R-:W-:Y:S02]  /*7b60*/  @P0 LEA.HI R5, R0, R114, RZ, 0x3 ;  /* 0x0000007200050211 */ /* 0x000fe400078f18ff */
[----:B------:R-:W-:Y:S02]  /*7b70*/  @P0 LOP3.LUT R6, R6, 0xfffffff8, RZ, 0xc0, !PT ;  /* 0xfffffff806060812 */ /* 0x000fe400078ec0ff */
[----:B------:R-:W-:Y:S01]  /*7b80*/  @P0 LOP3.LUT R5, R5, 0xfffffff8, RZ, 0xc0, !PT ;  /* 0xfffffff805050812 */ /* 0x000fe200078ec0ff */
[----:B------:R-:W-:Y:S02]  /*7b90*/  @P0 IMAD.SHL.U32 R0, R218, 0x2, RZ ;  /* 0x00000002da000824 */ /* 0x000fe400078e00ff */
[----:B--2---:R-:W-:-:S04]  /*7ba0*/  @P0 IMAD.WIDE R8, R226, 0x2, R2 ;  /* 0x00000002e2080825 */ /* 0x004fc800078e0202 */
[--C-:B------:R-:W-:Y:S01]  /*7bb0*/  @P0 IMAD.WIDE R6, R6, 0x2, R2.reuse ;  /* 0x0000000206060825 */ /* 0x100fe200078e0202 */
[----:B------:R1:W-:Y:S03]  /*7bc0*/  @P0 LDGSTS.E.BYPASS.LTC128B.128 [R0+0x4480], [R8.64], !P2 ;  /* 0x0448000008000fae */ /* 0x0003e6000d101d4c */
[----:B------:R-:W-:Y:S01]  /*7bd0*/  @P0 IMAD.WIDE R2, R5, 0x2, R2 ;  /* 0x0000000205020825 */ /* 0x000fe200078e0202 */
[----:B------:R1:W-:Y:S04]  /*7be0*/  @P0 LDGSTS.E.BYPASS.LTC128B.128 [R0+0x5080], [R6.64], !P6 ;  /* 0x0508000006000fae */ /* 0x0003e8000f101d4c */
[----:B------:R1:W-:Y:S01]  /*7bf0*/  @P0 LDGSTS.E.BYPASS.LTC128B.128 [R0+0x5c80], [R2.64], !P4 ;  /* 0x05c8000002000fae */ /* 0x0003e2000e101d4c */
[----:B------:R-:W-:-:S02]  /*7c00*/  ISETP.GT.AND P0, PT, R15, 0x2f, PT ;  /* 0x0000002f0f00780c */ /* 0x000fc40003f04270 */
[----:B------:R-:W-:Y:S01]  /*7c10*/  SHF.R.S32.HI R5, RZ, 0x1f, R115 ;  /* 0x0000001fff057819 */ /* 0x000fe20000011473 */
[----:B------:R-:W0:Y:S10]  /*7c20*/  LDGDEPBAR ;  /* 0x00000000000079af */ /* 0x000e340000000000 */
[----:B------:R-:W-:-:S02]  /*7c30*/  @P0 LOP3.LUT R153, R153, 0x40, RZ, 0xfc, !PT ;  /* 0x0000004099990812 */ /* 0x000fc400078efcff */
[----:B------:R-:W-:Y:S01]  /*7c40*/  ISETP.LT.AND P0, PT, RZ, c[0x0][0x27c], PT ;  /* 0x00009f00ff007a0c */ /* 0x000fe20003f01270 */
[----:B-1----:R-:W-:Y:S01]  /*7c50*/  IMAD R0, R48, c[0x0][0x210], RZ ;  /* 0x0000840030007a24 */ /* 0x002fe200078e02ff */
[----:B------:R-:W-:-:S03]  /*7c60*/  LEA.HI R2, R5, R115, RZ, 0x4 ;  /* 0x0000007305027211 */ /* 0x000fc600078f20ff */
[----:B------:R-:W-:Y:S01]  /*7c70*/  IMAD R0, R29, c[0x0][0x214], R0 ;  /* 0x000085001d007a24 */ /* 0x000fe200078e0200 */
[----:B------:R-:W-:-:S03]  /*7c80*/  SHF.R.S32.HI R92, RZ, 0x4, R2 ;  /* 0x00000004ff5c7819 */ /* 0x000fc60000011402 */
[----:B------:R-:W-:-:S04]  /*7c90*/  IMAD.IADD R118, R131, 0x1, R0 ;  /* 0x0000000183767824 */ /* 0x000fc800078e0200 */
[----:B------:R-:W-:Y:S05]  /*7ca0*/  @P0 BRA `(.L_x_446) ;  /* 0x0000002000000947 */ /* 0x000fea0003800000 */
[----:B------:R-:W-:-:S04]  /*7cb0*/  DEPBAR.LE SB0, 0x1 ;  /* 0x000080400000791a */ /* 0x000fc80000000000 */
[----:B------:R-:W-:Y:S05]  /*7cc0*/  BRA `(.L_x_447) ;  /* 0x0000718000007947 */ /* 0x000fea0003800000 */
.L_x_446:
[----:B------:R-:W-:Y:S01]  /*7cd0*/  ULDC.U8 UR4, c[0x0][0x298] ;  /* 0x0000a60000047ab9 */ /* 0x000fe20000000000 */
[----:B------:R-:W-:Y:S01]  /*7ce0*/  SHF.R.S32.HI R0, RZ, 0x1f, R155 ;  /* 0x0000001fff007819 */ /* 0x000fe2000001149b */
[----:B------:R-:W-:Y:S01]  /*7cf0*/  IMAD.WIDE.U32 R10, R155, c[0x0][0x280], RZ ;  /* 0x0000a0009b0a7a25 */ /* 0x000fe200078e00ff */
[----:B------:R-:W-:Y:S01]  /*7d00*/  ISETP.NE.AND P0, PT, RZ, UR4, PT ;  /* 0x00000004ff007c0c */ /* 0x000fe2000bf05270 */
[----:B------:R-:W-:Y:S01]  /*7d10*/  BSSY B2, `(.L_x_447) ;  /* 0x0000713000027945 */ /* 0x000fe20003800000 */
[-C--:B------:R-:W-:Y:S01]  /*7d20*/  LEA.HI R3, R115, R115.reuse, RZ, 0x1 ;  /* 0x0000007373037211 */ /* 0x080fe200078f08ff */
[C---:B------:R-:W-:Y:S02]  /*7d30*/  IMAD R2, R0.reuse, c[0x0][0x280], RZ ;  /* 0x0000a00000027a24 */ /* 0x040fe400078e02ff */
[----:B------:R-:W-:Y:S01]  /*7d40*/  IMAD R0, R0, c[0x0][0x290], RZ ;  /* 0x0000a40000007a24 */ /* 0x000fe200078e02ff */
[----:B------:R-:W-:Y:S01]  /*7d50*/  SHF.R.S32.HI R60, RZ, 0x1, R3 ;  /* 0x00000001ff3c7819 */ /* 0x000fe20000011403 */
[----:B------:R-:W-:Y:S01]  /*7d60*/  IMAD R2, R155, c[0x0][0x284], R2 ;  /* 0x0000a1009b027a24 */ /* 0x000fe200078e0202 */
[----:B------:R-:W-:Y:S01]  /*7d70*/  LOP3.LUT R3, R3, 0xfffffffe, RZ, 0xc0, !PT ;  /* 0xfffffffe03037812 */ /* 0x000fe200078ec0ff */
[----:B------:R-:W-:Y:S01]  /*7d80*/  IMAD R0, R155, c[0x0][0x294], R0 ;  /* 0x0000a5009b007a24 */ /* 0x000fe200078e0200 */
[----:B------:R-:W-:Y:S01]  /*7d90*/  IADD3 R28, R199, R60, RZ ;  /* 0x0000003cc71c7210 */ /* 0x000fe20007ffe0ff */
[----:B------:R-:W-:Y:S01]  /*7da0*/  IMAD.WIDE.U32 R8, R155, c[0x0][0x290], RZ ;  /* 0x0000a4009b087a25 */ /* 0x000fe200078e00ff */
[----:B------:R-:W-:-:S02]  /*7db0*/  IADD3 R48, -R3, R115, RZ ;  /* 0x0000007303307210 */ /* 0x000fc40007ffe1ff */
[----:B------:R-:W-:Y:S01]  /*7dc0*/  IADD3 R7, R2, R11, RZ ;  /* 0x0000000b02077210 */ /* 0x000fe20007ffe0ff */
[----:B------:R-:W-:Y:S01]  /*7dd0*/  IMAD.IADD R3, R0, 0x1, R9 ;  /* 0x0000000100037824 */ /* 0x000fe200078e0209 */
[C---:B------:R-:W-:Y:S01]  /*7de0*/  SHF.L.U32 R61, R48.reuse, 0x3, RZ ;  /* 0x00000003303d7819 */ /* 0x040fe200000006ff */
[----:B------:R-:W-:Y:S01]  /*7df0*/  IMAD R0, R48, 0x40, R28 ;  /* 0x0000004030007824 */ /* 0x000fe200078e021c */
[----:B------:R-:W-:Y:S05]  /*7e00*/  @!P0 BRA `(.L_x_448) ;  /* 0x0000363000008947 */ /* 0x000fea0003800000 */
[----:B------:R-:W-:Y:S01]  /*7e10*/  @P5 IMAD.HI.U32 R2, R0, c[0x0][0x2c8], RZ ;  /* 0x0000b20000025a27 */ /* 0x000fe200078e00ff */
[----:B------:R-:W-:Y:S01]  /*7e20*/  MOV R6, R10 ;  /* 0x0000000a00067202 */ /* 0x000fe20000000f00 */
[----:B------:R-:W-:Y:S01]  /*7e30*/  BSSY B0, `(.L_x_449) ;  /* 0x0000062000007945 */ /* 0x000fe20003800000 */
[----:B------:R-:W-:Y:S01]  /*7e40*/  CS2R R68, SRZ ;  /* 0x0000000000447805 */ /* 0x000fe2000001ff00 */
[----:B------:R-:W-:Y:S01]  /*7e50*/  IMAD.SHL.U32 R15, R48, 0x4, RZ ;  /* 0x00000004300f7824 */ /* 0x000fe200078e00ff */
[----:B------:R-:W-:Y:S01]  /*7e60*/  @P5 SHF.R.U32.HI R0, RZ, c[0x0][0x2cc], R2 ;  /* 0x0000b300ff005a19 */ /* 0x000fe20000011602 */
[----:B------:R-:W-:Y:S01]  /*7e70*/  CS2R R40, SRZ ;  /* 0x0000000000287805 */ /* 0x000fe2000001ff00 */
[----:B------:R-:W-:Y:S01]  /*7e80*/  CS2R R36, SRZ ;  /* 0x0000000000247805 */ /* 0x000fe2000001ff00 */
[----:B------:R-:W-:Y:S01]  /*7e90*/  CS2R R30, SRZ ;  /* 0x00000000001e7805 */ /* 0x000fe2000001ff00 */
[----:B------:R-:W-:Y:S01]  /*7ea0*/  SHF.R.S32.HI R5, RZ, 0x1f, R0 ;  /* 0x0000001fff057819 */ /* 0x000fe20000011400 */
[----:B------:R-:W-:Y:S01]  /*7eb0*/  IMAD.WIDE.U32 R6, R0, c[0x0][0x280], R6 ;  /* 0x0000a00000067a25 */ /* 0x000fe200078e0006 */
[----:B------:R-:W-:Y:S01]  /*7ec0*/  CS2R R24, SRZ ;  /* 0x0000000000187805 */ /* 0x000fe2000001ff00 */
[----:B------:R-:W-:Y:S01]  /*7ed0*/  CS2R R20, SRZ ;  /* 0x0000000000147805 */ /* 0x000fe2000001ff00 */
[----:B------:R-:W-:Y:S01]  /*7ee0*/  CS2R R12, SRZ ;  /* 0x00000000000c7805 */ /* 0x000fe2000001ff00 */
[C---:B------:R-:W-:Y:S01]  /*7ef0*/  IMAD R2, R5.reuse, c[0x0][0x280], RZ ;  /* 0x0000a00005027a24 */ /* 0x040fe200078e02ff */
[----:B------:R-:W-:Y:S01]  /*7f00*/  LEA R29, P0, R6, c[0x0][0x270], 0x1 ;  /* 0x00009c00061d7a11 */ /* 0x000fe200078008ff */
[----:B------:R-:W-:Y:S01]  /*7f10*/  IMAD R5, R5, c[0x0][0x290], RZ ;  /* 0x0000a40005057a24 */ /* 0x000fe200078e02ff */
[----:B------:R-:W-:Y:S01]  /*7f20*/  CS2R R42, SRZ ;  /* 0x00000000002a7805 */ /* 0x000fe2000001ff00 */
[----:B------:R-:W-:Y:S01]  /*7f30*/  IMAD R2, R0, c[0x0][0x284], R2 ;  /* 0x0000a10000027a24 */ /* 0x000fe200078e0202 */
[----:B------:R-:W-:Y:S01]  /*7f40*/  CS2R R38, SRZ ;  /* 0x0000000000267805 */ /* 0x000fe2000001ff00 */
[----:B------:R-:W-:Y:S01]  /*7f50*/  CS2R R32, SRZ ;  /* 0x0000000000207805 */ /* 0x000fe2000001ff00 */
[----:B------:R-:W-:Y:S01]  /*7f60*/  CS2R R26, SRZ ;  /* 0x00000000001a7805 */ /* 0x000fe2000001ff00 */
[----:B------:R-:W-:Y:S01]  /*7f70*/  CS2R R22, SRZ ;  /* 0x0000000000167805 */ /* 0x000fe2000001ff00 */
[----:B------:R-:W-:Y:S01]  /*7f80*/  IADD3 R2, R7, R2, RZ ;  /* 0x0000000207027210 */ /* 0x000fe20007ffe0ff */
[----:B------:R-:W-:-:S03]  /*7f90*/  CS2R R16, SRZ ;  /* 0x0000000000107805 */ /* 0x000fc6000001ff00 */
[----:B------:R-:W-:Y:S01]  /*7fa0*/  LEA.HI.X R19, R6, c[0x0][0x274], R2, 0x1, P0 ;  /* 0x00009d0006137a11 */ /* 0x000fe200000f0c02 */
[----:B------:R-:W-:Y:S02]  /*7fb0*/  IMAD.MOV.U32 R2, RZ, RZ, R8 ;  /* 0x000000ffff027224 */ /* 0x000fe400078e0008 */
[----:B------:R1:W2:Y:S02]  /*7fc0*/  SHFL.IDX PT, R8, R29, RZ, 0x1e1f ;  /* 0x001e1fff1d087589 */ /* 0x0002a400000e0000 */
[C---:B------:R-:W-:Y:S02]  /*7fd0*/  IMAD.WIDE.U32 R2, R0.reuse, c[0x0][0x290], R2 ;  /* 0x0000a40000027a25 */ /* 0x040fe400078e0002 */
[----:B------:R1:W3:Y:S02]  /*7fe0*/  SHFL.IDX PT, R9, R19, RZ, 0x1e1f ;  /* 0x001e1fff13097589 */ /* 0x0002e400000e0000 */
[----:B------:R-:W-:Y:S01]  /*7ff0*/  IMAD R0, R0, c[0x0][0x294], R5 ;  /* 0x0000a50000007a24 */ /* 0x000fe200078e0205 */
[----:B------:R-:W-:-:S04]  /*8000*/  LEA R18, P0, R2, c[0x0][0x288], 0x1 ;  /* 0x0000a20002127a11 */ /* 0x000fc800078008ff */
[----:B------:R-:W-:Y:S01]  /*8010*/  IADD3 R0, R3, R0, RZ ;  /* 0x0000000003007210 */ /* 0x000fe20007ffe0ff */
[----:B------:R1:W4:Y:S03]  /*8020*/  SHFL.IDX PT, R10, R18, RZ, 0x1e1f ;  /* 0x001e1fff120a7589 */ /* 0x00032600000e0000 */
[----:B------:R-:W-:Y:S02]  /*8030*/  LEA.HI.X R14, R2, c[0x0][0x28c], R0, 0x1, P0 ;  /* 0x0000a300020e7a11 */ /* 0x000fe400000f0c00 */
[----:B------:R-:W-:-:S03]  /*8040*/  ISETP.GE.AND P0, PT, R28, R34, PT ;  /* 0x000000221c00720c */ /* 0x000fc60003f06270 */
[----:B------:R1:W1:Y:S10]  /*8050*/  SHFL.IDX PT, R11, R14, RZ, 0x1e1f ;  /* 0x001e1fff0e0b7589 */ /* 0x00027400000e0000 */
[----:B------:R-:W-:Y:S05]  /*8060*/  @P0 BRA `(.L_x_450) ;  /* 0x000003e000000947 */ /* 0x000fea0003800000 */
[----:B--23--:R-:W-:Y:S01]  /*8070*/  ISETP.GE.AND P0, PT, R15, c[0x0][0x27c], PT ;  /* 0x00009f000f007a0c */ /* 0x00cfe20003f06270 */
[----:B------:R-:W-:Y:S01]  /*8080*/  CS2R R16, SRZ ;  /* 0x0000000000107805 */ /* 0x000fe2000001ff00 */
[----:B------:R-:W-:-:S11]  /*8090*/  CS2R R12, SRZ ;  /* 0x00000000000c7805 */ /* 0x000fd6000001ff00 */
[----:B-1--4-:R-:W-:-:S04]  /*80a0*/  @!P0 IMAD.WIDE R2, R15, 0x2, R10 ;  /* 0x000000020f028825 */ /* 0x012fc800078e020a */
[C---:B------:R-:W-:Y:S01]  /*80b0*/  @!P0 IMAD.WIDE R6, R15.reuse, 0x2, R8 ;  /* 0x000000020f068825 */ /* 0x040fe200078e0208 */
[----:B------:R1:W5:Y:S04]  /*80c0*/  @!P0 LD.E.64 R16, [R2.64] ;  /* 0x0000000c02108980 */ /* 0x000368000c101b00 */
[----:B------:R2:W5:Y:S01]  /*80d0*/  @!P0 LD.E.64 R12, [R6.64] ;  /* 0x0000000c060c8980 */ /* 0x000562000c101b00 */
[----:B-1----:R-:W-:-:S04]  /*80e0*/  IADD3 R2, R15, 0x8, RZ ;  /* 0x000000080f027810 */ /* 0x002fc80007ffe0ff */
[----:B------:R-:W-:Y:S01]  /*80f0*/  ISETP.GE.AND P0, PT, R2, c[0x0][0x27c], PT ;  /* 0x00009f0002007a0c */ /* 0x000fe20003f06270 */
[----:B------:R-:W-:-:S12]  /*8100*/  CS2R R22, SRZ ;  /* 0x0000000000167805 */ /* 0x000fd8000001ff00 */
[----:B------:R-:W-:-:S04]  /*8110*/  @!P0 SHF.R.S32.HI R0, RZ, 0x1f, R2 ;  /* 0x0000001fff008819 */ /* 0x000fc80000011402 */
[----:B------:R-:W-:-:S04]  /*8120*/  @!P0 LEA.HI R0, R0, R2, RZ, 0x2 ;  /* 0x0000000200008211 */ /* 0x000fc800078f10ff */
[----:B------:R-:W-:Y:S01]  /*8130*/  @!P0 LOP3.LUT R0, R0, 0xfffffffc, RZ, 0xc0, !PT ;  /* 0xfffffffc00008812 */ /* 0x000fe200078ec0ff */
[----:B------:R-:W-:-:S04]  /*8140*/  CS2R R20, SRZ ;  /* 0x0000000000147805 */ /* 0x000fc8000001ff00 */
[----:B------:R-:W-:-:S04]  /*8150*/  @!P0 IMAD.WIDE R2, R0, 0x2, R10 ;  /* 0x0000000200028825 */ /* 0x000fc800078e020a */
[----:B--2---:R-:W-:Y:S01]  /*8160*/  @!P0 IMAD.WIDE R6, R0, 0x2, R8 ;  /* 0x0000000200068825 */ /* 0x004fe200078e0208 */
        /* <DEDUP_REMOVED lines=42> */
[----:B--2---:R-:W-:-:S04]  /*8410*/  @!P0 IMAD.WIDE R6, R0, 0x2, R8 ;  /* 0x0000000200068825 */ /* 0x004fc800078e0208 */
[----:B------:R-:W-:Y:S01]  /*8420*/  @!P0 IMAD.WIDE R2, R0, 0x2, R10 ;  /* 0x0000000200028825 */ /* 0x000fe200078e020a */
[----:B------:R1:W5:Y:S04]  /*8430*/  @!P0 LD.E.64 R40, [R6.64] ;  /* 0x0000000c06288980 */ /* 0x000368000c101b00 */
[----:B------:R1:W5:Y:S02]  /*8440*/  @!P0 LD.E.64 R42, [R2.64] ;  /* 0x0000000c022a8980 */ /* 0x000364000c101b00 */
.L_x_450:
[----:B--23--:R-:W-:Y:S05]  /*8450*/  BSYNC B0 ;  /* 0x0000000000007941 */ /* 0x00cfea0003800000 */
.L_x_449:
[----:B-----5:R-:W-:Y:S01]  /*8460*/  IMAD.MOV.U32 R0, RZ, RZ, R41 ;  /* 0x000000ffff007224 */ /* 0x020fe200078e0029 */
[----:B------:R2:W3:Y:S01]  /*8470*/  SHFL.IDX PT, R9, R19, 0x1, 0x1e1f ;  /* 0x003e1f0013097f89 */ /* 0x0004e200000e0000 */
[----:B-1----:R-:W-:Y:S01]  /*8480*/  IMAD.MOV.U32 R2, RZ, RZ, R40 ;  /* 0x000000ffff027224 */ /* 0x002fe200078e0028 */
[----:B------:R-:W-:Y:S01]  /*8490*/  BSSY B0, `(.L_x_451) ;  /* 0x000007e000007945 */ /* 0x000fe20003800000 */
[----:B------:R-:W-:Y:S01]  /*84a0*/  IMAD.MOV.U32 R5, RZ, RZ, R36 ;  /* 0x000000ffff057224 */ /* 0x000fe200078e0024 */
[----:B------:R-:W-:Y:S01]  /*84b0*/  PRMT R83, R0, 0x7610, R83 ;  /* 0x0000761000537816 */ /* 0x000fe20000000053 */
        /* <DEDUP_REMOVED lines=37> */
[----:B------:R-:W-:Y:S01]  /*8710*/  IADD3 R0, R28, 0x40, RZ ;  /* 0x000000401c007810 */ /* 0x000fe20007ffe0ff */
[----:B------:R1:W4:Y:S01]  /*8720*/  SHFL.IDX PT, R8, R29, 0x1, 0x1e1f ;  /* 0x003e1f001d087f89 */ /* 0x00032200000e0000 */
[----:B------:R-:W-:Y:S01]  /*8730*/  PRMT R77, R77, 0x5410, R3 ;  /* 0x000054104d4d7816 */ /* 0x000fe20000000003 */
[----:B------:R-:W-:Y:S01]  /*8740*/  IMAD.MOV.U32 R3, RZ, RZ, R23 ;  /* 0x000000ffff037224 */ /* 0x000fe200078e0017 */
[----:B------:R-:W-:Y:S01]  /*8750*/  ISETP.GE.AND P0, PT, R0, R34, PT ;  /* 0x000000220000720c */ /* 0x000fe20003f06270 */
[----:B------:R1:W1:Y:S01]  /*8760*/  SHFL.IDX PT, R11, R14, 0x1, 0x1e1f ;  /* 0x003e1f000e0b7f89 */ /* 0x00026200000e0000 */
[----:B------:R-:W-:Y:S01]  /*8770*/  PRMT R72, R72, 0x5410, R2 ;  /* 0x0000541048487816 */ /* 0x000fe20000000002 */
[----:B------:R-:W-:Y:S01]  /*8780*/  IMAD.MOV.U32 R2, RZ, RZ, R16 ;  /* 0x000000ffff027224 */ /* 0x000fe200078e0010 */
[----:B------:R-:W-:Y:S01]  /*8790*/  PRMT R70, R70, 0x5410, R5 ;  /* 0x0000541046467816 */ /* 0x000fe20000000005 */
[----:B----4-:R4:W1:Y:S01]  /*87a0*/  SHFL.IDX PT, R10, R18, 0x1, 0x1e1f ;  /* 0x003e1f00120a7f89 */ /* 0x01086200000e0000 */
[----:B------:R-:W-:Y:S01]  /*87b0*/  PRMT R71, R3, 0x7610, R71 ;  /* 0x0000761003477816 */ /* 0x000fe20000000047 */
[----:B------:R-:W-:Y:S01]  /*87c0*/  CS2R R62, SRZ ;  /* 0x00000000003e7805 */ /* 0x000fe2000001ff00 */
[----:B--2---:R-:W-:Y:S01]  /*87d0*/  PRMT R19, R2, 0x7610, R19 ;  /* 0x0000761002137816 */ /* 0x004fe20000000013 */
        /* <DEDUP_REMOVED lines=11> */
[----:B---3--:R-:W-:Y:S01]  /*8890*/  ISETP.GE.AND P0, PT, R15, c[0x0][0x27c], PT ;  /* 0x00009f000f007a0c */ /* 0x008fe20003f06270 */
[----:B------:R-:W-:Y:S01]  /*88a0*/  CS2R R46, SRZ ;  /* 0x00000000002e7805 */ /* 0x000fe2000001ff00 */
[----:B------:R-:W-:-:S11]  /*88b0*/  CS2R R44, SRZ ;  /* 0x00000000002c7805 */ /* 0x000fd6000001ff00 */
[----:B-1----:R-:W-:-:S04]  /*88c0*/  @!P0 IMAD.WIDE R2, R15, 0x2, R10 ;  /* 0x000000020f028825 */ /* 0x002fc800078e020a */
        /* <DEDUP_REMOVED lines=58> */
.L_x_452:
[----:B---3--:R-:W-:Y:S05]  /*8c70*/  BSYNC B0 ;  /* 0x0000000000007941 */ /* 0x008fea0003800000 */
.L_x_451:
[----:B------:R-:W-:Y:S01]  /*8c80*/  SHF.R.S32.HI R0, RZ, 0x1f, R117 ;  /* 0x0000001fff007819 */ /* 0x000fe20000011475 */
[----:B------:R-:W-:-:S04]  /*8c90*/  DEPBAR.LE SB0, 0x1 ;  /* 0x000080400000791a */ /* 0x000fc80000000000 */
[----:B------:R-:W-:Y:S01]  /*8ca0*/  LEA.HI R0, R0, R117, RZ, 0x2 ;  /* 0x0000007500007211 */ /* 0x000fe200078f10ff */
[----:B------:R-:W-:Y:S01]  /*8cb0*/  BSSY B1, `(.L_x_453) ;  /* 0x000015d000017945 */ /* 0x000fe20003800000 */
[----:B-1----:R-:W-:Y:S02]  /*8cc0*/  LEA.HI R2, R60, R60, RZ, 0x1 ;  /* 0x0000003c3c027211 */ /* 0x002fe400078f08ff */
[----:B------:R-:W-:Y:S02]  /*8cd0*/  LOP3.LUT R0, R0, 0xfffffffc, RZ, 0xc0, !PT ;  /* 0xfffffffc00007812 */ /* 0x000fe400078ec0ff */
[----:B------:R-:W-:-:S03]  /*8ce0*/  LOP3.LUT R2, R2, 0x7fffffe, RZ, 0xc0, !PT ;  /* 0x07fffffe02027812 */ /* 0x000fc600078ec0ff */
[----:B------:R-:W-:Y:S02]  /*8cf0*/  IMAD.IADD R3, R117, 0x1, -R0 ;  /* 0x0000000175037824 */ /* 0x000fe400078e0a00 */
[----:B------:R-:W-:Y:S02]  /*8d00*/  IMAD.IADD R2, R60, 0x1, -R2 ;  /* 0x000000013c027824 */ /* 0x000fe400078e0a02 */
[C---:B------:R-:W-:Y:S01]  /*8d10*/  IMAD.SHL.U32 R0, R3.reuse, 0x40, RZ ;  /* 0x0000004003007824 */ /* 0x040fe200078e00ff */
[----:B------:R-:W-:Y:S01]  /*8d20*/  BAR.SYNC.DEFER_BLOCKING 0x0 ;  /* 0x0000000000007b1d */ /* 0x000fe20000010000 */
[----:B------:R-:W-:Y:S01]  /*8d30*/  IMAD R2, R92, 0x8, R2 ;  /* 0x000000085c027824 */ /* 0x000fe200078e0202 */
[----:B------:R-:W-:Y:S01]  /*8d40*/  LOP3.LUT P0, RZ, R3, 0x2, RZ, 0xc0, !PT ;  /* 0x0000000203ff7812 */ /* 0x000fe2000780c0ff */
[----:B-----5:R-:W-:Y:S01]  /*8d50*/  IMAD.MOV.U32 R3, RZ, RZ, R62 ;  /* 0x000000ffff037224 */ /* 0x020fe200078e003e */
[----:B------:R-:W-:-:S04]  /*8d60*/  LOP3.LUT R0, R0, 0xc0, RZ, 0xc0, !PT ;  /* 0x000000c000007812 */ /* 0x000fc800078ec0ff */
[----:B------:R-:W-:Y:S02]  /*8d70*/  LOP3.LUT R5, R0, 0x8, R61, 0xf8, !PT ;  /* 0x0000000800057812 */ /* 0x000fe400078ef83d */
[----:B------:R-:W-:Y:S02]  /*8d80*/  SHF.R.U32.HI R0, RZ, 0x3, R0 ;  /* 0x00000003ff007819 */ /* 0x000fe40000011600 */
[----:B------:R-:W-:Y:S01]  /*8d90*/  PRMT R88, R88, 0x5410, R3 ;  /* 0x0000541058587816 */ /* 0x000fe20000000003 */
[----:B------:R-:W-:Y:S01]  /*8da0*/  IMAD.MOV.U32 R3, RZ, RZ, R52 ;  /* 0x000000ffff037224 */ /* 0x000fe200078e0034 */
[----:B------:R-:W-:Y:S01]  /*8db0*/  LOP3.LUT R0, R5, R0, RZ, 0x3c, !PT ;  /* 0x0000000005007212 */ /* 0x000fe200078e3cff */
[----:B------:R-:W-:-:S03]  /*8dc0*/  IMAD.MOV.U32 R5, RZ, RZ, R69 ;  /* 0x000000ffff057224 */ /* 0x000fc600078e0045 */
[----:B------:R-:W-:Y:S01]  /*8dd0*/  PRMT R84, R84, 0x5410, R3 ;  /* 0x0000541054547816 */ /* 0x000fe20000000003 */
[----:B------:R-:W-:Y:S01]  /*8de0*/  IMAD.U32 R6, R2, 0x20, R0 ;  /* 0x0000002002067824 */ /* 0x000fe200078e0000 */
[----:B------:R-:W-:Y:S01]  /*8df0*/  PRMT R91, R5, 0x7610, R91 ;  /* 0x00007610055b7816 */ /* 0x000fe2000000005b */
[----:B------:R-:W-:Y:S02]  /*8e00*/  IMAD.MOV.U32 R5, RZ, RZ, R57 ;  /* 0x000000ffff057224 */ /* 0x000fe400078e0039 */
[----:B------:R-:W-:Y:S01]  /*8e10*/  IMAD.MOV.U32 R0, RZ, RZ, R68 ;  /* 0x000000ffff007224 */ /* 0x000fe200078e0044 */
[----:B------:R-:W-:Y:S01]  /*8e20*/  IADD3 R7, R6, 0x10, RZ ;  /* 0x0000001006077810 */ /* 0x000fe20007ffe0ff */
        /* <DEDUP_REMOVED lines=20> */
[----:B------:R-:W-:Y:S01]  /*8f70*/  IMAD.IADD R5, R34, 0x1, -R199 ;  /* 0x0000000122057824 */ /* 0x000fe200078e0ac7 */
[----:B------:R-:W-:Y:S01]  /*8f80*/  PRMT R78, R2, 0x7610, R78 ;  /* 0x00007610024e7816 */ /* 0x000fe2000000004e */
[----:B------:R-:W-:Y:S01]  /*8f90*/  IMAD.MOV.U32 R3, RZ, RZ, R64 ;  /* 0x000000ffff037224 */ /* 0x000fe200078e0040 */
[----:B------:R-:W-:Y:S01]  /*8fa0*/  PRMT R89, R89, 0x5410, R0 ;  /* 0x0000541059597816 */ /* 0x000fe20000000000 */
[----:B------:R-:W-:Y:S01]  /*8fb0*/  IMAD.MOV.U32 R2, RZ, RZ, R65 ;  /* 0x000000ffff027224 */ /* 0x000fe200078e0041 */
[----:B------:R-:W-:Y:S01]  /*8fc0*/  IMNMX R34, R5, 0x80, PT ;  /* 0x0000008005227817 */ /* 0x000fe20003800200 */
[----:B------:R-:W-:Y:S01]  /*8fd0*/  IMAD.MOV.U32 R0, RZ, RZ, R58 ;  /* 0x000000ffff007224 */ /* 0x000fe200078e003a */
[----:B------:R-:W-:-:S02]  /*8fe0*/  @P0 IADD3 R7, R6, -0x10, RZ ;  /* 0xfffffff006070810 */ /* 0x000fc40007ffe0ff */
[----:B------:R-:W-:Y:S02]  /*8ff0*/  ISETP.GE.AND P0, PT, R60, R34, PT ;  /* 0x000000223c00720c */ /* 0x000fe40003f06270 */
        /* <DEDUP_REMOVED lines=12> */
[----:B------:R-:W-:-:S02]  /*90c0*/  PRMT R80, R3, 0x7610, R80 ;  /* 0x0000761003507816 */ /* 0x000fc40000000050 */
[----:B------:R-:W-:Y:S02]  /*90d0*/  LEA R28, R6, 0x6080, 0x1 ;  /* 0x00006080061c7811 */ /* 0x000fe400078e08ff */
[----:B------:R-:W-:Y:S02]  /*90e0*/  PRMT R61, R2, 0x5410, R0 ;  /* 0x00005410023d7816 */ /* 0x000fe40000000000 */
[----:B------:R-:W-:Y:S01]  /*90f0*/  LEA R29, R7, 0x6080, 0x1 ;  /* 0x00006080071d7811 */ /* 0x000fe200078e08ff */
[----:B------:R-:W-:Y:S05]  /*9100*/  @P0 BRA `(.L_x_454) ;  /* 0x0000117000000947 */ /* 0x000fea0003800000 */
[----:B------:R-:W-:Y:S01]  /*9110*/  ISETP.GE.AND P0, PT, R15, c[0x0][0x27c], PT ;  /* 0x00009f000f007a0c */ /* 0x000fe20003f06270 */
[----:B------:R-:W-:-:S12]  /*9120*/  BSSY B0, `(.L_x_455) ;  /* 0x000002c000007945 */ /* 0x000fd80003800000 */
[----:B------:R-:W-:Y:S05]  /*9130*/  @P0 BRA `(.L_x_456) ;  /* 0x000002a000000947 */ /* 0x000fea0003800000 */
[----:B------:R-:W1:Y:S01]  /*9140*/  LDS.128 R8, [R28] ;  /* 0x000000001c087984 */ /* 0x000e620000000c00 */
[----:B------:R-:W-:Y:S01]  /*9150*/  SHF.R.U32.HI R0, RZ, 0x10, R17 ;  /* 0x00000010ff007819 */ /* 0x000fe20000011611 */
[----:B------:R-:W-:Y:S01]  /*9160*/  HADD2.F32 R3, -RZ, R35.H1_H1 ;  /* 0x30000023ff037230 */ /* 0x000fe20000004100 */
[--C-:B------:R-:W-:Y:S02]  /*9170*/  SHF.R.U32.HI R2, RZ, 0x10, R13.reuse ;  /* 0x00000010ff027819 */ /* 0x100fe4000001160d */
[----:B----4-:R-:W-:Y:S01]  /*9180*/  SHF.R.U64 R18, R12, 0x10, R13 ;  /* 0x000000100c127819 */ /* 0x010fe2000000120d */
[----:B------:R-:W-:Y:S01]  /*9190*/  HADD2.F32 R7, -RZ, R0.H0_H0 ;  /* 0x20000000ff077230 */ /* 0x000fe20000004100 */
[----:B------:R-:W-:Y:S01]  /*91a0*/  SHF.R.U64 R16, R16, 0x10, R17 ;  /* 0x0000001010107819 */ /* 0x000fe20000001211 */
[----:B------:R-:W-:Y:S02]  /*91b0*/  HADD2.F32 R0, -RZ, R19.H0_H0 ;  /* 0x20000013ff007230 */ /* 0x000fe40000004100 */
[----:B------:R-:W-:-:S02]  /*91c0*/  HADD2.F32 R19, -RZ, R2.H0_H0 ;  /* 0x20000002ff137230 */ /* 0x000fc40000004100 */
[----:B------:R-:W-:Y:S02]  /*91d0*/  HADD2.F32 R18, -RZ, R18.H0_H0 ;  /* 0x20000012ff127230 */ /* 0x000fe40000004100 */
[--C-:B-1----:R-:W-:Y:S02]  /*91e0*/  HADD2.F32 R5, -RZ, R11.reuse.H0_H0 ;  /* 0x2000000bff057230 */ /* 0x102fe40000004100 */
[----:B------:R-:W-:Y:S02]  /*91f0*/  HADD2.F32 R11, -RZ, R11.H1_H1 ;  /* 0x3000000bff0b7230 */ /* 0x000fe40000004100 */
[--C-:B------:R-:W-:Y:S02]  /*9200*/  HADD2.F32 R6, -RZ, R8.reuse.H0_H0 ;  /* 0x20000008ff067230 */ /* 0x100fe40000004100 */
[----:B------:R-:W-:Y:S01]  /*9210*/  HADD2.F32 R8, -RZ, R8.H1_H1 ;  /* 0x30000008ff087230 */ /* 0x000fe20000004100 */
[-C--:B------:R-:W-:Y:S01]  /*9220*/  FMUL.FTZ R2, R11, R7.reuse ;  /* 0x000000070b027220 */ /* 0x080fe20000410000 */
[--C-:B------:R-:W-:Y:S01]  /*9230*/  HADD2.F32 R14, -RZ, R9.reuse.H0_H0 ;  /* 0x20000009ff0e7230 */ /* 0x100fe20000004100 */
[C---:B------:R-:W-:Y:S01]  /*9240*/  FMUL.FTZ R7, R5.reuse, R7 ;  /* 0x0000000705077220 */ /* 0x040fe20000410000 */
[----:B------:R-:W-:Y:S01]  /*9250*/  HADD2.F32 R13, -RZ, R9.H1_H1 ;  /* 0x30000009ff0d7230 */ /* 0x000fe20000004100 */
[-C--:B------:R-:W-:Y:S01]  /*9260*/  FMUL.FTZ R9, R8, R0.reuse ;  /* 0x0000000008097220 */ /* 0x080fe20000410000 */
[--C-:B------:R-:W-:Y:S01]  /*9270*/  HADD2.F32 R12, -RZ, R10.reuse.H0_H0 ;  /* 0x2000000aff0c7230 */ /* 0x100fe20000004100 */
[----:B------:R-:W-:Y:S01]  /*9280*/  FFMA.FTZ R17, R5, R19, -R2 ;  /* 0x0000001305117223 */ /* 0x000fe20000010802 */
[----:B------:R-:W-:Y:S01]  /*9290*/  HADD2.F32 R10, -RZ, R10.H1_H1 ;  /* 0x3000000aff0a7230 */ /* 0x000fe20000004100 */
[C---:B------:R-:W-:Y:S01]  /*92a0*/  FMUL.FTZ R2, R6.reuse, R0 ;  /* 0x0000000006027220 */ /* 0x040fe20000410000 */
[----:B------:R-:W-:Y:S01]  /*92b0*/  HADD2.F32 R0, -RZ, R35.H0_H0 ;  /* 0x20000023ff007230 */ /* 0x000fe20000004100 */
[-C--:B------:R-:W-:Y:S01]  /*92c0*/  FFMA.FTZ R6, R6, R3.reuse, -R9 ;  /* 0x0000000306067223 */ /* 0x080fe20000010809 */
[----:B------:R-:W-:Y:S01]  /*92d0*/  HADD2.F32 R9, -RZ, R16.H0_H0 ;  /* 0x20000010ff097230 */ /* 0x000fe20000004100 */
[----:B------:R-:W-:Y:S01]  /*92e0*/  FFMA.FTZ R8, R8, R3, R2 ;  /* 0x0000000308087223 */ /* 0x000fe20000010002 */
[----:B------:R-:W-:Y:S01]  /*92f0*/  HADD2.F32 R2, -RZ, R70.H0_H0 ;  /* 0x20000046ff027230 */ /* 0x000fe20000004100 */
[----:B------:R-:W-:-:S02]  /*9300*/  FMUL.FTZ R3, R10, R0 ;  /* 0x000000000a037220 */ /* 0x000fc40000410000 */
[-C--:B------:R-:W-:Y:S01]  /*9310*/  FMUL.FTZ R5, R13, R9.reuse ;  /* 0x000000090d057220 */ /* 0x080fe20000410000 */
[----:B------:R-:W-:Y:S01]  /*9320*/  F2FP.PACK_AB R8, R8, R6 ;  /* 0x000000060808723e */ /* 0x000fe200000000ff */
[----:B------:R-:W-:Y:S02]  /*9330*/  FMUL.FTZ R0, R12, R0 ;  /* 0x000000000c007220 */ /* 0x000fe40000410000 */
[----:B------:R-:W-:Y:S02]  /*9340*/  FMUL.FTZ R9, R14, R9 ;  /* 0x000000090e097220 */ /* 0x000fe40000410000 */
[----:B------:R-:W-:Y:S02]  /*9350*/  FFMA.FTZ R11, R11, R19, R7 ;  /* 0x000000130b0b7223 */ /* 0x000fe40000010007 */
[-C--:B------:R-:W-:Y:S02]  /*9360*/  FFMA.FTZ R3, R12, R2.reuse, -R3 ;  /* 0x000000020c037223 */ /* 0x080fe40000010803 */
[----:B------:R-:W-:Y:S01]  /*9370*/  FFMA.FTZ R0, R10, R2, R0 ;  /* 0x000000020a007223 */ /* 0x000fe20000010000 */
[----:B------:R-:W-:Y:S01]  /*9380*/  F2FP.PACK_AB R11, R11, R17 ;  /* 0x000000110b0b723e */ /* 0x000fe200000000ff */
[----:B------:R-:W-:-:S02]  /*9390*/  FFMA.FTZ R5, R14, R18, -R5 ;  /* 0x000000120e057223 */ /* 0x000fc40000010805 */
[----:B------:R-:W-:Y:S01]  /*93a0*/  FFMA.FTZ R9, R13, R18, R9 ;  /* 0x000000120d097223 */ /* 0x000fe20000010009 */
[----:B------:R-:W-:-:S04]  /*93b0*/  F2FP.PACK_AB R10, R0, R3 ;  /* 0x00000003000a723e */ /* 0x000fc800000000ff */
[----:B------:R-:W-:-:S05]  /*93c0*/  F2FP.PACK_AB R9, R9, R5 ;  /* 0x000000050909723e */ /* 0x000fca00000000ff */
[----:B------:R1:W-:Y:S02]  /*93d0*/  STS.128 [R28], R8 ;  /* 0x000000081c007388 */ /* 0x0003e40000000c00 */
.L_x_456:
[----:B------:R-:W-:Y:S05]  /*93e0*/  BSYNC B0 ;  /* 0x0000000000007941 */ /* 0x000fea0003800000 */
.L_x_455:
[----:B------:R-:W-:Y:S01]  /*93f0*/  IADD3 R0, R15, 0x8, RZ ;  /* 0x000000080f007810 */ /* 0x000fe20007ffe0ff */
[----:B------:R-:W-:Y:S03]  /*9400*/  BSSY B0, `(.L_x_457) ;  /* 0x000002d000007945 */ /* 0x000fe60003800000 */
[----:B------:R-:W-:-:S13]  /*9410*/  ISETP.GE.AND P0, PT, R0, c[0x0][0x27c], PT ;  /* 0x00009f0000007a0c */ /* 0x000fda0003f06270 */
[----:B------:R-:W-:Y:S05]  /*9420*/  @P0 BRA `(.L_x_458) ;  /* 0x000002a000000947 */ /* 0x000fea0003800000 */
[----:B-1----:R-:W1:Y:S01]  /*9430*/  LDS.128 R8, [R29] ;  /* 0x000000001d087984 */ /* 0x002e620000000c00 */
[----:B------:R-:W-:Y:S01]  /*9440*/  SHF.R.U32.HI R0, RZ, 0x10, R23 ;  /* 0x00000010ff007819 */ /* 0x000fe20000011617 */
[----:B------:R-:W-:Y:S01]  /*9450*/  HADD2.F32 R3, -RZ, R71.H1_H1 ;  /* 0x30000047ff037230 */ /* 0x000fe20000004100 */
[----:B------:R-:W-:Y:S02]  /*9460*/  SHF.R.U32.HI R2, RZ, 0x10, R21 ;  /* 0x00000010ff027819 */ /* 0x000fe40000011615 */
[----:B------:R-:W-:Y:S01]  /*9470*/  SHF.R.U64 R16, R22, 0x10, R23 ;  /* 0x0000001016107819 */ /* 0x000fe20000001217 */
[----:B------:R-:W-:Y:S01]  /*9480*/  HADD2.F32 R7, -RZ, R0.H0_H0 ;  /* 0x20000000ff077230 */ /* 0x000fe20000004100 */
[----:B----4-:R-:W-:Y:S01]  /*9490*/  SHF.R.U64 R18, R20, 0x10, R21 ;  /* 0x0000001014127819 */ /* 0x010fe20000001215 */
[----:B------:R-:W-:Y:S02]  /*94a0*/  HADD2.F32 R0, -RZ, R70.H1_H1 ;  /* 0x30000046ff007230 */ /* 0x000fe40000004100 */
        /* <DEDUP_REMOVED lines=34> */
.L_x_458:
[----:B------:R-:W-:Y:S05]  /*96d0*/  BSYNC B0 ;  /* 0x0000000000007941 */ /* 0x000fea0003800000 */
.L_x_457:
[----:B------:R-:W-:Y:S01]  /*96e0*/  IADD3 R0, R15, 0x10, RZ ;  /* 0x000000100f007810 */ /* 0x000fe20007ffe0ff */
[----:B------:R-:W-:Y:S03]  /*96f0*/  BSSY B0, `(.L_x_459) ;  /* 0x000002d000007945 */ /* 0x000fe60003800000 */
[----:B------:R-:W-:-:S13]  /*9700*/  ISETP.GE.AND P0, PT, R0, c[0x0][0x27c], PT ;  /* 0x00009f0000007a0c */ /* 0x000fda0003f06270 */
[----:B------:R-:W-:Y:S05]  /*9710*/  @P0 BRA `(.L_x_460) ;  /* 0x000002a000000947 */ /* 0x000fea0003800000 */
[----:B-1----:R-:W1:Y:S01]  /*9720*/  LDS.128 R8, [R28+0x2000] ;  /* 0x002000001c087984 */ /* 0x002e620000000c00 */
        /* <DEDUP_REMOVED lines=40> */
[----:B------:R1:W-:Y:S02]  /*99b0*/  STS.128 [R28+0x2000], R8 ;  /* 0x002000081c007388 */ /* 0x0003e40000000c00 */
.L_x_460:
[----:B------:R-:W-:Y:S05]  /*99c0*/  BSYNC B0 ;  /* 0x0000000000007941 */ /* 0x000fea0003800000 */
.L_x_459:
        /* <DEDUP_REMOVED lines=46> */
.L_x_462:
[----:B------:R-:W-:Y:S05]  /*9cb0*/  BSYNC B0 ;  /* 0x0000000000007941 */ /* 0x000fea0003800000 */
.L_x_461:
        /* <DEDUP_REMOVED lines=27> */
[----:B------:R-:W-:Y:S01]  /*9e70*/  HADD2.F32 R0, -RZ, R77.H1_H1 ;  /* 0x3000004dff007230 */ /* 0x000fe20000004100 */
        /* <DEDUP_REMOVED lines=18> */
.L_x_464:
[----:B------:R-:W-:Y:S05]  /*9fa0*/  BSYNC B0 ;  /* 0x0000000000007941 */ /* 0x000fea0003800000 */
.L_x_463:
[----:B------:R-:W-:-:S04]  /*9fb0*/  IADD3 R0, R15, 0x28, RZ ;  /* 0x000000280f007810 */ /* 0x000fc80007ffe0ff */
        /* <DEDUP_REMOVED lines=44> */
.L_x_454:
[----:B------:R-:W-:Y:S05]  /*a280*/  BSYNC B1 ;  /* 0x0000000000017941 */ /* 0x000fea0003800000 */
.L_x_453:
[----:B------:R-:W-:-:S04]  /*a290*/  IADD3 R0, R60, 0x40, RZ ;  /* 0x000000403c007810 */ /* 0x000fc80007ffe0ff */
[----:B------:R-:W-:-:S13]  /*a2a0*/  ISETP.GE.AND P0, PT, R0, R34, PT ;  /* 0x000000220000720c */ /* 0x000fda0003f06270 */
[----:B------:R-:W-:Y:S05]  /*a2b0*/  @P0 BRA `(.L_x_465) ;  /* 0x00004b8000000947 */ /* 0x000fea0003800000 */
[----:B------:R-:W-:Y:S01]  /*a2c0*/  ISETP.GE.AND P0, PT, R15, c[0x0][0x27c], PT ;  /* 0x00009f000f007a0c */ /* 0x000fe20003f06270 */
[----:B------:R-:W-:-:S12]  /*a2d0*/  BSSY B0, `(.L_x_466) ;  /* 0x000002c000007945 */ /* 0x000fd80003800000 */
[----:B------:R-:W-:Y:S05]  /*a2e0*/  @P0 BRA `(.L_x_467) ;  /* 0x000002a000000947 */ /* 0x000fea0003800000 */
[----:B-1----:R-:W1:Y:S01]  /*a2f0*/  LDS.128 R8, [R28+0x1000] ;  /* 0x001000001c087984 */ /* 0x002e620000000c00 */
[----:B------:R-:W-:Y:S01]  /*a300*/  SHF.R.U32.HI R0, RZ, 0x10, R47 ;  /* 0x00000010ff007819 */ /* 0x000fe2000001162f */
[----:B------:R-:W-:Y:S01]  /*a310*/  HADD2.F32 R3, -RZ, R77.H0_H0 ;  /* 0x2000004dff037230 */ /* 0x000fe20000004100 */
[----:B------:R-:W-:Y:S02]  /*a320*/  SHF.R.U32.HI R2, RZ, 0x10, R45 ;  /* 0x00000010ff027819 */ /* 0x000fe4000001162d */
[----:B------:R-:W-:Y:S01]  /*a330*/  SHF.R.U64 R16, R46, 0x10, R47 ;  /* 0x000000102e107819 */ /* 0x000fe2000000122f */
[----:B------:R-:W-:Y:S01]  /*a340*/  HADD2.F32 R7, -RZ, R0.H0_H0 ;  /* 0x20000000ff077230 */ /* 0x000fe20000004100 */
[----:B----4-:R-:W-:Y:S01]  /*a350*/  SHF.R.U64 R18, R44, 0x10, R45 ;  /* 0x000000102c127819 */ /* 0x010fe2000000122d */
        /* <DEDUP_REMOVED lines=35> */
.L_x_467:
[----:B------:R-:W-:Y:S05]  /*a590*/  BSYNC B0 ;  /* 0x0000000000007941 */ /* 0x000fea0003800000 */
.L_x_466:
[----:B------:R-:W-:Y:S01]  /*a5a0*/  IADD3 R0, R15, 0x8, RZ ;  /* 0x000000080f007810 */ /* 0x000fe20007ffe0ff */
[----:B------:R-:W-:Y:S03]  /*a5b0*/  BSSY B0, `(.L_x_468) ;  /* 0x000002d000007945 */ /* 0x000fe60003800000 */
[----:B------:R-:W-:-:S13]  /*a5c0*/  ISETP.GE.AND P0, PT, R0, c[0x0][0x27c], PT ;  /* 0x00009f0000007a0c */ /* 0x000fda0003f06270 */
        /* <DEDUP_REMOVED lines=43> */
.L_x_469:
[----:B------:R-:W-:Y:S05]  /*a880*/  BSYNC B0 ;  /* 0x0000000000007941 */ /* 0x000fea0003800000 */
.L_x_468:
        /* <DEDUP_REMOVED lines=46> */
.L_x_471:
[----:B------:R-:W-:Y:S05]  /*ab70*/  BSYNC B0 ;  /* 0x0000000000007941 */ /* 0x000fea0003800000 */
.L_x_470:
        /* <DEDUP_REMOVED lines=46> */
.L_x_473:
[----:B------:R-:W-:Y:S05]  /*ae60*/  BSYNC B0 ;  /* 0x0000000000007941 */ /* 0x000fea0003800000 */
.L_x_472:
        /* <DEDUP_REMOVED lines=46> */
.L_x_475:
[----:B------:R-:W-:Y:S05]  /*b150*/  BSYNC B0 ;  /* 0x0000000000007941 */ /* 0x000fea0003800000 */
.L_x_474:
        /* <DEDUP_REMOVED lines=9> */
[----:B------:R-:W-:Y:S01]  /*b1f0*/  SHF.R.U64 R17, R68, 0x10, R69 ;  /* 0x0000001044117819 */ /* 0x000fe20000001245 */
[----:B------:R-:W-:Y:S02]  /*b200*/  HADD2.F32 R0, -RZ, R89.H1_H1 ;  /* 0x30000059ff007230 */ /* 0x000fe40000004100 */
[----:B----4-:R-:W-:-:S02]  /*b210*/  HADD2.F32 R18, -RZ, R2.H0_H0 ;  /* 0x20000002ff127230 */ /* 0x010fc40000004100 */
        /* <DEDUP_REMOVED lines=9> */
[----:B------:R-:W-:Y:S01]  /*b2b0*/  FMUL.FTZ R9, R8, R0 ;  /* 0x0000000008097220 */ /* 0x000fe20000410000 */
        /* <DEDUP_REMOVED lines=22> */
[----:B------:R1:W-:Y:S01]  /*b420*/  STS.128 [R29+0x5000], R8 ;  /* 0x005000081d007388 */ /* 0x0003e20000000c00 */
[----:B------:R-:W-:Y:S05]  /*b430*/  BRA `(.L_x_465) ;  /* 0x00003a0000007947 */ /* 0x000fea0003800000 */
.L_x_448:
[----:B------:R-:W-:Y:S01]  /*b440*/  @P5 IMAD.HI.U32 R2, R0, c[0x0][0x2c8], RZ ;  /* 0x0000b20000025a27 */ /* 0x000fe200078e00ff */
[----:B------:R-:W-:Y:S01]  /*b450*/  BSSY B0, `(.L_x_476) ;  /* 0x0000047000007945 */ /* 0x000fe20003800000 */
[----:B------:R-:W-:Y:S01]  /*b460*/  CS2R R86, SRZ ;  /* 0x0000000000567805 */ /* 0x000fe2000001ff00 */
[----:B------:R-:W-:Y:S01]  /*b470*/  CS2R R54, SRZ ;  /* 0x0000000000367805 */ /* 0x000fe2000001ff00 */
[----:B------:R-:W-:Y:S01]  /*b480*/  IMAD.MOV.U32 R6, RZ, RZ, R10 ;  /* 0x000000ffff067224 */ /* 0x000fe200078e000a */
        /* <DEDUP_REMOVED lines=17> */
[----:B------:R-:W-:Y:S01]  /*b5a0*/  IMAD.IADD R2, R7, 0x1, R2 ;  /* 0x0000000107027824 */ /* 0x000fe200078e0202 */
[----:B------:R-:W-:-:S04]  /*b5b0*/  CS2R R16, SRZ ;  /* 0x0000000000107805 */ /* 0x000fc8000001ff00 */
[----:B------:R-:W-:Y:S02]  /*b5c0*/  LEA.HI.X R14, R6, c[0x0][0x274], R2, 0x1, P0 ;  /* 0x00009d00060e7a11 */ /* 0x000fe400000f0c02 */
[----:B------:R-:W-:Y:S01]  /*b5d0*/  MOV R2, R8 ;  /* 0x0000000800027202 */ /* 0x000fe20000000f00 */
[----:B------:R1:W2:Y:S04]  /*b5e0*/  SHFL.IDX PT, R6, R15, RZ, 0x1e1f ;  /* 0x001e1fff0f067589 */ /* 0x0002a800000e0000 */
[C---:B------:R-:W-:Y:S01]  /*b5f0*/  IMAD.WIDE.U32 R2, R0.reuse, c[0x0][0x290], R2 ;  /* 0x0000a40000027a25 */ /* 0x040fe200078e0002 */
[----:B------:R1:W3:Y:S03]  /*b600*/  SHFL.IDX PT, R7, R14, RZ, 0x1e1f ;  /* 0x001e1fff0e077589 */ /* 0x0002e600000e0000 */
[----:B------:R-:W-:Y:S01]  /*b610*/  IMAD R0, R0, c[0x0][0x294], R5 ;  /* 0x0000a50000007a24 */ /* 0x000fe200078e0205 */
[----:B------:R-:W-:-:S04]  /*b620*/  LEA R13, P0, R2, c[0x0][0x288], 0x1 ;  /* 0x0000a200020d7a11 */ /* 0x000fc800078008ff */
[----:B------:R-:W-:-:S04]  /*b630*/  IADD3 R0, R3, R0, RZ ;  /* 0x0000000003007210 */ /* 0x000fc80007ffe0ff */
[----:B------:R-:W-:Y:S02]  /*b640*/  LEA.HI.X R12, R2, c[0x0][0x28c], R0, 0x1, P0 ;  /* 0x0000a300020c7a11 */ /* 0x000fe400000f0c00 */
[----:B------:R-:W-:Y:S01]  /*b650*/  ISETP.GE.AND P0, PT, R28, R34, PT ;  /* 0x000000221c00720c */ /* 0x000fe20003f06270 */
[----:B------:R1:W4:Y:S04]  /*b660*/  SHFL.IDX PT, R2, R13, RZ, 0x1e1f ;  /* 0x001e1fff0d027589 */ /* 0x00032800000e0000 */
[----:B------:R1:W1:Y:S08]  /*b670*/  SHFL.IDX PT, R3, R12, RZ, 0x1e1f ;  /* 0x001e1fff0c037589 */ /* 0x00027000000e0000 */
[----:B------:R-:W-:Y:S05]  /*b680*/  @P0 BRA `(.L_x_477) ;  /* 0x0000023000000947 */ /* 0x000fea0003800000 */
[C---:B--23--:R-:W-:Y:S01]  /*b690*/  ISETP.GE.AND P0, PT, R61.reuse, c[0x0][0x27c], PT ;  /* 0x00009f003d007a0c */ /* 0x04cfe20003f06270 */
[----:B------:R-:W-:Y:S01]  /*b6a0*/  CS2R R22, SRZ ;  /* 0x0000000000167805 */ /* 0x000fe2000001ff00 */
[----:B------:R-:W-:Y:S01]  /*b6b0*/  CS2R R20, SRZ ;  /* 0x0000000000147805 */ /* 0x000fe2000001ff00 */
[----:B------:R-:W-:Y:S01]  /*b6c0*/  CS2R R18, SRZ ;  /* 0x0000000000127805 */ /* 0x000fe2000001ff00 */
[----:B------:R-:W-:Y:S01]  /*b6d0*/  CS2R R16, SRZ ;  /* 0x0000000000107805 */ /* 0x000fe2000001ff00 */
[----:B------:R-:W-:-:S08]  /*b6e0*/  IADD3 R5, R61, 0x10, RZ ;  /* 0x000000103d057810 */ /* 0x000fd00007ffe0ff */
[----:B------:R-:W-:-:S04]  /*b6f0*/  @!P0 IMAD.WIDE R10, R61, 0x2, R6 ;  /* 0x000000023d0a8825 */ /* 0x000fc800078e0206 */
[----:B-1--4-:R-:W-:Y:S01]  /*b700*/  @!P0 IMAD.WIDE R8, R61, 0x2, R2 ;  /* 0x000000023d088825 */ /* 0x012fe200078e0202 */
[----:B------:R1:W5:Y:S04]  /*b710*/  @!P0 LD.E.128 R20, [R10.64] ;  /* 0x0000000c0a148980 */ /* 0x000368000c101d00 */
[----:B------:R2:W5:Y:S01]  /*b720*/  @!P0 LD.E.128 R16, [R8.64] ;  /* 0x0000000c08108980 */ /* 0x000562000c101d00 */
[----:B------:R-:W-:Y:S01]  /*b730*/  ISETP.GE.AND P0, PT, R5, c[0x0][0x27c], PT ;  /* 0x00009f0005007a0c */ /* 0x000fe20003f06270 */
[----:B------:R-:W-:Y:S01]  /*b740*/  CS2R R38, SRZ ;  /* 0x0000000000267805 */ /* 0x000fe2000001ff00 */
[----:B------:R-:W-:Y:S01]  /*b750*/  CS2R R36, SRZ ;  /* 0x0000000000247805 */ /* 0x000fe2000001ff00 */
[----:B------:R-:W-:Y:S01]  /*b760*/  CS2R R42, SRZ ;  /* 0x00000000002a7805 */ /* 0x000fe2000001ff00 */
[----:B------:R-:W-:-:S09]  /*b770*/  CS2R R40, SRZ ;  /* 0x0000000000287805 */ /* 0x000fd2000001ff00 */
[----:B------:R-:W-:-:S04]  /*b780*/  @!P0 SHF.R.S32.HI R0, RZ, 0x1f, R5 ;  /* 0x0000001fff008819 */ /* 0x000fc80000011405 */
[----:B------:R-:W-:-:S04]  /*b790*/  @!P0 LEA.HI R0, R0, R5, RZ, 0x3 ;  /* 0x0000000500008211 */ /* 0x000fc800078f18ff */
[----:B------:R-:W-:Y:S02]  /*b7a0*/  @!P0 LOP3.LUT R0, R0, 0xfffffff8, RZ, 0xc0, !PT ;  /* 0xfffffff800008812 */ /* 0x000fe400078ec0ff */
[----:B------:R-:W-:-:S03]  /*b7b0*/  IADD3 R5, R61, 0x20, RZ ;  /* 0x000000203d057810 */ /* 0x000fc60007ffe0ff */
[----:B-1----:R-:W-:-:S04]  /*b7c0*/  @!P0 IMAD.WIDE R10, R0, 0x2, R6 ;  /* 0x00000002000a8825 */ /* 0x002fc800078e0206 */
[----:B--2---:R-:W-:Y:S01]  /*b7d0*/  @!P0 IMAD.WIDE R8, R0, 0x2, R2 ;  /* 0x0000000200088825 */ /* 0x004fe200078e0202 */
        /* <DEDUP_REMOVED lines=9> */
[----:B------:R-:W-:-:S05]  /*b870*/  @!P0 LOP3.LUT R0, R0, 0xfffffff8, RZ, 0xc0, !PT ;  /* 0xfffffff800008812 */ /* 0x000fca00078ec0ff */
[----:B------:R-:W-:-:S04]  /*b880*/  @!P0 IMAD.WIDE R6, R0, 0x2, R6 ;  /* 0x0000000200068825 */ /* 0x000fc800078e0206 */
[----:B------:R-:W-:Y:S01]  /*b890*/  @!P0 IMAD.WIDE R2, R0, 0x2, R2 ;  /* 0x0000000200028825 */ /* 0x000fe200078e0202 */
[----:B------:R1:W5:Y:S04]  /*b8a0*/  @!P0 LD.E.128 R52, [R6.64] ;  /* 0x0000000c06348980 */ /* 0x000368000c101d00 */
[----:B------:R1:W5:Y:S02]  /*b8b0*/  @!P0 LD.E.128 R56, [R2.64] ;  /* 0x0000000c02388980 */ /* 0x000364000c101d00 */
.L_x_477:
[----:B--23--:R-:W-:Y:S05]  /*b8c0*/  BSYNC B0 ;  /* 0x0000000000007941 */ /* 0x00cfea0003800000 */
.L_x_476:
[----:B-----5:R-:W-:Y:S01]  /*b8d0*/  IMAD.MOV.U32 R0, RZ, RZ, R55 ;  /* 0x000000ffff007224 */ /* 0x020fe200078e0037 */
[----:B-1----:R1:W2:Y:S01]  /*b8e0*/  SHFL.IDX PT, R9, R14, 0x1, 0x1e1f ;  /* 0x003e1f000e097f89 */ /* 0x0022a200000e0000 */
[----:B------:R-:W-:Y:S01]  /*b8f0*/  IMAD.MOV.U32 R3, RZ, RZ, R53 ;  /* 0x000000ffff037224 */ /* 0x000fe200078e0035 */
[----:B------:R-:W-:Y:S01]  /*b900*/  BSSY B0, `(.L_x_478) ;  /* 0x0000061000007945 */ /* 0x000fe20003800000 */
[----:B----4-:R-:W-:Y:S01]  /*b910*/  IMAD.MOV.U32 R2, RZ, RZ, R54 ;  /* 0x000000ffff027224 */ /* 0x010fe200078e0036 */
[----:B------:R-:W-:Y:S01]  /*b920*/  PRMT R94, R94, 0x5410, R0 ;  /* 0x000054105e5e7816 */ /* 0x000fe20000000000 */
[----:B------:R-:W-:Y:S01]  /*b930*/  IMAD.MOV.U32 R0, RZ, RZ, R39 ;  /* 0x000000ffff007224 */ /* 0x000fe200078e0027 */
[----:B------:R-:W-:Y:S01]  /*b940*/  PRMT R93, R3, 0x7610, R93 ;  /* 0x00007610035d7816 */ /* 0x000fe2000000005d */
[----:B------:R-:W-:Y:S01]  /*b950*/  IMAD.MOV.U32 R3, RZ, RZ, R37 ;  /* 0x000000ffff037224 */ /* 0x000fe200078e0025 */
[----:B------:R1:W3:Y:S01]  /*b960*/  SHFL.IDX PT, R8, R15, 0x1, 0x1e1f ;  /* 0x003e1f000f087f89 */ /* 0x0002e200000e0000 */
        /* <DEDUP_REMOVED lines=15> */
[----:B------:R1:W4:Y:S01]  /*ba60*/  SHFL.IDX PT, R11, R12, 0x1, 0x1e1f ;  /* 0x003e1f000c0b7f89 */ /* 0x00032200000e0000 */
        /* <DEDUP_REMOVED lines=16> */
[----:B------:R1:W1:Y:S01]  /*bb70*/  SHFL.IDX PT, R10, R13, 0x1, 0x1e1f ;  /* 0x003e1f000d0a7f89 */ /* 0x00026200000e0000 */
[----:B------:R-:W-:Y:S01]  /*bb80*/  IADD3 R0, R28, 0x40, RZ ;  /* 0x000000401c007810 */ /* 0x000fe20007ffe0ff */
[----:B------:R-:W-:Y:S01]  /*bb90*/  CS2R R84, SRZ ;  /* 0x0000000000547805 */ /* 0x000fe2000001ff00 */
[----:B------:R-:W-:Y:S01]  /*bba0*/  PRMT R89, R2, 0x7610, R89 ;  /* 0x0000761002597816 */ /* 0x000fe20000000059 */
[----:B------:R-:W-:Y:S01]  /*bbb0*/  IMAD.MOV.U32 R2, RZ, RZ, R40 ;  /* 0x000000ffff027224 */ /* 0x000fe200078e0028 */
[----:B------:R-:W-:Y:S01]  /*bbc0*/  ISETP.GE.AND P0, PT, R0, R34, PT ;  /* 0x000000220000720c */ /* 0x000fe20003f06270 */
[----:B------:R-:W-:Y:S01]  /*bbd0*/  CS2R R74, SRZ ;  /* 0x00000000004a7805 */ /* 0x000fe2000001ff00 */
[----:B------:R-:W-:Y:S01]  /*bbe0*/  PRMT R93, R93, 0x5410, R5 ;  /* 0x000054105d5d7816 */ /* 0x000fe20000000005 */
[----:B------:R-:W-:Y:S01]  /*bbf0*/  IMAD.MOV.U32 R5, RZ, RZ, R18 ;  /* 0x000000ffff057224 */ /* 0x000fe200078e0012 */
[----:B------:R-:W-:Y:S01]  /*bc00*/  PRMT R88, R2, 0x7610, R88 ;  /* 0x0000761002587816 */ /* 0x000fe20000000058 */
[----:B------:R-:W-:Y:S01]  /*bc10*/  IMAD.MOV.U32 R2, RZ, RZ, R16 ;  /* 0x000000ffff027224 */ /* 0x000fe200078e0010 */
[----:B------:R-:W-:Y:S01]  /*bc20*/  CS2R R72, SRZ ;  /* 0x0000000000487805 */ /* 0x000fe2000001ff00 */
[----:B------:R-:W-:Y:S01]  /*bc30*/  CS2R R66, SRZ ;  /* 0x0000000000427805 */ /* 0x000fe2000001ff00 */
[----:B------:R-:W-:Y:S01]  /*bc40*/  PRMT R51, R5, 0x7610, R51 ;  /* 0x0000761005337816 */ /* 0x000fe20000000033 */
[----:B------:R-:W-:Y:S01]  /*bc50*/  CS2R R64, SRZ ;  /* 0x0000000000407805 */ /* 0x000fe2000001ff00 */
[----:B------:R-:W-:Y:S01]  /*bc60*/  PRMT R30, R2, 0x7610, R30 ;  /* 0x00007610021e7816 */ /* 0x000fe2000000001e */
[----:B------:R-:W-:Y:S01]  /*bc70*/  CS2R R82, SRZ ;  /* 0x0000000000527805 */ /* 0x000fe2000001ff00 */
[----:B------:R-:W-:Y:S01]  /*bc80*/  CS2R R80, SRZ ;  /* 0x0000000000507805 */ /* 0x000fe2000001ff00 */
[----:B------:R-:W-:Y:S01]  /*bc90*/  CS2R R78, SRZ ;  /* 0x00000000004e7805 */ /* 0x000fe2000001ff00 */
[----:B------:R-:W-:Y:S01]  /*bca0*/  CS2R R76, SRZ ;  /* 0x00000000004c7805 */ /* 0x000fe2000001ff00 */
[----:B------:R-:W-:Y:S01]  /*bcb0*/  CS2R R70, SRZ ;  /* 0x0000000000467805 */ /* 0x000fe2000001ff00 */
[----:B------:R-:W-:Y:S01]  /*bcc0*/  CS2R R68, SRZ ;  /* 0x0000000000447805 */ /* 0x000fe2000001ff00 */
[----:B------:R-:W-:Y:S05]  /*bcd0*/  @P0 BRA `(.L_x_479) ;  /* 0x0000023000000947 */ /* 0x000fea0003800000 */
[----:B--234-:R-:W-:Y:S01]  /*bce0*/  ISETP.GE.AND P0, PT, R61, c[0x0][0x27c], PT ;  /* 0x00009f003d007a0c */ /* 0x01cfe20003f06270 */
[----:B------:R-:W-:Y:S01]  /*bcf0*/  CS2R R70, SRZ ;  /* 0x0000000000467805 */ /* 0x000fe2000001ff00 */
[----:B------:R-:W-:Y:S01]  /*bd00*/  CS2R R68, SRZ ;  /* 0x0000000000447805 */ /* 0x000fe2000001ff00 */
[----:B------:R-:W-:Y:S01]  /*bd10*/  CS2R R66, SRZ ;  /* 0x0000000000427805 */ /* 0x000fe2000001ff00 */
[----:B------:R-:W-:-:S09]  /*bd20*/  CS2R R64, SRZ ;  /* 0x0000000000407805 */ /* 0x000fd2000001ff00 */
[----:B-1----:R-:W-:-:S04]  /*bd30*/  @!P0 IMAD.WIDE R2, R61, 0x2, R10 ;  /* 0x000000023d028825 */ /* 0x002fc800078e020a */
[C---:B------:R-:W-:Y:S01]  /*bd40*/  @!P0 IMAD.WIDE R6, R61.reuse, 0x2, R8 ;  /* 0x000000023d068825 */ /* 0x040fe200078e0208 */
[----:B------:R1:W5:Y:S04]  /*bd50*/  @!P0 LD.E.128 R68, [R2.64] ;  /* 0x0000000c02448980 */ /* 0x000368000c101d00 */
[----:B------:R2:W5:Y:S01]  /*bd60*/  @!P0 LD.E.128 R64, [R6.64] ;  /* 0x0000000c06408980 */ /* 0x000562000c101d00 */
[----:B-1----:R-:W-:-:S04]  /*bd70*/  IADD3 R2, R61, 0x10, RZ ;  /* 0x000000103d027810 */ /* 0x002fc80007ffe0ff */
[----:B------:R-:W-:Y:S01]  /*bd80*/  ISETP.GE.AND P0, PT, R2, c[0x0][0x27c], PT ;  /* 0x00009f0002007a0c */ /* 0x000fe20003f06270 */
[----:B------:R-:W-:-:S12]  /*bd90*/  CS2R R78, SRZ ;  /* 0x00000000004e7805 */ /* 0x000fd8000001ff00 */
[----:B------:R-:W-:-:S04]  /*bda0*/  @!P0 SHF.R.S32.HI R0, RZ, 0x1f, R2 ;  /* 0x0000001fff008819 */ /* 0x000fc80000011402 */
[----:B------:R-:W-:-:S04]  /*bdb0*/  @!P0 LEA.HI R0, R0, R2, RZ, 0x3 ;  /* 0x0000000200008211 */ /* 0x000fc800078f18ff */
[----:B------:R-:W-:Y:S01]  /*bdc0*/  @!P0 LOP3.LUT R0, R0, 0xfffffff8, RZ, 0xc0, !PT ;  /* 0xfffffff800008812 */ /* 0x000fe200078ec0ff */
[----:B------:R-:W-:Y:S01]  /*bdd0*/  CS2R R76, SRZ ;  /* 0x00000000004c7805 */ /* 0x000fe2000001ff00 */
[----:B------:R-:W-:-:S03]  /*bde0*/  CS2R R74, SRZ ;  /* 0x00000000004a7805 */ /* 0x000fc6000001ff00 */
[----:B------:R-:W-:Y:S01]  /*bdf0*/  @!P0 IMAD.WIDE R2, R0, 0x2, R10 ;  /* 0x0000000200028825 */ /* 0x000fe200078e020a */
[----:B------:R-:W-:-:S03]  /*be00*/  CS2R R72, SRZ ;  /* 0x0000000000487805 */ /* 0x000fc6000001ff00 */
[----:B--2---:R-:W-:Y:S01]  /*be10*/  @!P0 IMAD.WIDE R6, R0, 0x2, R8 ;  /* 0x0000000200068825 */ /* 0x004fe200078e0208 */
        /* <DEDUP_REMOVED lines=9> */
[----:B------:R-:W-:Y:S01]  /*beb0*/  CS2R R82, SRZ ;  /* 0x0000000000527805 */ /* 0x000fe2000001ff00 */
[----:B------:R-:W-:Y:S02]  /*bec0*/  CS2R R80, SRZ ;  /* 0x0000000000507805 */ /* 0x000fe4000001ff00 */
[----:B--2---:R-:W-:-:S04]  /*bed0*/  @!P0 IMAD.WIDE R6, R0, 0x2, R8 ;  /* 0x0000000200068825 */ /* 0x004fc800078e0208 */
[----:B------:R-:W-:Y:S01]  /*bee0*/  @!P0 IMAD.WIDE R2, R0, 0x2, R10 ;  /* 0x0000000200028825 */ /* 0x000fe200078e020a */
[----:B------:R1:W5:Y:S04]  /*bef0*/  @!P0 LD.E.128 R84, [R6.64] ;  /* 0x0000000c06548980 */ /* 0x000368000c101d00 */
[----:B------:R1:W5:Y:S02]  /*bf00*/  @!P0 LD.E.128 R80, [R2.64] ;  /* 0x0000000c02508980 */ /* 0x000364000c101d00 */
.L_x_479:
[----:B--234-:R-:W-:Y:S05]  /*bf10*/  BSYNC B0 ;  /* 0x0000000000007941 */ /* 0x01cfea0003800000 */
.L_x_478:
[----:B-1---5:R-:W-:Y:S01]  /*bf20*/  IMAD.MOV.U32 R2, RZ, RZ, R87 ;  /* 0x000000ffff027224 */ /* 0x022fe200078e0057 */
[----:B------:R-:W-:-:S04]  /*bf30*/  DEPBAR.LE SB0, 0x1 ;  /* 0x000080400000791a */ /* 0x000fc80000000000 */
[----:B------:R-:W-:Y:S01]  /*bf40*/  IMAD.MOV.U32 R5, RZ, RZ, R85 ;  /* 0x000000ffff057224 */ /* 0x000fe200078e0055 */
[----:B------:R-:W-:Y:S01]  /*bf50*/  PRMT R105, R2, 0x7610, R105 ;  /* 0x0000761002697816 */ /* 0x000fe20000000069 */
[----:B------:R-:W-:Y:S01]  /*bf60*/  IMAD.MOV.U32 R2, RZ, RZ, R75 ;  /* 0x000000ffff027224 */ /* 0x000fe200078e004b */
[----:B------:R-:W-:Y:S01]  /*bf70*/  BSSY B1, `(.L_x_480) ;  /* 0x0000187000017945 */ /* 0x000fe20003800000 */
[----:B------:R-:W-:Y:S01]  /*bf80*/  IMAD.MOV.U32 R3, RZ, RZ, R86 ;  /* 0x000000ffff037224 */ /* 0x000fe200078e0056 */
[----:B------:R-:W-:Y:S01]  /*bf90*/  PRMT R106, R5, 0x7610, R106 ;  /* 0x00007610056a7816 */ /* 0x000fe2000000006a */
[----:B------:R-:W-:Y:S01]  /*bfa0*/  IMAD.MOV.U32 R5, RZ, RZ, R73 ;  /* 0x000000ffff057224 */ /* 0x000fe200078e0049 */
[----:B------:R-:W-:Y:S01]  /*bfb0*/  PRMT R101, R2, 0x7610, R101 ;  /* 0x0000761002657816 */ /* 0x000fe20000000065 */
[----:B------:R-:W-:Y:S02]  /*bfc0*/  IMAD.MOV.U32 R2, RZ, RZ, R67 ;  /* 0x000000ffff027224 */ /* 0x000fe400078e0043 */
        /* <DEDUP_REMOVED lines=10> */
[----:B------:R-:W-:-:S02]  /*c070*/  IMAD.MOV.U32 R5, RZ, RZ, R81 ;  /* 0x000000ffff057224 */ /* 0x000fc400078e0051 */
[----:B------:R-:W-:Y:S01]  /*c080*/  IMAD.MOV.U32 R2, RZ, RZ, R79 ;  /* 0x000000ffff027224 */ /* 0x000fe200078e004f */
[----:B------:R-:W-:Y:S01]  /*c090*/  PRMT R103, R0, 0x5410, R3 ;  /* 0x0000541000677816 */ /* 0x000fe20000000003 */
[----:B------:R-:W-:Y:S01]  /*c0a0*/  IMAD.MOV.U32 R0, RZ, RZ, R64 ;  /* 0x000000ffff007224 */ /* 0x000fe200078e0040 */
[----:B------:R-:W-:Y:S02]  /*c0b0*/  MOV R3, R66 ;  /* 0x0000004200037202 */ /* 0x000fe40000000f00 */
[----:B------:R-:W-:Y:S01]  /*c0c0*/  PRMT R104, R104, 0x5410, R5 ;  /* 0x0000541068687816 */ /* 0x000fe20000000005 */
[----:B------:R-:W-:Y:S01]  /*c0d0*/  IMAD.IADD R5, R34, 0x1, -R199 ;  /* 0x0000000122057824 */ /* 0x000fe200078e0ac7 */
[----:B------:R-:W-:Y:S01]  /*c0e0*/  PRMT R99, R0, 0x5410, R3 ;  /* 0x0000541000637816 */ /* 0x000fe20000000003 */
[----:B------:R-:W-:Y:S01]  /*c0f0*/  IMAD.MOV.U32 R3, RZ, RZ, R82 ;  /* 0x000000ffff037224 */ /* 0x000fe200078e0052 */
[----:B------:R-:W-:Y:S02]  /*c100*/  MOV R0, R80 ;  /* 0x0000005000007202 */ /* 0x000fe40000000f00 */
[----:B------:R-:W-:-:S02]  /*c110*/  IMNMX R62, R5, 0x80, PT ;  /* 0x00000080053e7817 */ /* 0x000fc40003800200 */
[----:B------:R-:W-:Y:S01]  /*c120*/  PRMT R105, R105, 0x5410, R0 ;  /* 0x0000541069697816 */ /* 0x000fe20000000000 */
[----:B------:R-:W-:Y:S01]  /*c130*/  IMAD.MOV.U32 R0, RZ, RZ, R76 ;  /* 0x000000ffff007224 */ /* 0x000fe200078e004c */
[----:B------:R-:W-:Y:S01]  /*c140*/  BAR.SYNC.DEFER_BLOCKING 0x0 ;  /* 0x0000000000007b1d */ /* 0x000fe20000010000 */
[----:B------:R-:W-:Y:S02]  /*c150*/  ISETP.GE.AND P0, PT, R60, R62, PT ;  /* 0x0000003e3c00720c */ /* 0x000fe40003f06270 */
[----:B------:R-:W-:Y:S01]  /*c160*/  PRMT R106, R106, 0x5410, R3 ;  /* 0x000054106a6a7816 */ /* 0x000fe20000000003 */
[----:B------:R-:W-:Y:S01]  /*c170*/  IMAD.MOV.U32 R3, RZ, RZ, R78 ;  /* 0x000000ffff037224 */ /* 0x000fe200078e004e */
[----:B------:R-:W-:Y:S01]  /*c180*/  PRMT R100, R2, 0x7610, R100 ;  /* 0x0000761002647816 */ /* 0x000fe20000000064 */
[----:B------:R-:W-:Y:S01]  /*c190*/  IMAD.MOV.U32 R2, RZ, RZ, R77 ;  /* 0x000000ffff027224 */ /* 0x000fe200078e004d */
[----:B------:R-:W-:Y:S02]  /*c1a0*/  PRMT R101, R101, 0x5410, R0 ;  /* 0x0000541065657816 */ /* 0x000fe40000000000 */
[----:B------:R-:W-:-:S02]  /*c1b0*/  MOV R0, R70 ;  /* 0x0000004600007202 */ /* 0x000fc40000000f00 */
[----:B------:R-:W-:Y:S01]  /*c1c0*/  PRMT R102, R102, 0x5410, R3 ;  /* 0x0000541066667816 */ /* 0x000fe20000000003 */
[----:B------:R-:W-:Y:S01]  /*c1d0*/  IMAD.MOV.U32 R3, RZ, RZ, R71 ;  /* 0x000000ffff037224 */ /* 0x000fe200078e0047 */
[----:B------:R-:W-:Y:S01]  /*c1e0*/  PRMT R100, R100, 0x5410, R2 ;  /* 0x0000541064647816 */ /* 0x000fe20000000002 */
[----:B------:R-:W-:Y:S01]  /*c1f0*/  IMAD.MOV.U32 R2, RZ, RZ, R68 ;  /* 0x000000ffff027224 */ /* 0x000fe200078e0044 */
[----:B------:R-:W-:Y:S01]  /*c200*/  PRMT R98, R98, 0x5410, R0 ;  /* 0x0000541062627816 */ /* 0x000fe20000000000 */
[----:B------:R-:W-:-:S03]  /*c210*/  IMAD.MOV.U32 R0, RZ, RZ, R69 ;  /* 0x000000ffff007224 */ /* 0x000fc600078e0045 */
[----:B------:R-:W-:Y:S02]  /*c220*/  PRMT R97, R2, 0x7610, R97 ;  /* 0x0000761002617816 */ /* 0x000fe40000000061 */
[----:B------:R-:W-:Y:S01]  /*c230*/  PRMT R96, R3, 0x5410, R0 ;  /* 0x0000541003607816 */ /* 0x000fe20000000000 */
[----:B------:R-:W-:Y:S05]  /*c240*/  @P0 BRA `(.L_x_481) ;  /* 0x0000159000000947 */ /* 0x000fea0003800000 */
[----:B------:R-:W-:Y:S01]  /*c250*/  ISETP.GE.AND P0, PT, R61, c[0x0][0x27c], PT ;  /* 0x00009f003d007a0c */ /* 0x000fe20003f06270 */
[----:B------:R-:W-:-:S12]  /*c260*/  BSSY B0, `(.L_x_482) ;  /* 0x000006d000007945 */ /* 0x000fd80003800000 */
[----:B------:R-:W-:Y:S05]  /*c270*/  @P0 BRA `(.L_x_483) ;  /* 0x000006b000000947 */ /* 0x000fea0003800000 */
[----:B------:R-:W-:Y:S02]  /*c280*/  LEA.HI R2, R60, R60, RZ, 0x1 ;  /* 0x0000003c3c027211 */ /* 0x000fe400078f08ff */
[----:B------:R-:W-:Y:S02]  /*c290*/  MOV R3, c[0x0][0x27c] ;  /* 0x00009f0000037a02 */ /* 0x000fe40000000f00 */
[----:B------:R-:W-:Y:S02]  /*c2a0*/  LOP3.LUT R2, R2, 0x7fffffe, RZ, 0xc0, !PT ;  /* 0x07fffffe02027812 */ /* 0x000fe400078ec0ff */
[----:B------:R-:W-:Y:S02]  /*c2b0*/  SHF.L.U32 R0, R117, 0x6, RZ ;  /* 0x0000000675007819 */ /* 0x000fe400000006ff */
[----:B------:R-:W-:Y:S01]  /*c2c0*/  LEA.HI R3, R3, R48, RZ, 0x1d ;  /* 0x0000003003037211 */ /* 0x000fe200078fe8ff */
[----:B------:R-:W-:Y:S01]  /*c2d0*/  IMAD.IADD R2, R60, 0x1, -R2 ;  /* 0x000000013c027824 */ /* 0x000fe200078e0a02 */
[----:B------:R-:W-:-:S02]  /*c2e0*/  LOP3.LUT R0, R0, 0xc0, RZ, 0xc0, !PT ;  /* 0x000000c000007812 */ /* 0x000fc400078ec0ff */
[----:B------:R-:W-:Y:S02]  /*c2f0*/  SHF.R.S32.HI R6, RZ, 0x1f, R3 ;  /* 0x0000001fff067819 */ /* 0x000fe40000011403 */
[----:B------:R-:W-:Y:S02]  /*c300*/  LOP3.LUT R5, R0, 0x18, R61, 0xf8, !PT ;  /* 0x0000001800057812 */ /* 0x000fe400078ef83d */
[----:B------:R-:W-:Y:S02]  /*c310*/  SHF.R.U32.HI R8, RZ, 0x3, R0 ;  /* 0x00000003ff087819 */ /* 0x000fe40000011600 */
[----:B------:R-:W-:Y:S01]  /*c320*/  LEA.HI R6, R6, R3, RZ, 0x2 ;  /* 0x0000000306067211 */ /* 0x000fe200078f10ff */
[----:B------:R-:W-:Y:S01]  /*c330*/  IMAD.SHL.U32 R3, R3, 0x8, RZ ;  /* 0x0000000803037824 */ /* 0x000fe200078e00ff */
[----:B------:R-:W-:Y:S02]  /*c340*/  LEA R2, R92, R2, 0x3 ;  /* 0x000000025c027211 */ /* 0x000fe400078e18ff */
[----:B------:R-:W-:-:S02]  /*c350*/  LOP3.LUT R7, R5, R8, RZ, 0x3c, !PT ;  /* 0x0000000805077212 */ /* 0x000fc400078e3cff */
[----:B------:R-:W-:Y:S02]  /*c360*/  SHF.L.U32 R5, R2, 0x5, RZ ;  /* 0x0000000502057819 */ /* 0x000fe400000006ff */
[----:B------:R-:W-:Y:S02]  /*c370*/  LOP3.LUT R0, R0, 0x18, R3, 0xf8, !PT ;  /* 0x0000001800007812 */ /* 0x000fe400078ef803 */
[----:B------:R-:W-:Y:S01]  /*c380*/  SHF.L.U32 R2, R6, 0xa, RZ ;  /* 0x0000000a06027819 */ /* 0x000fe200000006ff */
[----:B------:R-:W-:Y:S01]  /*c390*/  IMAD.IADD R3, R5, 0x1, R7 ;  /* 0x0000000105037824 */ /* 0x000fe200078e0207 */
[----:B------:R-:W-:Y:S02]  /*c3a0*/  LOP3.LUT R0, R0, R8, RZ, 0x3c, !PT ;  /* 0x0000000800007212 */ /* 0x000fe400078e3cff */
[----:B------:R-:W-:Y:S02]  /*c3b0*/  LOP3.LUT R2, R2, 0x7ffff000, RZ, 0xc0, !PT ;  /* 0x7ffff00002027812 */ /* 0x000fe400078ec0ff */
[----:B------:R-:W-:-:S02]  /*c3c0*/  SHF.L.U32 R35, R3, 0x1, RZ ;  /* 0x0000000103237819 */ /* 0x000fc400000006ff */
[----:B------:R-:W-:Y:S02]  /*c3d0*/  IADD3 R0, R0, R2, R5 ;  /* 0x0000000200007210 */ /* 0x000fe40007ffe005 */
[--C-:B------:R-:W-:Y:S01]  /*c3e0*/  SHF.R.U64 R45, R18, 0x10, R19.reuse ;  /* 0x00000010122d7819 */ /* 0x100fe20000001213 */
[----:B------:R-:W1:Y:S01]  /*c3f0*/  LDS.128 R8, [R35+0x6080] ;  /* 0x0060800023087984 */ /* 0x000e620000000c00 */
[----:B------:R-:W-:Y:S01]  /*c400*/  SHF.L.U32 R33, R0, 0x1, RZ ;  /* 0x0000000100217819 */ /* 0x000fe200000006ff */
[----:B------:R-:W-:Y:S01]  /*c410*/  HADD2.F32 R0, -RZ, R27.H0_H0 ;  /* 0x2000001bff007230 */ /* 0x000fe20000004100 */
[----:B------:R-:W-:Y:S02]  /*c420*/  SHF.R.U32.HI R2, RZ, 0x10, R19 ;  /* 0x00000010ff027819 */ /* 0x000fe40000011613 */
[----:B------:R-:W-:Y:S01]  /*c430*/  SHF.R.U64 R47, R22, 0x10, R23 ;  /* 0x00000010162f7819 */ /* 0x000fe20000001217 */
[----:B------:R-:W2:Y:S01]  /*c440*/  LDS.128 R12, [R33+0x6080] ;  /* 0x00608000210c7984 */ /* 0x000ea20000000c00 */
[----:B------:R-:W-:-:S02]  /*c450*/  SHF.R.U64 R46, R20, 0x10, R21 ;  /* 0x00000010142e7819 */ /* 0x000fc40000001215 */
[--C-:B------:R-:W-:Y:S01]  /*c460*/  SHF.R.U64 R29, R16, 0x10, R17.reuse ;  /* 0x00000010101d7819 */ /* 0x100fe20000001211 */
[----:B------:R-:W-:Y:S01]  /*c470*/  HADD2.F32 R47, -RZ, R47.H0_H0 ;  /* 0x2000002fff2f7230 */ /* 0x000fe20000004100 */
[----:B------:R-:W-:Y:S01]  /*c480*/  SHF.R.U32.HI R16, RZ, 0x10, R17 ;  /* 0x00000010ff107819 */ /* 0x000fe20000011611 */
[----:B------:R-:W-:Y:S01]  /*c490*/  HADD2.F32 R46, -RZ, R46.H0_H0 ;  /* 0x2000002eff2e7230 */ /* 0x000fe20000004100 */
[----:B------:R-:W-:Y:S02]  /*c4a0*/  SHF.R.U32.HI R25, RZ, 0x10, R23 ;  /* 0x00000010ff197819 */ /* 0x000fe40000011617 */
[----:B------:R-:W-:-:S03]  /*c4b0*/  SHF.R.U32.HI R26, RZ, 0x10, R21 ;  /* 0x00000010ff1a7819 */ /* 0x000fc60000011615 */
[----:B------:R-:W-:Y:S02]  /*c4c0*/  HADD2.F32 R50, -RZ, R25.H0_H0 ;  /* 0x20000019ff327230 */ /* 0x000fe40000004100 */
[----:B-1----:R-:W-:Y:S02]  /*c4d0*/  HADD2.F32 R18, -RZ, R11.H0_H0 ;  /* 0x2000000bff127230 */ /* 0x002fe40000004100 */
[--C-:B------:R-:W-:Y:S02]  /*c4e0*/  HADD2.F32 R22, -RZ, R8.reuse.H0_H0 ;  /* 0x20000008ff167230 */ /* 0x100fe40000004100 */
[----:B------:R-:W-:Y:S01]  /*c4f0*/  HADD2.F32 R24, -RZ, R8.H1_H1 ;  /* 0x30000008ff187230 */ /* 0x000fe20000004100 */
[----:B------:R-:W-:Y:S01]  /*c500*/  FMUL.FTZ R7, R18, R0 ;  /* 0x0000000012077220 */ /* 0x000fe20000410000 */
[--C-:B------:R-:W-:Y:S02]  /*c510*/  HADD2.F32 R20, -RZ, R9.reuse.H0_H0 ;  /* 0x20000009ff147230 */ /* 0x100fe40000004100 */
[----:B------:R-:W-:-:S02]  /*c520*/  HADD2.F32 R19, -RZ, R9.H1_H1 ;  /* 0x30000009ff137230 */ /* 0x000fc40000004100 */
[--C-:B--2---:R-:W-:Y:S02]  /*c530*/  HADD2.F32 R6, -RZ, R13.reuse.H0_H0 ;  /* 0x2000000dff067230 */ /* 0x104fe40000004100 */
[----:B------:R-:W-:Y:S02]  /*c540*/  HADD2.F32 R8, -RZ, R13.H1_H1 ;  /* 0x3000000dff087230 */ /* 0x000fe40000004100 */
[--C-:B------:R-:W-:Y:S02]  /*c550*/  HADD2.F32 R5, -RZ, R15.reuse.H0_H0 ;  /* 0x2000000fff057230 */ /* 0x100fe40000004100 */
[----:B------:R-:W-:Y:S02]  /*c560*/  HADD2.F32 R3, -RZ, R15.H1_H1 ;  /* 0x3000000fff037230 */ /* 0x000fe40000004100 */
[--C-:B------:R-:W-:Y:S01]  /*c570*/  HADD2.F32 R9, -RZ, R12.reuse.H0_H0 ;  /* 0x2000000cff097230 */ /* 0x100fe20000004100 */
[----:B------:R-:W-:Y:S01]  /*c580*/  FMUL.FTZ R31, R5, R0 ;  /* 0x00000000051f7220 */ /* 0x000fe20000410000 */
[----:B------:R-:W-:-:S02]  /*c590*/  HADD2.F32 R13, -RZ, R12.H1_H1 ;  /* 0x3000000cff0d7230 */ /* 0x000fc40000004100 */
[----:B------:R-:W-:Y:S02]  /*c5a0*/  HADD2.F32 R12, -RZ, R30.H1_H1 ;  /* 0x3000001eff0c7230 */ /* 0x000fe40000004100 */
[----:B------:R-:W-:Y:S02]  /*c5b0*/  HADD2.F32 R15, -RZ, R2.H0_H0 ;  /* 0x20000002ff0f7230 */ /* 0x000fe40000004100 */
[----:B------:R-:W-:Y:S01]  /*c5c0*/  HADD2.F32 R2, -RZ, R27.H1_H1 ;  /* 0x3000001bff027230 */ /* 0x000fe20000004100 */
[----:B------:R-:W-:Y:S01]  /*c5d0*/  FFMA.FTZ R44, R5, R12, R7 ;  /* 0x0000000c052c7223 */ /* 0x000fe20000010007 */
[----:B------:R-:W-:Y:S01]  /*c5e0*/  HADD2.F32 R17, -RZ, R11.H1_H1 ;  /* 0x3000000bff117230 */ /* 0x000fe20000004100 */
[-C--:B------:R-:W-:Y:S01]  /*c5f0*/  FMUL.FTZ R7, R3, R15.reuse ;  /* 0x0000000f03077220 */ /* 0x080fe20000410000 */
[----:B------:R-:W-:Y:S01]  /*c600*/  HADD2.F32 R11, -RZ, R32.H0_H0 ;  /* 0x20000020ff0b7230 */ /* 0x000fe20000004100 */
[-C--:B------:R-:W-:Y:S01]  /*c610*/  FMUL.FTZ R5, R20, R2.reuse ;  /* 0x0000000214057220 */ /* 0x080fe20000410000 */
[----:B------:R-:W-:Y:S01]  /*c620*/  HADD2.F32 R21, -RZ, R10.H0_H0 ;  /* 0x2000000aff157230 */ /* 0x000fe20000004100 */
[C---:B------:R-:W-:Y:S01]  /*c630*/  FMUL.FTZ R27, R6.reuse, R2 ;  /* 0x00000002061b7220 */ /* 0x040fe20000410000 */
[----:B------:R-:W-:Y:S01]  /*c640*/  HADD2.F32 R2, -RZ, R30.H0_H0 ;  /* 0x2000001eff027230 */ /* 0x000fe20000004100 */
[----:B------:R-:W-:Y:S01]  /*c650*/  FMUL.FTZ R0, R17, R15 ;  /* 0x0000000f11007220 */ /* 0x000fe20000410000 */
[----:B------:R-:W-:Y:S01]  /*c660*/  HADD2.F32 R15, -RZ, R16.H0_H0 ;  /* 0x20000010ff0f7230 */ /* 0x000fe20000004100 */
[----:B------:R-:W-:Y:S01]  /*c670*/  FFMA.FTZ R32, R6, R11, R5 ;  /* 0x0000000b06207223 */ /* 0x000fe20000010005 */
[----:B------:R-:W-:Y:S01]  /*c680*/  HADD2.F32 R6, -RZ, R49.H0_H0 ;  /* 0x20000031ff067230 */ /* 0x000fe20000004100 */
[----:B------:R-:W-:Y:S01]  /*c690*/  FMUL.FTZ R5, R22, R2 ;  /* 0x0000000216057220 */ /* 0x000fe20000410000 */
[----:B------:R-:W-:Y:S01]  /*c6a0*/  HADD2.F32 R49, -RZ, R26.H0_H0 ;  /* 0x2000001aff317230 */ /* 0x000fe20000004100 */
[----:B------:R-:W-:Y:S01]  /*c6b0*/  FFMA.FTZ R34, R3, R50, R0 ;  /* 0x0000003203227223 */ /* 0x000fe20000010000 */
[----:B------:R-:W-:Y:S01]  /*c6c0*/  HADD2.F32 R23, -RZ, R10.H1_H1 ;  /* 0x3000000aff177230 */ /* 0x000fe20000004100 */
[----:B------:R-:W-:Y:S01]  /*c6d0*/  FMUL.FTZ R3, R19, R15 ;  /* 0x0000000f13037220 */ /* 0x000fe20000410000 */
[--C-:B------:R-:W-:Y:S01]  /*c6e0*/  HADD2.F32 R10, -RZ, R14.reuse.H0_H0 ;  /* 0x2000000eff0a7230 */ /* 0x100fe20000004100 */
[C---:B------:R-:W-:Y:S01]  /*c6f0*/  FFMA.FTZ R28, R9.reuse, R6, R5 ;  /* 0x00000006091c7223 */ /* 0x040fe20000010005 */
[----:B------:R-:W-:Y:S01]  /*c700*/  HADD2.F32 R0, -RZ, R51.H0_H0 ;  /* 0x20000033ff007230 */ /* 0x000fe20000004100 */
[C---:B------:R-:W-:Y:S01]  /*c710*/  FFMA.FTZ R30, R8.reuse, R49, R3 ;  /* 0x00000031081e7223 */ /* 0x040fe20000010003 */
[----:B------:R-:W-:Y:S01]  /*c720*/  HADD2.F32 R5, -RZ, R29.H0_H0 ;  /* 0x2000001dff057230 */ /* 0x000fe20000004100 */
[----:B------:R-:W-:Y:S01]  /*c730*/  FMUL.FTZ R26, R8, R15 ;  /* 0x0000000f081a7220 */ /* 0x000fe20000410000 */
[----:B------:R-:W-:Y:S01]  /*c740*/  HADD2.F32 R3, -RZ, R51.H1_H1 ;  /* 0x30000033ff037230 */ /* 0x000fe20000004100 */
[----:B------:R-:W-:Y:S01]  /*c750*/  FMUL.FTZ R16, R9, R2 ;  /* 0x0000000209107220 */ /* 0x000fe20000410000 */
[----:B------:R-:W-:Y:S01]  /*c760*/  HADD2.F32 R9, -RZ, R45.H0_H0 ;  /* 0x2000002dff097230 */ /* 0x000fe20000004100 */
[-C--:B------:R-:W-:Y:S01]  /*c770*/  FMUL.FTZ R2, R21, R0.reuse ;  /* 0x0000000015027220 */ /* 0x080fe20000410000 */
[----:B------:R-:W-:Y:S01]  /*c780*/  HADD2.F32 R14, -RZ, R14.H1_H1 ;  /* 0x3000000eff0e7230 */ /* 0x000fe20000004100 */
[----:B------:R-:W-:-:S02]  /*c790*/  FMUL.FTZ R8, R10, R0 ;  /* 0x000000000a087220 */ /* 0x000fc40000410000 */
[----:B------:R-:W-:Y:S02]  /*c7a0*/  FMUL.FTZ R0, R24, R5 ;  /* 0x0000000518007220 */ /* 0x000fe40000410000 */
[----:B------:R-:W-:Y:S02]  /*c7b0*/  FFMA.FTZ R29, R10, R3, R2 ;  /* 0x000000030a1d7223 */ /* 0x000fe40000010002 */
[----:B------:R-:W-:Y:S02]  /*c7c0*/  FMUL.FTZ R2, R23, R9 ;  /* 0x0000000917027220 */ /* 0x000fe40000410000 */
[C---:B------:R-:W-:Y:S02]  /*c7d0*/  FFMA.FTZ R15, R13.reuse, R46, R0 ;  /* 0x0000002e0d0f7223 */ /* 0x040fe40000010000 */
[----:B------:R-:W-:Y:S02]  /*c7e0*/  FMUL.FTZ R5, R13, R5 ;  /* 0x000000050d057220 */ /* 0x000fe40000410000 */
[----:B------:R-:W-:Y:S01]  /*c7f0*/  FMUL.FTZ R0, R14, R9 ;  /* 0x000000090e007220 */ /* 0x000fe20000410000 */
[----:B------:R-:W-:Y:S01]  /*c800*/  F2FP.PACK_AB R9, R30, R32 ;  /* 0x000000201e09723e */ /* 0x000fe200000000ff */
[----:B------:R-:W-:-:S02]  /*c810*/  FFMA.FTZ R10, R18, R12, -R31 ;  /* 0x0000000c120a7223 */ /* 0x000fc4000001081f */
[----:B------:R-:W-:Y:S02]  /*c820*/  FFMA.FTZ R25, R14, R47, R2 ;  /* 0x0000002f0e197223 */ /* 0x000fe40000010002 */
[----:B------:R-:W-:Y:S01]  /*c830*/  FFMA.FTZ R12, R20, R11, -R27 ;  /* 0x0000000b140c7223 */ /* 0x000fe2000001081b */
[----:B------:R-:W-:Y:S01]  /*c840*/  F2FP.PACK_AB R11, R34, R44 ;  /* 0x0000002c220b723e */ /* 0x000fe200000000ff */
[----:B------:R-:W-:Y:S02]  /*c850*/  FFMA.FTZ R13, R19, R49, -R26 ;  /* 0x00000031130d7223 */ /* 0x000fe4000001081a */
        /* <DEDUP_REMOVED lines=8> */
[----:B------:R-:W-:-:S02]  /*c8e0*/  F2FP.PACK_AB R10, R25, R29 ;  /* 0x0000001d190a723e */ /* 0x000fc400000000ff */
[----:B------:R-:W-:Y:S02]  /*c8f0*/  F2FP.PACK_AB R12, R2, R6 ;  /* 0x00000006020c723e */ /* 0x000fe400000000ff */
[----:B------:R-:W-:-:S05]  /*c900*/  F2FP.PACK_AB R14, R0, R3 ;  /* 0x00000003000e723e */ /* 0x000fca00000000ff */
[----:B------:R1:W-:Y:S04]  /*c910*/  STS.128 [R35+0x6080], R12 ;  /* 0x0060800c23007388 */ /* 0x0003e80000000c00 */
[----:B------:R1:W-:Y:S02]  /*c920*/  STS.128 [R33+0x6080], R8 ;  /* 0x0060800821007388 */ /* 0x0003e40000000c00 */
.L_x_483:
[----:B------:R-:W-:Y:S05]  /*c930*/  BSYNC B0 ;  /* 0x0000000000007941 */ /* 0x000fea0003800000 */
.L_x_482:
[----:B------:R-:W-:Y:S01]  /*c940*/  IADD3 R0, R61, 0x10, RZ ;  /* 0x000000103d007810 */ /* 0x000fe20007ffe0ff */
[----:B------:R-:W-:Y:S03]  /*c950*/  BSSY B0, `(.L_x_484) ;  /* 0x0000074000007945 */ /* 0x000fe60003800000 */
[----:B------:R-:W-:-:S13]  /*c960*/  ISETP.GE.AND P0, PT, R0, c[0x0][0x27c], PT ;  /* 0x00009f0000007a0c */ /* 0x000fda0003f06270 */
[----:B------:R-:W-:Y:S05]  /*c970*/  @P0 BRA `(.L_x_485) ;  /* 0x0000071000000947 */ /* 0x000fea0003800000 */
[----:B------:R-:W-:Y:S01]  /*c980*/  SHF.R.S32.HI R6, RZ, 0x1f, R0 ;  /* 0x0000001fff067819 */ /* 0x000fe20000011400 */
[----:B------:R-:W-:Y:S01]  /*c990*/  IMAD.SHL.U32 R7, R117, 0x40, RZ ;  /* 0x0000004075077824 */ /* 0x000fe200078e00ff */
[----:B------:R-:W-:Y:S01]  /*c9a0*/  LEA.HI R5, R60, R60, RZ, 0x1 ;  /* 0x0000003c3c057211 */ /* 0x000fe200078f08ff */
[----:B-1----:R-:W-:Y:S01]  /*c9b0*/  IMAD.MOV.U32 R8, RZ, RZ, c[0x0][0x27c] ;  /* 0x00009f00ff087624 */ /* 0x002fe200078e00ff */
[CC--:B------:R-:W-:Y:S02]  /*c9c0*/  LEA.HI R3, R6.reuse, R0.reuse, RZ, 0x3 ;  /* 0x0000000006037211 */ /* 0x0c0fe400078f18ff */
[----:B------:R-:W-:Y:S02]  /*c9d0*/  LOP3.LUT R5, R5, 0x7fffffe, RZ, 0xc0, !PT ;  /* 0x07fffffe05057812 */ /* 0x000fe400078ec0ff */
[----:B------:R-:W-:Y:S02]  /*c9e0*/  LEA.HI R6, R6, R0, RZ, 0x5 ;  /* 0x0000000006067211 */ /* 0x000fe400078f28ff */
[----:B------:R-:W-:-:S02]  /*c9f0*/  SHF.R.S32.HI R2, RZ, 0x3, R3 ;  /* 0x00000003ff027819 */ /* 0x000fc40000011403 */
[----:B------:R-:W-:Y:S01]  /*ca00*/  LOP3.LUT R0, R7, 0xc0, RZ, 0xc0, !PT ;  /* 0x000000c007007812 */ /* 0x000fe200078ec0ff */
[----:B------:R-:W-:Y:S01]  /*ca10*/  IMAD.SHL.U32 R6, R6, 0x80, RZ ;  /* 0x0000008006067824 */ /* 0x000fe200078e00ff */
[----:B------:R-:W-:Y:S02]  /*ca20*/  IADD3 R5, R60, -R5, RZ ;  /* 0x800000053c057210 */ /* 0x000fe40007ffe0ff */
[----:B------:R-:W-:Y:S02]  /*ca30*/  LEA.HI R2, R8, R2, RZ, 0x1d ;  /* 0x0000000208027211 */ /* 0x000fe400078fe8ff */
[----:B------:R-:W-:Y:S02]  /*ca40*/  LOP3.LUT R7, R0, 0x18, R3, 0xf8, !PT ;  /* 0x0000001800077812 */ /* 0x000fe400078ef803 */
[----:B------:R-:W-:Y:S02]  /*ca50*/  SHF.R.U32.HI R9, RZ, 0x3, R0 ;  /* 0x00000003ff097819 */ /* 0x000fe40000011600 */
[----:B------:R-:W-:-:S02]  /*ca60*/  LEA R3, R92, R5, 0x3 ;  /* 0x000000055c037211 */ /* 0x000fc400078e18ff */
[----:B------:R-:W-:Y:S02]  /*ca70*/  LOP3.LUT R8, R6, 0x7ffff000, RZ, 0xc0, !PT ;  /* 0x7ffff00006087812 */ /* 0x000fe400078ec0ff */
[----:B------:R-:W-:Y:S02]  /*ca80*/  SHF.R.S32.HI R5, RZ, 0x1f, R2 ;  /* 0x0000001fff057819 */ /* 0x000fe40000011402 */
[----:B------:R-:W-:Y:S01]  /*ca90*/  LOP3.LUT R6, R7, R9, RZ, 0x3c, !PT ;  /* 0x0000000907067212 */ /* 0x000fe200078e3cff */
[----:B------:R-:W-:Y:S01]  /*caa0*/  IMAD.SHL.U32 R7, R3, 0x20, RZ ;  /* 0x0000002003077824 */ /* 0x000fe200078e00ff */
[----:B------:R-:W-:Y:S02]  /*cab0*/  SHF.L.U32 R3, R2, 0x3, RZ ;  /* 0x0000000302037819 */ /* 0x000fe400000006ff */
[----:B------:R-:W-:Y:S02]  /*cac0*/  LEA.HI R2, R5, R2, RZ, 0x2 ;  /* 0x0000000205027211 */ /* 0x000fe400078f10ff */
[----:B------:R-:W-:-:S02]  /*cad0*/  LOP3.LUT R3, R0, 0x18, R3, 0xf8, !PT ;  /* 0x0000001800037812 */ /* 0x000fc400078ef803 */
[----:B------:R-:W-:Y:S01]  /*cae0*/  IADD3 R5, R6, R8, R7 ;  /* 0x0000000806057210 */ /* 0x000fe20007ffe007 */
[----:B------:R-:W-:Y:S01]  /*caf0*/  IMAD.SHL.U32 R0, R2, 0x400, RZ ;  /* 0x0000040002007824 */ /* 0x000fe200078e00ff */
[----:B------:R-:W-:Y:S01]  /*cb00*/  LOP3.LUT R3, R3, R9, RZ, 0x3c, !PT ;  /* 0x0000000903037212 */ /* 0x000fe200078e3cff */
[----:B------:R-:W-:Y:S01]  /*cb10*/  HADD2.F32 R2, -RZ, R63.H0_H0 ;  /* 0x2000003fff027230 */ /* 0x000fe20000004100 */
[----:B------:R-:W-:Y:S02]  /*cb20*/  SHF.L.U32 R44, R5, 0x1, RZ ;  /* 0x00000001052c7819 */ /* 0x000fe400000006ff */
[----:B------:R-:W-:Y:S02]  /*cb30*/  LOP3.LUT R0, R0, 0x7ffff000, RZ, 0xc0, !PT ;  /* 0x7ffff00000007812 */ /* 0x000fe400078ec0ff */
[----:B------:R-:W-:Y:S01]  /*cb40*/  SHF.R.U64 R45, R36, 0x10, R37 ;  /* 0x00000010242d7819 */ /* 0x000fe20000001225 */
[----:B------:R-:W1:Y:S01]  /*cb50*/  LDS.128 R8, [R44+0x6080] ;  /* 0x006080002c087984 */ /* 0x000e620000000c00 */
[----:B------:R-:W-:-:S02]  /*cb60*/  IADD3 R0, R3, R0, R7 ;  /* 0x0000000003007210 */ /* 0x000fc40007ffe007 */
[----:B------:R-:W-:Y:S02]  /*cb70*/  SHF.R.U32.HI R16, RZ, 0x10, R37 ;  /* 0x00000010ff107819 */ /* 0x000fe40000011625 */
[--C-:B------:R-:W-:Y:S01]  /*cb80*/  SHF.R.U64 R36, R40, 0x10, R41.reuse ;  /* 0x0000001028247819 */ /* 0x100fe20000001229 */
[----:B------:R-:W-:Y:S01]  /*cb90*/  IMAD.SHL.U32 R33, R0, 0x2, RZ ;  /* 0x0000000200217824 */ /* 0x000fe200078e00ff */
[----:B------:R-:W-:Y:S01]  /*cba0*/  SHF.R.U32.HI R0, RZ, 0x10, R41 ;  /* 0x00000010ff007819 */ /* 0x000fe20000011629 */
[----:B------:R-:W-:Y:S01]  /*cbb0*/  HADD2.F32 R40, -RZ, R16.H0_H0 ;  /* 0x20000010ff287230 */ /* 0x000fe20000004100 */
[----:B------:R-:W-:Y:S02]  /*cbc0*/  SHF.R.U32.HI R17, RZ, 0x10, R43 ;  /* 0x00000010ff117819 */ /* 0x000fe4000001162b */
[----:B------:R-:W2:Y:S01]  /*cbd0*/  LDS.128 R12, [R33+0x6080] ;  /* 0x00608000210c7984 */ /* 0x000ea20000000c00 */
[--C-:B------:R-:W-:Y:S02]  /*cbe0*/  SHF.R.U32.HI R18, RZ, 0x10, R39.reuse ;  /* 0x00000010ff127819 */ /* 0x100fe40000011627 */
[----:B------:R-:W-:-:S02]  /*cbf0*/  SHF.R.U64 R38, R38, 0x10, R39 ;  /* 0x0000001026267819 */ /* 0x000fc40000001227 */
[----:B------:R-:W-:Y:S01]  /*cc00*/  SHF.R.U64 R30, R42, 0x10, R43 ;  /* 0x000000102a1e7819 */ /* 0x000fe2000000122b */
[----:B------:R-:W-:Y:S02]  /*cc10*/  HADD2.F32 R39, -RZ, R18.H0_H0 ;  /* 0x20000012ff277230 */ /* 0x000fe40000004100 */
[----:B------:R-:W-:Y:S02]  /*cc20*/  HADD2.F32 R38, -RZ, R38.H0_H0 ;  /* 0x20000026ff267230 */ /* 0x000fe40000004100 */
[----:B-1----:R-:W-:Y:S02]  /*cc30*/  HADD2.F32 R20, -RZ, R9.H0_H0 ;  /* 0x20000009ff147230 */ /* 0x002fe40000004100 */
[--C-:B------:R-:W-:Y:S02]  /*cc40*/  HADD2.F32 R22, -RZ, R11.reuse.H0_H0 ;  /* 0x2000000bff167230 */ /* 0x100fe40000004100 */
[----:B------:R-:W-:Y:S01]  /*cc50*/  HADD2.F32 R21, -RZ, R11.H1_H1 ;  /* 0x3000000bff157230 */ /* 0x000fe20000004100 */
[----:B------:R-:W-:Y:S01]  /*cc60*/  FMUL.FTZ R7, R20, R2 ;  /* 0x0000000214077220 */ /* 0x000fe20000410000 */
[----:B------:R-:W-:-:S02]  /*cc70*/  HADD2.F32 R11, -RZ, R88.H1_H1 ;  /* 0x30000058ff0b7230 */ /* 0x000fc40000004100 */
[----:B------:R-:W-:Y:S02]  /*cc80*/  HADD2.F32 R19, -RZ, R9.H1_H1 ;  /* 0x30000009ff137230 */ /* 0x000fe40000004100 */
[----:B------:R-:W-:Y:S02]  /*cc90*/  HADD2.F32 R24, -RZ, R8.H0_H0 ;  /* 0x20000008ff187230 */ /* 0x000fe40000004100 */
[--C-:B--2---:R-:W-:Y:S02]  /*cca0*/  HADD2.F32 R6, -RZ, R13.reuse.H0_H0 ;  /* 0x2000000dff067230 */ /* 0x104fe40000004100 */
[----:B------:R-:W-:Y:S02]  /*ccb0*/  HADD2.F32 R5, -RZ, R13.H1_H1 ;  /* 0x3000000dff057230 */ /* 0x000fe40000004100 */
[----:B------:R-:W-:Y:S01]  /*ccc0*/  HADD2.F32 R13, -RZ, R0.H0_H0 ;  /* 0x20000000ff0d7230 */ /* 0x000fe20000004100 */
[C---:B------:R-:W-:Y:S01]  /*ccd0*/  FFMA.FTZ R37, R6.reuse, R11, R7 ;  /* 0x0000000b06257223 */ /* 0x040fe20000010007 */
[----:B------:R-:W-:Y:S01]  /*cce0*/  HADD2.F32 R0, -RZ, R63.H1_H1 ;  /* 0x3000003fff007230 */ /* 0x000fe20000004100 */
[----:B------:R-:W-:Y:S01]  /*ccf0*/  FMUL.FTZ R34, R6, R2 ;  /* 0x0000000206227220 */ /* 0x000fe20000410000 */
[----:B------:R-:W-:Y:S01]  /*cd00*/  HADD2.F32 R3, -RZ, R15.H0_H0 ;  /* 0x2000000fff037230 */ /* 0x000fe20000004100 */
[-C--:B------:R-:W-:Y:S01]  /*cd10*/  FMUL.FTZ R6, R19, R13.reuse ;  /* 0x0000000d13067220 */ /* 0x080fe20000410000 */
[----:B------:R-:W-:Y:S01]  /*cd20*/  HADD2.F32 R7, -RZ, R89.H1_H1 ;  /* 0x30000059ff077230 */ /* 0x000fe20000004100 */
[----:B------:R-:W-:Y:S01]  /*cd30*/  FMUL.FTZ R2, R22, R0 ;  /* 0x0000000016027220 */ /* 0x000fe20000410000 */
[----:B------:R-:W-:Y:S01]  /*cd40*/  HADD2.F32 R9, -RZ, R12.H0_H0 ;  /* 0x2000000cff097230 */ /* 0x000fe20000004100 */
[----:B------:R-:W-:Y:S01]  /*cd50*/  FMUL.FTZ R31, R5, R13 ;  /* 0x0000000d051f7220 */ /* 0x000fe20000410000 */
[----:B------:R-:W-:Y:S01]  /*cd60*/  HADD2.F32 R13, -RZ, R17.H0_H0 ;  /* 0x20000011ff0d7230 */ /* 0x000fe20000004100 */
[----:B------:R-:W-:Y:S01]  /*cd70*/  FFMA.FTZ R32, R3, R7, R2 ;  /* 0x0000000703207223 */ /* 0x000fe20000010002 */
[----:B------:R-:W-:Y:S01]  /*cd80*/  HADD2.F32 R2, -RZ, R88.H0_H0 ;  /* 0x20000058ff027230 */ /* 0x000fe20000004100 */
[----:B------:R-:W-:Y:S01]  /*cd90*/  FFMA.FTZ R35, R5, R40, R6 ;  /* 0x0000002805237223 */ /* 0x000fe20000010006 */
[----:B------:R-:W-:Y:S01]  /*cda0*/  HADD2.F32 R6, -RZ, R90.H0_H0 ;  /* 0x2000005aff067230 */ /* 0x000fe20000004100 */
[----:B------:R-:W-:Y:S01]  /*cdb0*/  FMUL.FTZ R27, R3, R0 ;  /* 0x00000000031b7220 */ /* 0x000fe20000410000 */
[----:B------:R-:W-:Y:S01]  /*cdc0*/  HADD2.F32 R26, -RZ, R8.H1_H1 ;  /* 0x30000008ff1a7230 */ /* 0x000fe20000004100 */
[----:B------:R-:W-:Y:S01]  /*cdd0*/  FMUL.FTZ R5, R24, R2 ;  /* 0x0000000218057220 */ /* 0x000fe20000410000 */
[----:B------:R-:W-:Y:S01]  /*cde0*/  HADD2.F32 R8, -RZ, R15.H1_H1 ;  /* 0x3000000fff087230 */ /* 0x000fe20000004100 */
[----:B------:R-:W-:Y:S01]  /*cdf0*/  FMUL.FTZ R3, R21, R13 ;  /* 0x0000000d15037220 */ /* 0x000fe20000410000 */
[--C-:B------:R-:W-:Y:S01]  /*ce00*/  HADD2.F32 R23, -RZ, R10.reuse.H0_H0 ;  /* 0x2000000aff177230 */ /* 0x100fe20000004100 */
[C---:B------:R-:W-:Y:S01]  /*ce10*/  FFMA.FTZ R28, R9.reuse, R6, R5 ;  /* 0x00000006091c7223 */ /* 0x040fe20000010005 */
[----:B------:R-:W-:Y:S01]  /*ce20*/  HADD2.F32 R25, -RZ, R10.H1_H1 ;  /* 0x3000000aff197230 */ /* 0x000fe20000004100 */
[C---:B------:R-:W-:Y:S01]  /*ce30*/  FFMA.FTZ R29, R8.reuse, R39, R3 ;  /* 0x00000027081d7223 */ /* 0x040fe20000010003 */
[----:B------:R-:W-:Y:S01]  /*ce40*/  HADD2.F32 R10, -RZ, R14.H0_H0 ;  /* 0x2000000eff0a7230 */ /* 0x000fe20000004100 */
[----:B------:R-:W-:Y:S01]  /*ce50*/  FMUL.FTZ R17, R8, R13 ;  /* 0x0000000d08117220 */ /* 0x000fe20000410000 */
[----:B------:R-:W-:Y:S01]  /*ce60*/  HADD2.F32 R0, -RZ, R89.H0_H0 ;  /* 0x20000059ff007230 */ /* 0x000fe20000004100 */
[----:B------:R-:W-:Y:S01]  /*ce70*/  FMUL.FTZ R16, R9, R2 ;  /* 0x0000000209107220 */ /* 0x000fe20000410000 */
[----:B------:R-:W-:Y:S01]  /*ce80*/  HADD2.F32 R5, -RZ, R36.H0_H0 ;  /* 0x20000024ff057230 */ /* 0x000fe20000004100 */
[----:B------:R-:W-:Y:S01]  /*ce90*/  FFMA.FTZ R13, R19, R40, -R31 ;  /* 0x00000028130d7223 */ /* 0x000fe2000001081f */
[----:B------:R-:W-:Y:S01]  /*cea0*/  HADD2.F32 R3, -RZ, R90.H1_H1 ;  /* 0x3000005aff037230 */ /* 0x000fe20000004100 */
[-C--:B------:R-:W-:Y:S01]  /*ceb0*/  FMUL.FTZ R2, R23, R0.reuse ;  /* 0x0000000017027220 */ /* 0x080fe20000410000 */
[----:B------:R-:W-:Y:S01]  /*cec0*/  HADD2.F32 R12, -RZ, R12.H1_H1 ;  /* 0x3000000cff0c7230 */ /* 0x000fe20000004100 */
[----:B------:R-:W-:Y:S01]  /*ced0*/  FMUL.FTZ R8, R10, R0 ;  /* 0x000000000a087220 */ /* 0x000fe20000410000 */
[----:B------:R-:W-:Y:S01]  /*cee0*/  HADD2.F32 R9, -RZ, R30.H0_H0 ;  /* 0x2000001eff097230 */ /* 0x000fe20000004100 */
[----:B------:R-:W-:Y:S01]  /*cef0*/  FMUL.FTZ R0, R26, R5 ;  /* 0x000000051a007220 */ /* 0x000fe20000410000 */
[----:B------:R-:W-:Y:S01]  /*cf00*/  HADD2.F32 R36, -RZ, R45.H0_H0 ;  /* 0x2000002dff247230 */ /* 0x000fe20000004100 */
[----:B------:R-:W-:Y:S01]  /*cf10*/  FFMA.FTZ R30, R10, R3, R2 ;  /* 0x000000030a1e7223 */ /* 0x000fe20000010002 */
[----:B------:R-:W-:Y:S01]  /*cf20*/  HADD2.F32 R14, -RZ, R14.H1_H1 ;  /* 0x3000000eff0e7230 */ /* 0x000fe20000004100 */
[----:B------:R-:W-:-:S02]  /*cf30*/  FMUL.FTZ R2, R25, R9 ;  /* 0x0000000919027220 */ /* 0x000fc40000410000 */
[C---:B------:R-:W-:Y:S02]  /*cf40*/  FFMA.FTZ R15, R12.reuse, R36, R0 ;  /* 0x000000240c0f7223 */ /* 0x040fe40000010000 */
[----:B------:R-:W-:Y:S02]  /*cf50*/  FMUL.FTZ R5, R12, R5 ;  /* 0x000000050c057220 */ /* 0x000fe40000410000 */
[C---:B------:R-:W-:Y:S01]  /*cf60*/  FMUL.FTZ R0, R14.reuse, R9 ;  /* 0x000000090e007220 */ /* 0x040fe20000410000 */
[----:B------:R-:W-:Y:S01]  /*cf70*/  F2FP.PACK_AB R9, R35, R37 ;  /* 0x000000252309723e */ /* 0x000fe200000000ff */
[----:B------:R-:W-:Y:S02]  /*cf80*/  FFMA.FTZ R18, R14, R38, R2 ;  /* 0x000000260e127223 */ /* 0x000fe40000010002 */
[----:B------:R-:W-:Y:S01]  /*cf90*/  FFMA.FTZ R12, R20, R11, -R34 ;  /* 0x0000000b140c7223 */ /* 0x000fe20000010822 */
[----:B------:R-:W-:Y:S01]  /*cfa0*/  F2FP.PACK_AB R11, R29, R32 ;  /* 0x000000201d0b723e */ /* 0x000fe200000000ff */
[----:B------:R-:W-:-:S02]  /*cfb0*/  FFMA.FTZ R10, R22, R7, -R27 ;  /* 0x00000007160a7223 */ /* 0x000fc4000001081b */
[----:B------:R-:W-:Y:S01]  /*cfc0*/  FFMA.FTZ R7, R21, R39, -R17 ;  /* 0x0000002715077223 */ /* 0x000fe20000010811 */
[----:B------:R-:W-:Y:S01]  /*cfd0*/  F2FP.PACK_AB R13, R13, R12 ;  /* 0x0000000c0d0d723e */ /* 0x000fe200000000ff */
[----:B------:R-:W-:Y:S02]  /*cfe0*/  FFMA.FTZ R6, R24, R6, -R16 ;  /* 0x0000000618067223 */ /* 0x000fe40000010810 */
[----:B------:R-:W-:Y:S01]  /*cff0*/  FFMA.FTZ R3, R23, R3, -R8 ;  /* 0x0000000317037223 */ /* 0x000fe20000010808 */
[----:B------:R-:W-:Y:S01]  /*d000*/  F2FP.PACK_AB R8, R15, R28 ;  /* 0x0000001c0f08723e */ /* 0x000fe200000000ff */
[----:B------:R-:W-:Y:S01]  /*d010*/  FFMA.FTZ R2, R26, R36, -R5 ;  /* 0x000000241a027223 */ /* 0x000fe20000010805 */
[----:B------:R-:W-:Y:S01]  /*d020*/  F2FP.PACK_AB R15, R7, R10 ;  /* 0x0000000a070f723e */ /* 0x000fe200000000ff */
[----:B------:R-:W-:Y:S01]  /*d030*/  FFMA.FTZ R0, R25, R38, -R0 ;  /* 0x0000002619007223 */ /* 0x000fe20000010800 */
[----:B------:R-:W-:Y:S02]  /*d040*/  F2FP.PACK_AB R10, R18, R30 ;  /* 0x0000001e120a723e */ /* 0x000fe400000000ff */
[----:B------:R-:W-:-:S02]  /*d050*/  F2FP.PACK_AB R12, R2, R6 ;  /* 0x00000006020c723e */ /* 0x000fc400000000ff */
[----:B------:R-:W-:-:S05]  /*d060*/  F2FP.PACK_AB R14, R0, R3 ;  /* 0x00000003000e723e */ /* 0x000fca00000000ff */
[----:B------:R1:W-:Y:S04]  /*d070*/  STS.128 [R44+0x6080], R12 ;  /* 0x0060800c2c007388 */ /* 0x0003e80000000c00 */
[----:B------:R1:W-:Y:S02]  /*d080*/  STS.128 [R33+0x6080], R8 ;  /* 0x0060800821007388 */ /* 0x0003e40000000c00 */
.L_x_485:
[----:B------:R-:W-:Y:S05]  /*d090*/  BSYNC B0 ;  /* 0x0000000000007941 */ /* 0x000fea0003800000 */
.L_x_484:
[----:B------:R-:W-:-:S04]  /*d0a0*/  IADD3 R0, R61, 0x20, RZ ;  /* 0x000000203d007810 */ /* 0x000fc80007ffe0ff */
        /* <DEDUP_REMOVED lines=30> */
[----:B------:R-:W-:Y:S01]  /*d290*/  SHF.R.U32.HI R16, RZ, 0x10, R53 ;  /* 0x00000010ff107819 */ /* 0x000fe20000011635 */
[----:B------:R-:W1:Y:S01]  /*d2a0*/  LDS.128 R8, [R36+0x6080] ;  /* 0x0060800024087984 */ /* 0x000e620000000c00 */
[----:B------:R-:W-:-:S02]  /*d2b0*/  IADD3 R0, R3, R0, R7 ;  /* 0x0000000003007210 */ /* 0x000fc40007ffe007 */
[----:B------:R-:W-:Y:S01]  /*d2c0*/  SHF.R.U32.HI R17, RZ, 0x10, R59 ;  /* 0x00000010ff117819 */ /* 0x000fe2000001163b */
[----:B------:R-:W-:Y:S01]  /*d2d0*/  HADD2.F32 R42, -RZ, R16.H0_H0 ;  /* 0x20000010ff2a7230 */ /* 0x000fe20000004100 */
[----:B------:R-:W-:Y:S01]  /*d2e0*/  SHF.R.U32.HI R18, RZ, 0x10, R55 ;  /* 0x00000010ff127819 */ /* 0x000fe20000011637 */
[----:B------:R-:W-:Y:S01]  /*d2f0*/  IMAD.SHL.U32 R33, R0, 0x2, RZ ;  /* 0x0000000200217824 */ /* 0x000fe200078e00ff */
[--C-:B------:R-:W-:Y:S02]  /*d300*/  SHF.R.U32.HI R0, RZ, 0x10, R57.reuse ;  /* 0x00000010ff007819 */ /* 0x100fe40000011639 */
[----:B------:R-:W-:Y:S01]  /*d310*/  SHF.R.U64 R30, R56, 0x10, R57 ;  /* 0x00000010381e7819 */ /* 0x000fe20000001239 */
[----:B------:R-:W-:Y:S01]  /*d320*/  HADD2.F32 R41, -RZ, R18.H0_H0 ;  /* 0x20000012ff297230 */ /* 0x000fe20000004100 */
[----:B------:R-:W2:Y:S01]  /*d330*/  LDS.128 R12, [R33+0x6080] ;  /* 0x00608000210c7984 */ /* 0x000ea20000000c00 */
[----:B------:R-:W-:Y:S02]  /*d340*/  SHF.R.U64 R38, R52, 0x10, R53 ;  /* 0x0000001034267819 */ /* 0x000fe40000001235 */
[----:B------:R-:W-:-:S02]  /*d350*/  SHF.R.U64 R35, R58, 0x10, R59 ;  /* 0x000000103a237819 */ /* 0x000fc4000000123b */
[----:B------:R-:W-:Y:S01]  /*d360*/  SHF.R.U64 R39, R54, 0x10, R55 ;  /* 0x0000001036277819 */ /* 0x000fe20000001237 */
[----:B------:R-:W-:Y:S02]  /*d370*/  HADD2.F32 R38, -RZ, R38.H0_H0 ;  /* 0x20000026ff267230 */ /* 0x000fe40000004100 */
[----:B-1----:R-:W-:Y:S02]  /*d380*/  HADD2.F32 R20, -RZ, R9.H0_H0 ;  /* 0x20000009ff147230 */ /* 0x002fe40000004100 */
[--C-:B------:R-:W-:Y:S02]  /*d390*/  HADD2.F32 R22, -RZ, R11.reuse.H0_H0 ;  /* 0x2000000bff167230 */ /* 0x100fe40000004100 */
[----:B------:R-:W-:Y:S01]  /*d3a0*/  HADD2.F32 R21, -RZ, R11.H1_H1 ;  /* 0x3000000bff157230 */ /* 0x000fe20000004100 */
[----:B------:R-:W-:Y:S01]  /*d3b0*/  FMUL.FTZ R7, R20, R2 ;  /* 0x0000000214077220 */ /* 0x000fe20000410000 */
[----:B------:R-:W-:Y:S02]  /*d3c0*/  HADD2.F32 R11, -RZ, R93.H0_H0 ;  /* 0x2000005dff0b7230 */ /* 0x000fe40000004100 */
[----:B------:R-:W-:-:S02]  /*d3d0*/  HADD2.F32 R19, -RZ, R9.H1_H1 ;  /* 0x30000009ff137230 */ /* 0x000fc40000004100 */
        /* <DEDUP_REMOVED lines=39> */
[----:B------:R-:W-:Y:S01]  /*d650*/  HADD2.F32 R14, -RZ, R14.H1_H1 ;  /* 0x3000000eff0e7230 */ /* 0x000fe20000004100 */
[----:B------:R-:W-:Y:S01]  /*d660*/  FFMA.FTZ R30, R10, R3, R2 ;  /* 0x000000030a1e7223 */ /* 0x000fe20000010002 */
[----:B------:R-:W-:Y:S01]  /*d670*/  HADD2.F32 R35, -RZ, R39.H0_H0 ;  /* 0x20000027ff237230 */ /* 0x000fe20000004100 */
        /* <DEDUP_REMOVED lines=22> */
.L_x_481:
[----:B------:R-:W-:Y:S05]  /*d7e0*/  BSYNC B1 ;  /* 0x0000000000017941 */ /* 0x000fea0003800000 */
.L_x_480:
[----:B------:R-:W-:-:S04]  /*d7f0*/  IADD3 R16, R60, 0x40, RZ ;  /* 0x000000403c107810 */ /* 0x000fc80007ffe0ff */
[----:B------:R-:W-:-:S13]  /*d800*/  ISETP.GE.AND P0, PT, R16, R62, PT ;  /* 0x0000003e1000720c */ /* 0x000fda0003f06270 */
[----:B------:R-:W-:Y:S05]  /*d810*/  @P0 BRA `(.L_x_465) ;  /* 0x0000162000000947 */ /* 0x000fea0003800000 */
[----:B------:R-:W-:Y:S01]  /*d820*/  ISETP.GE.AND P0, PT, R61, c[0x0][0x27c], PT ;  /* 0x00009f003d007a0c */ /* 0x000fe20003f06270 */
[----:B------:R-:W-:-:S12]  /*d830*/  BSSY B0, `(.L_x_486) ;  /* 0x0000070000007945 */ /* 0x000fd80003800000 */
[----:B------:R-:W-:Y:S05]  /*d840*/  @P0 BRA `(.L_x_487) ;  /* 0x000006e000000947 */ /* 0x000fea0003800000 */
[----:B------:R-:W-:Y:S01]  /*d850*/  SHF.R.S32.HI R0, RZ, 0x1f, R16 ;  /* 0x0000001fff007819 */ /* 0x000fe20000011410 */
[----:B------:R-:W-:Y:S01]  /*d860*/  IMAD.MOV.U32 R6, RZ, RZ, c[0x0][0x27c] ;  /* 0x00009f00ff067624 */ /* 0x000fe200078e00ff */
[-C--:B------:R-:W-:Y:S02]  /*d870*/  LEA.HI R2, R16, R16.reuse, RZ, 0x1 ;  /* 0x0000001010027211 */ /* 0x080fe400078f08ff */
[----:B------:R-:W-:Y:S02]  /*d880*/  LEA.HI R0, R0, R16, RZ, 0x3 ;  /* 0x0000001000007211 */ /* 0x000fe400078f18ff */
[----:B------:R-:W-:Y:S01]  /*d890*/  LEA.HI R6, R6, R48, RZ, 0x1d ;  /* 0x0000003006067211 */ /* 0x000fe200078fe8ff */
[C---:B------:R-:W-:Y:S01]  /*d8a0*/  IMAD.SHL.U32 R3, R2.reuse, 0x20, RZ ;  /* 0x0000002002037824 */ /* 0x040fe200078e00ff */
[----:B------:R-:W-:Y:S02]  /*d8b0*/  LOP3.LUT R5, R2, 0x7fffffe, RZ, 0xc0, !PT ;  /* 0x07fffffe02057812 */ /* 0x000fe400078ec0ff */
[----:B------:R-:W-:-:S02]  /*d8c0*/  SHF.L.U32 R2, R0, 0x5, RZ ;  /* 0x0000000500027819 */ /* 0x000fc400000006ff */
[----:B------:R-:W-:Y:S02]  /*d8d0*/  SHF.R.S32.HI R7, RZ, 0x1f, R6 ;  /* 0x0000001fff077819 */ /* 0x000fe40000011406 */
[----:B------:R-:W-:Y:S01]  /*d8e0*/  LOP3.LUT R0, R3, 0xc0, RZ, 0xc0, !PT ;  /* 0x000000c003007812 */ /* 0x000fe200078ec0ff */
[----:B------:R-:W-:Y:S01]  /*d8f0*/  IMAD.IADD R3, R16, 0x1, -R5 ;  /* 0x0000000110037824 */ /* 0x000fe200078e0a05 */
[----:B------:R-:W-:Y:S02]  /*d900*/  LOP3.LUT R2, R2, 0xffffff00, RZ, 0xc0, !PT ;  /* 0xffffff0002027812 */ /* 0x000fe400078ec0ff */
[----:B------:R-:W-:Y:S02]  /*d910*/  LEA.HI R7, R7, R6, RZ, 0x2 ;  /* 0x0000000607077211 */ /* 0x000fe400078f10ff */
[----:B------:R-:W-:Y:S01]  /*d920*/  SHF.L.U32 R6, R6, 0x3, RZ ;  /* 0x0000000306067819 */ /* 0x000fe200000006ff */
[----:B------:R-:W-:Y:S01]  /*d930*/  IMAD R3, R3, 0x20, R2 ;  /* 0x0000002003037824 */ /* 0x000fe200078e0202 */
[----:B------:R-:W-:-:S02]  /*d940*/  LOP3.LUT R5, R0, 0x18, R61, 0xf8, !PT ;  /* 0x0000001800057812 */ /* 0x000fc400078ef83d */
[----:B-1----:R-:W-:Y:S02]  /*d950*/  SHF.R.U32.HI R8, RZ, 0x3, R0 ;  /* 0x00000003ff087819 */ /* 0x002fe40000011600 */
[----:B------:R-:W-:Y:S02]  /*d960*/  LOP3.LUT R2, R0, 0x18, R6, 0xf8, !PT ;  /* 0x0000001800027812 */ /* 0x000fe400078ef806 */
[-C--:B------:R-:W-:Y:S02]  /*d970*/  LOP3.LUT R5, R5, R8.reuse, RZ, 0x3c, !PT ;  /* 0x0000000805057212 */ /* 0x080fe400078e3cff */
[----:B------:R-:W-:Y:S02]  /*d980*/  SHF.L.U32 R0, R7, 0xa, RZ ;  /* 0x0000000a07007819 */ /* 0x000fe400000006ff */
[----:B------:R-:W-:Y:S01]  /*d990*/  LOP3.LUT R2, R2, R8, RZ, 0x3c, !PT ;  /* 0x0000000802027212 */ /* 0x000fe200078e3cff */
[----:B------:R-:W-:Y:S01]  /*d9a0*/  IMAD.IADD R5, R3, 0x1, R5 ;  /* 0x0000000103057824 */ /* 0x000fe200078e0205 */
[----:B------:R-:W-:-:S02]  /*d9b0*/  LOP3.LUT R0, R0, 0x7ffff000, RZ, 0xc0, !PT ;  /* 0x7ffff00000007812 */ /* 0x000fc400078ec0ff */
[----:B------:R-:W-:Y:S02]  /*d9c0*/  SHF.R.U32.HI R17, RZ, 0x10, R67 ;  /* 0x00000010ff117819 */ /* 0x000fe40000011643 */
[----:B------:R-:W-:Y:S02]  /*d9d0*/  IADD3 R0, R2, R0, R3 ;  /* 0x0000000002007210 */ /* 0x000fe40007ffe003 */
[----:B------:R-:W-:Y:S01]  /*d9e0*/  SHF.L.U32 R35, R5, 0x1, RZ ;  /* 0x0000000105237819 */ /* 0x000fe200000006ff */
[----:B------:R-:W-:Y:S01]  /*d9f0*/  HADD2.F32 R42, -RZ, R17.H0_H0 ;  /* 0x20000011ff2a7230 */ /* 0x000fe20000004100 */
[----:B------:R-:W-:Y:S01]  /*da00*/  SHF.L.U32 R32, R0, 0x1, RZ ;  /* 0x0000000100207819 */ /* 0x000fe200000006ff */
[----:B------:R-:W-:Y:S01]  /*da10*/  HADD2.F32 R0, -RZ, R96.H0_H0 ;  /* 0x20000060ff007230 */ /* 0x000fe20000004100 */
[----:B------:R-:W-:Y:S01]  /*da20*/  SHF.R.U32.HI R2, RZ, 0x10, R71 ;  /* 0x00000010ff027819 */ /* 0x000fe20000011647 */
[----:B------:R-:W1:Y:S01]  /*da30*/  LDS.128 R8, [R35+0x6080] ;  /* 0x0060800023087984 */ /* 0x000e620000000c00 */
[----:B------:R-:W-:-:S02]  /*da40*/  SHF.R.U32.HI R26, RZ, 0x10, R69 ;  /* 0x00000010ff1a7819 */ /* 0x000fc40000011645 */
[----:B------:R-:W-:Y:S01]  /*da50*/  SHF.R.U32.HI R27, RZ, 0x10, R65 ;  /* 0x00000010ff1b7819 */ /* 0x000fe20000011641 */
[----:B------:R-:W2:Y:S01]  /*da60*/  LDS.128 R12, [R32+0x6080] ;  /* 0x00608000200c7984 */ /* 0x000ea20000000c00 */
[----:B------:R-:W-:Y:S02]  /*da70*/  SHF.R.U64 R30, R68, 0x10, R69 ;  /* 0x00000010441e7819 */ /* 0x000fe40000001245 */
[----:B------:R-:W-:Y:S01]  /*da80*/  SHF.R.U64 R36, R70, 0x10, R71 ;  /* 0x0000001046247819 */ /* 0x000fe20000001247 */
[----:B------:R-:W-:Y:S01]  /*da90*/  HADD2.F32 R41, -RZ, R27.H0_H0 ;  /* 0x2000001bff297230 */ /* 0x000fe20000004100 */
[----:B------:R-:W-:Y:S02]  /*daa0*/  SHF.R.U64 R38, R64, 0x10, R65 ;  /* 0x0000001040267819 */ /* 0x000fe40000001241 */
[----:B------:R-:W-:-:S03]  /*dab0*/  SHF.R.U64 R39, R66, 0x10, R67 ;  /* 0x0000001042277819 */ /* 0x000fc60000001243 */
[----:B------:R-:W-:Y:S02]  /*dac0*/  HADD2.F32 R38, -RZ, R38.H0_H0 ;  /* 0x20000026ff267230 */ /* 0x000fe40000004100 */
[----:B------:R-:W-:Y:S02]  /*dad0*/  HADD2.F32 R39, -RZ, R39.H0_H0 ;  /* 0x20000027ff277230 */ /* 0x000fe40000004100 */
[----:B-1----:R-:W-:Y:S02]  /*dae0*/  HADD2.F32 R19, -RZ, R11.H0_H0 ;  /* 0x2000000bff137230 */ /* 0x002fe40000004100 */
[--C-:B------:R-:W-:Y:S02]  /*daf0*/  HADD2.F32 R23, -RZ, R8.reuse.H0_H0 ;  /* 0x20000008ff177230 */ /* 0x100fe40000004100 */
[----:B------:R-:W-:Y:S01]  /*db00*/  HADD2.F32 R25, -RZ, R8.H1_H1 ;  /* 0x30000008ff197230 */ /* 0x000fe20000004100 */
[----:B------:R-:W-:Y:S01]  /*db10*/  FMUL.FTZ R7, R19, R0 ;  /* 0x0000000013077220 */ /* 0x000fe20000410000 */
[----:B------:R-:W-:-:S02]  /*db20*/  HADD2.F32 R21, -RZ, R9.H0_H0 ;  /* 0x20000009ff157230 */ /* 0x000fc40000004100 */
[----:B------:R-:W-:Y:S02]  /*db30*/  HADD2.F32 R20, -RZ, R9.H1_H1 ;  /* 0x30000009ff147230 */ /* 0x000fe40000004100 */
        /* <DEDUP_REMOVED lines=16> */
[----:B------:R-:W-:Y:S01]  /*dc40*/  FMUL.FTZ R28, R6, R2 ;  /* 0x00000002061c7220 */ /* 0x000fe20000410000 */
[----:B------:R-:W-:Y:S01]  /*dc50*/  HADD2.F32 R2, -RZ, R97.H0_H0 ;  /* 0x20000061ff027230 */ /* 0x000fe20000004100 */
[----:B------:R-:W-:Y:S01]  /*dc60*/  FMUL.FTZ R0, R18, R15 ;  /* 0x0000000f12007220 */ /* 0x000fe20000410000 */
[----:B------:R-:W-:Y:S01]  /*dc70*/  HADD2.F32 R15, -RZ, R26.H0_H0 ;  /* 0x2000001aff0f7230 */ /* 0x000fe20000004100 */
[----:B------:R-:W-:Y:S01]  /*dc80*/  FFMA.FTZ R33, R6, R11, R5 ;  /* 0x0000000b06217223 */ /* 0x000fe20000010005 */
[--C-:B------:R-:W-:Y:S01]  /*dc90*/  HADD2.F32 R6, -RZ, R99.reuse.H0_H0 ;  /* 0x20000063ff067230 */ /* 0x100fe20000004100 */
[----:B------:R-:W-:Y:S01]  /*dca0*/  FMUL.FTZ R5, R23, R2 ;  /* 0x0000000217057220 */ /* 0x000fe20000410000 */
[----:B------:R-:W-:Y:S01]  /*dcb0*/  HADD2.F32 R24, -RZ, R10.H1_H1 ;  /* 0x3000000aff187230 */ /* 0x000fe20000004100 */
[----:B------:R-:W-:Y:S01]  /*dcc0*/  FFMA.FTZ R37, R3, R42, R0 ;  /* 0x0000002a03257223 */ /* 0x000fe20000010000 */
[----:B------:R-:W-:Y:S01]  /*dcd0*/  HADD2.F32 R10, -RZ, R14.H0_H0 ;  /* 0x2000000eff0a7230 */ /* 0x000fe20000004100 */
[----:B------:R-:W-:Y:S01]  /*dce0*/  FMUL.FTZ R3, R20, R15 ;  /* 0x0000000f14037220 */ /* 0x000fe20000410000 */
[----:B------:R-:W-:Y:S01]  /*dcf0*/  HADD2.F32 R0, -RZ, R98.H1_H1 ;  /* 0x30000062ff007230 */ /* 0x000fe20000004100 */
[C---:B------:R-:W-:Y:S01]  /*dd00*/  FFMA.FTZ R29, R9.reuse, R6, R5 ;  /* 0x00000006091d7223 */ /* 0x040fe20000010005 */
[----:B------:R-:W-:Y:S01]  /*dd10*/  HADD2.F32 R5, -RZ, R30.H0_H0 ;  /* 0x2000001eff057230 */ /* 0x000fe20000004100 */
[C---:B------:R-:W-:Y:S01]  /*dd20*/  FFMA.FTZ R31, R8.reuse, R41, R3 ;  /* 0x00000029081f7223 */ /* 0x040fe20000010003 */
[----:B------:R-:W-:Y:S01]  /*dd30*/  HADD2.F32 R3, -RZ, R99.H1_H1 ;  /* 0x30000063ff037230 */ /* 0x000fe20000004100 */
[----:B------:R-:W-:Y:S01]  /*dd40*/  FMUL.FTZ R27, R8, R15 ;  /* 0x0000000f081b7220 */ /* 0x000fe20000410000 */
[----:B------:R-:W-:Y:S01]  /*dd50*/  HADD2.F32 R14, -RZ, R14.H1_H1 ;  /* 0x3000000eff0e7230 */ /* 0x000fe20000004100 */
[----:B------:R-:W-:Y:S01]  /*dd60*/  FMUL.FTZ R17, R9, R2 ;  /* 0x0000000209117220 */ /* 0x000fe20000410000 */
[----:B------:R-:W-:Y:S01]  /*dd70*/  HADD2.F32 R9, -RZ, R36.H0_H0 ;  /* 0x20000024ff097230 */ /* 0x000fe20000004100 */
[----:B------:R-:W-:-:S02]  /*dd80*/  FMUL.FTZ R2, R22, R0 ;  /* 0x0000000016027220 */ /* 0x000fc40000410000 */
[C---:B------:R-:W-:Y:S02]  /*dd90*/  FMUL.FTZ R8, R10.reuse, R0 ;  /* 0x000000000a087220 */ /* 0x040fe40000410000 */
[----:B------:R-:W-:Y:S02]  /*dda0*/  FMUL.FTZ R0, R25, R5 ;  /* 0x0000000519007220 */ /* 0x000fe40000410000 */
[----:B------:R-:W-:Y:S02]  /*ddb0*/  FFMA.FTZ R30, R10, R3, R2 ;  /* 0x000000030a1e7223 */ /* 0x000fe40000010002 */
[----:B------:R-:W-:Y:S02]  /*ddc0*/  FMUL.FTZ R2, R24, R9 ;  /* 0x0000000918027220 */ /* 0x000fe40000410000 */
[C---:B------:R-:W-:Y:S02]  /*ddd0*/  FFMA.FTZ R15, R13.reuse, R38, R0 ;  /* 0x000000260d0f7223 */ /* 0x040fe40000010000 */
[----:B------:R-:W-:-:S02]  /*dde0*/  FMUL.FTZ R5, R13, R5 ;  /* 0x000000050d057220 */ /* 0x000fc40000410000 */
[C---:B------:R-:W-:Y:S01]  /*ddf0*/  FMUL.FTZ R0, R14.reuse, R9 ;  /* 0x000000090e007220 */ /* 0x040fe20000410000 */
[----:B------:R-:W-:Y:S01]  /*de00*/  F2FP.PACK_AB R9, R31, R33 ;  /* 0x000000211f09723e */ /* 0x000fe200000000ff */
[----:B------:R-:W-:Y:S02]  /*de10*/  FFMA.FTZ R10, R19, R12, -R34 ;  /* 0x0000000c130a7223 */ /* 0x000fe40000010822 */
[----:B------:R-:W-:Y:S02]  /*de20*/  FFMA.FTZ R26, R14, R39, R2 ;  /* 0x000000270e1a7223 */ /* 0x000fe40000010002 */
[----:B------:R-:W-:Y:S01]  /*de30*/  FFMA.FTZ R12, R21, R11, -R28 ;  /* 0x0000000b150c7223 */ /* 0x000fe2000001081c */
[----:B------:R-:W-:Y:S01]  /*de40*/  F2FP.PACK_AB R11, R37, R40 ;  /* 0x00000028250b723e */ /* 0x000fe200000000ff */
[----:B------:R-:W-:Y:S02]  /*de50*/  FFMA.FTZ R13, R20, R41, -R27 ;  /* 0x00000029140d7223 */ /* 0x000fe4000001081b */
[----:B------:R-:W-:-:S02]  /*de60*/  FFMA.FTZ R7, R18, R42, -R7 ;  /* 0x0000002a12077223 */ /* 0x000fc40000010807 */
        /* <DEDUP_REMOVED lines=8> */
[----:B------:R-:W-:Y:S02]  /*def0*/  F2FP.PACK_AB R12, R2, R6 ;  /* 0x00000006020c723e */ /* 0x000fe400000000ff */
[----:B------:R-:W-:-:S05]  /*df00*/  F2FP.PACK_AB R14, R0, R3 ;  /* 0x00000003000e723e */ /* 0x000fca00000000ff */
[----:B------:R1:W-:Y:S04]  /*df10*/  STS.128 [R35+0x6080], R12 ;  /* 0x0060800c23007388 */ /* 0x0003e80000000c00 */
[----:B------:R1:W-:Y:S02]  /*df20*/  STS.128 [R32+0x6080], R8 ;  /* 0x0060800820007388 */ /* 0x0003e40000000c00 */
.L_x_487:
[----:B------:R-:W-:Y:S05]  /*df30*/  BSYNC B0 ;  /* 0x0000000000007941 */ /* 0x000fea0003800000 */
.L_x_486:
[----:B------:R-:W-:Y:S01]  /*df40*/  IADD3 R0, R61, 0x10, RZ ;  /* 0x000000103d007810 */ /* 0x000fe20007ffe0ff */
[----:B------:R-:W-:Y:S03]  /*df50*/  BSSY B0, `(.L_x_488) ;  /* 0x0000077000007945 */ /* 0x000fe60003800000 */
[----:B------:R-:W-:-:S13]  /*df60*/  ISETP.GE.AND P0, PT, R0, c[0x0][0x27c], PT ;  /* 0x00009f0000007a0c */ /* 0x000fda0003f06270 */
[----:B------:R-:W-:Y:S05]  /*df70*/  @P0 BRA `(.L_x_489) ;  /* 0x0000074000000947 */ /* 0x000fea0003800000 */
[----:B------:R-:W-:Y:S01]  /*df80*/  SHF.R.S32.HI R2, RZ, 0x1f, R0 ;  /* 0x0000001fff027819 */ /* 0x000fe20000011400 */
[----:B-1----:R-:W-:Y:S01]  /*df90*/  IMAD.MOV.U32 R9, RZ, RZ, c[0x0][0x27c] ;  /* 0x00009f00ff097624 */ /* 0x002fe200078e00ff */
[----:B------:R-:W-:Y:S02]  /*dfa0*/  SHF.R.S32.HI R3, RZ, 0x1f, R16 ;  /* 0x0000001fff037819 */ /* 0x000fe40000011410 */
[CC--:B------:R-:W-:Y:S02]  /*dfb0*/  LEA.HI R7, R2.reuse, R0.reuse, RZ, 0x3 ;  /* 0x0000000002077211 */ /* 0x0c0fe400078f18ff */
[----:B------:R-:W-:Y:S02]  /*dfc0*/  LEA.HI R8, R2, R0, RZ, 0x5 ;  /* 0x0000000002087211 */ /* 0x000fe400078f28ff */
[-C--:B------:R-:W-:Y:S02]  /*dfd0*/  LEA.HI R6, R16, R16.reuse, RZ, 0x1 ;  /* 0x0000001010067211 */ /* 0x080fe400078f08ff */
[----:B------:R-:W-:-:S02]  /*dfe0*/  LEA.HI R0, R3, R16, RZ, 0x3 ;  /* 0x0000001003007211 */ /* 0x000fc400078f18ff */
[----:B------:R-:W-:Y:S01]  /*dff0*/  SHF.R.S32.HI R2, RZ, 0x3, R7 ;  /* 0x00000003ff027819 */ /* 0x000fe20000011407 */
[C---:B------:R-:W-:Y:S01]  /*e000*/  IMAD.SHL.U32 R5, R6.reuse, 0x20, RZ ;  /* 0x0000002006057824 */ /* 0x040fe200078e00ff */
[----:B------:R-:W-:Y:S01]  /*e010*/  LOP3.LUT R6, R6, 0x7fffffe, RZ, 0xc0, !PT ;  /* 0x07fffffe06067812 */ /* 0x000fe200078ec0ff */
[----:B------:R-:W-:Y:S01]  /*e020*/  IMAD.SHL.U32 R3, R0, 0x20, RZ ;  /* 0x0000002000037824 */ /* 0x000fe200078e00ff */
[----:B------:R-:W-:Y:S02]  /*e030*/  LEA.HI R2, R9, R2, RZ, 0x1d ;  /* 0x0000000209027211 */ /* 0x000fe400078fe8ff */
[----:B------:R-:W-:Y:S01]  /*e040*/  LOP3.LUT R0, R5, 0xc0, RZ, 0xc0, !PT ;  /* 0x000000c005007812 */ /* 0x000fe200078ec0ff */
[----:B------:R-:W-:Y:S01]  /*e050*/  IMAD.SHL.U32 R5, R8, 0x80, RZ ;  /* 0x0000008008057824 */ /* 0x000fe200078e00ff */
[----:B------:R-:W-:Y:S02]  /*e060*/  IADD3 R6, R16, -R6, RZ ;  /* 0x8000000610067210 */ /* 0x000fe40007ffe0ff */
[----:B------:R-:W-:-:S02]  /*e070*/  LOP3.LUT R3, R3, 0xffffff00, RZ, 0xc0, !PT ;  /* 0xffffff0003037812 */ /* 0x000fc400078ec0ff */
[----:B------:R-:W-:Y:S02]  /*e080*/  LOP3.LUT R7, R0, 0x18, R7, 0xf8, !PT ;  /* 0x0000001800077812 */ /* 0x000fe400078ef807 */
[----:B------:R-:W-:Y:S01]  /*e090*/  SHF.R.U32.HI R8, RZ, 0x3, R0 ;  /* 0x00000003ff087819 */ /* 0x000fe20000011600 */
[----:B------:R-:W-:Y:S01]  /*e0a0*/  IMAD R12, R6, 0x20, R3 ;  /* 0x00000020060c7824 */ /* 0x000fe200078e0203 */
[----:B------:R-:W-:Y:S02]  /*e0b0*/  SHF.R.S32.HI R3, RZ, 0x1f, R2 ;  /* 0x0000001fff037819 */ /* 0x000fe40000011402 */
[----:B------:R-:W-:Y:S02]  /*e0c0*/  LOP3.LUT R6, R7, R8, RZ, 0x3c, !PT ;  /* 0x0000000807067212 */ /* 0x000fe400078e3cff */
[----:B------:R-:W-:Y:S02]  /*e0d0*/  SHF.L.U32 R7, R2, 0x3, RZ ;  /* 0x0000000302077819 */ /* 0x000fe400000006ff */
[----:B------:R-:W-:-:S02]  /*e0e0*/  LEA.HI R2, R3, R2, RZ, 0x2 ;  /* 0x0000000203027211 */ /* 0x000fc400078f10ff */
[----:B------:R-:W-:Y:S02]  /*e0f0*/  LOP3.LUT R3, R0, 0x18, R7, 0xf8, !PT ;  /* 0x0000001800037812 */ /* 0x000fe400078ef807 */
[----:B------:R-:W-:Y:S01]  /*e100*/  LOP3.LUT R5, R5, 0x7ffff000, RZ, 0xc0, !PT ;  /* 0x7ffff00005057812 */ /* 0x000fe200078ec0ff */
[----:B------:R-:W-:Y:S01]  /*e110*/  IMAD.SHL.U32 R0, R2, 0x400, RZ ;  /* 0x0000040002007824 */ /* 0x000fe200078e00ff */
[----:B------:R-:W-:Y:S02]  /*e120*/  LOP3.LUT R3, R3, R8, RZ, 0x3c, !PT ;  /* 0x0000000803037212 */ /* 0x000fe400078e3cff */
[----:B------:R-:W-:Y:S02]  /*e130*/  IADD3 R5, R6, R12, R5 ;  /* 0x0000000c06057210 */ /* 0x000fe40007ffe005 */
[----:B------:R-:W-:Y:S02]  /*e140*/  LOP3.LUT R0, R0, 0x7ffff000, RZ, 0xc0, !PT ;  /* 0x7ffff00000007812 */ /* 0x000fe400078ec0ff */
[----:B------:R-:W-:Y:S01]  /*e150*/  SHF.R.U32.HI R2, RZ, 0x10, R79 ;  /* 0x00000010ff027819 */ /* 0x000fe2000001164f */
[----:B------:R-:W-:Y:S01]  /*e160*/  IMAD.SHL.U32 R36, R5, 0x2, RZ ;  /* 0x0000000205247824 */ /* 0x000fe200078e00ff */
[----:B------:R-:W-:-:S02]  /*e170*/  IADD3 R0, R3, R0, R12 ;  /* 0x0000000003007210 */ /* 0x000fc40007ffe00c */
[----:B------:R-:W-:Y:S02]  /*e180*/  SHF.R.U32.HI R17, RZ, 0x10, R75 ;  /* 0x00000010ff117819 */ /* 0x000fe4000001164b */
[----:B------:R-:W-:Y:S01]  /*e190*/  SHF.L.U32 R32, R0, 0x1, RZ ;  /* 0x0000000100207819 */ /* 0x000fe200000006ff */
[----:B------:R-:W1:Y:S01]  /*e1a0*/  LDS.128 R8, [R36+0x6080] ;  /* 0x0060800024087984 */ /* 0x000e620000000c00 */
[----:B------:R-:W-:Y:S01]  /*e1b0*/  HADD2.F32 R0, -RZ, R100.H0_H0 ;  /* 0x20000064ff007230 */ /* 0x000fe20000004100 */
[----:B------:R-:W-:Y:S01]  /*e1c0*/  SHF.R.U32.HI R26, RZ, 0x10, R77 ;  /* 0x00000010ff1a7819 */ /* 0x000fe2000001164d */
[----:B------:R-:W-:Y:S01]  /*e1d0*/  HADD2.F32 R42, -RZ, R17.H0_H0 ;  /* 0x20000011ff2a7230 */ /* 0x000fe20000004100 */
[----:B------:R-:W2:Y:S01]  /*e1e0*/  LDS.128 R12, [R32+0x6080] ;  /* 0x00608000200c7984 */ /* 0x000ea20000000c00 */
[----:B------:R-:W-:Y:S02]  /*e1f0*/  SHF.R.U32.HI R27, RZ, 0x10, R73 ;  /* 0x00000010ff1b7819 */ /* 0x000fe40000011649 */
[----:B------:R-:W-:-:S02]  /*e200*/  SHF.R.U64 R30, R76, 0x10, R77 ;  /* 0x000000104c1e7819 */ /* 0x000fc4000000124d */
[----:B------:R-:W-:Y:S01]  /*e210*/  SHF.R.U64 R35, R78, 0x10, R79 ;  /* 0x000000104e237819 */ /* 0x000fe2000000124f */
[----:B------:R-:W-:Y:S01]  /*e220*/  HADD2.F32 R41, -RZ, R27.H0_H0 ;  /* 0x2000001bff297230 */ /* 0x000fe20000004100 */
[----:B------:R-:W-:Y:S02]  /*e230*/  SHF.R.U64 R38, R72, 0x10, R73 ;  /* 0x0000001048267819 */ /* 0x000fe40000001249 */
[----:B------:R-:W-:-:S03]  /*e240*/  SHF.R.U64 R39, R74, 0x10, R75 ;  /* 0x000000104a277819 */ /* 0x000fc6000000124b */
        /* <DEDUP_REMOVED lines=14> */
[----:B------:R-:W-:Y:S02]  /*e330*/  HADD2.F32 R12, -RZ, R101.H0_H0 ;  /* 0x20000065ff0c7230 */ /* 0x000fe40000004100 */
        /* <DEDUP_REMOVED lines=9> */
[----:B------:R-:W-:Y:S01]  /*e3d0*/  HADD2.F32 R2, -RZ, R101.H1_H1 ;  /* 0x30000065ff027230 */ /* 0x000fe20000004100 */
        /* <DEDUP_REMOVED lines=18> */
[-C--:B------:R-:W-:Y:S01]  /*e500*/  FMUL.FTZ R2, R22, R0.reuse ;  /* 0x0000000016027220 */ /* 0x080fe20000410000 */
[----:B------:R-:W-:Y:S01]  /*e510*/  HADD2.F32 R35, -RZ, R39.H0_H0 ;  /* 0x20000027ff237230 */ /* 0x000fe20000004100 */
        /* <DEDUP_REMOVED lines=26> */
.L_x_489:
[----:B------:R-:W-:Y:S05]  /*e6c0*/  BSYNC B0 ;  /* 0x0000000000007941 */ /* 0x000fea0003800000 */
.L_x_488:
[----:B------:R-:W-:-:S04]  /*e6d0*/  IADD3 R0, R61, 0x20, RZ ;  /* 0x000000203d007810 */ /* 0x000fc80007ffe0ff */
[----:B------:R-:W-:-:S13]  /*e6e0*/  ISETP.GE.AND P0, PT, R0, c[0x0][0x27c], PT ;  /* 0x00009f0000007a0c */ /* 0x000fda0003f06270 */
[----:B------:R-:W-:Y:S05]  /*e6f0*/  @P0 BRA `(.L_x_465) ;  /* 0x0000074000000947 */ /* 0x000fea0003800000 */
[----:B------:R-:W-:Y:S01]  /*e700*/  SHF.R.S32.HI R2, RZ, 0x1f, R0 ;  /* 0x0000001fff027819 */ /* 0x000fe20000011400 */
[----:B-1----:R-:W-:Y:S01]  /*e710*/  IMAD.MOV.U32 R10, RZ, RZ, c[0x0][0x27c] ;  /* 0x00009f00ff0a7624 */ /* 0x002fe200078e00ff */
[----:B------:R-:W-:Y:S02]  /*e720*/  SHF.R.S32.HI R3, RZ, 0x1f, R16 ;  /* 0x0000001fff037819 */ /* 0x000fe40000011410 */
[----:B------:R-:W-:Y:S02]  /*e730*/  LEA.HI R5, R16, R16, RZ, 0x1 ;  /* 0x0000001010057211 */ /* 0x000fe400078f08ff */
[CC--:B------:R-:W-:Y:S02]  /*e740*/  LEA.HI R7, R2.reuse, R0.reuse, RZ, 0x3 ;  /* 0x0000000002077211 */ /* 0x0c0fe400078f18ff */
[----:B------:R-:W-:Y:S02]  /*e750*/  LEA.HI R9, R2, R0, RZ, 0x5 ;  /* 0x0000000002097211 */ /* 0x000fe400078f28ff */
[----:B------:R-:W-:Y:S01]  /*e760*/  LEA.HI R0, R3, R16, RZ, 0x3 ;  /* 0x0000001003007211 */ /* 0x000fe200078f18ff */
[C---:B------:R-:W-:Y:S01]  /*e770*/  IMAD.SHL.U32 R3, R5.reuse, 0x20, RZ ;  /* 0x0000002005037824 */ /* 0x040fe200078e00ff */
[----:B------:R-:W-:-:S02]  /*e780*/  LOP3.LUT R2, R5, 0x7fffffe, RZ, 0xc0, !PT ;  /* 0x07fffffe05027812 */ /* 0x000fc400078ec0ff */
[--C-:B------:R-:W-:Y:S01]  /*e790*/  SHF.R.S32.HI R6, RZ, 0x3, R7.reuse ;  /* 0x00000003ff067819 */ /* 0x100fe20000011407 */
[----:B------:R-:W-:Y:S01]  /*e7a0*/  IMAD.SHL.U32 R5, R0, 0x20, RZ ;  /* 0x0000002000057824 */ /* 0x000fe200078e00ff */
[----:B------:R-:W-:Y:S02]  /*e7b0*/  LOP3.LUT R0, R3, 0xc0, RZ, 0xc0, !PT ;  /* 0x000000c003007812 */ /* 0x000fe400078ec0ff */
[----:B------:R-:W-:Y:S02]  /*e7c0*/  IADD3 R8, R16, -R2, RZ ;  /* 0x8000000210087210 */ /* 0x000fe40007ffe0ff */
[----:B------:R-:W-:Y:S01]  /*e7d0*/  LOP3.LUT R3, R5, 0xffffff00, RZ, 0xc0, !PT ;  /* 0xffffff0005037812 */ /* 0x000fe200078ec0ff */
[----:B------:R-:W-:Y:S01]  /*e7e0*/  IMAD.SHL.U32 R5, R9, 0x80, RZ ;  /* 0x0000008009057824 */ /* 0x000fe200078e00ff */
[----:B------:R-:W-:Y:S02]  /*e7f0*/  LEA.HI R2, R10, R6, RZ, 0x1d ;  /* 0x000000060a027211 */ /* 0x000fe400078fe8ff */
[----:B------:R-:W-:Y:S01]  /*e800*/  LOP3.LUT R6, R0, 0x18, R7, 0xf8, !PT ;  /* 0x0000001800067812 */ /* 0x000fe200078ef807 */
[----:B------:R-:W-:Y:S01]  /*e810*/  IMAD R12, R8, 0x20, R3 ;  /* 0x00000020080c7824 */ /* 0x000fe200078e0203 */
[----:B------:R-:W-:-:S02]  /*e820*/  SHF.R.U32.HI R9, RZ, 0x3, R0 ;  /* 0x00000003ff097819 */ /* 0x000fc40000011600 */
[----:B------:R-:W-:Y:S02]  /*e830*/  SHF.R.S32.HI R3, RZ, 0x1f, R2 ;  /* 0x0000001fff037819 */ /* 0x000fe40000011402 */
[----:B------:R-:W-:Y:S02]  /*e840*/  LOP3.LUT R7, R5, 0x7ffff000, RZ, 0xc0, !PT ;  /* 0x7ffff00005077812 */ /* 0x000fe400078ec0ff */
[----:B------:R-:W-:Y:S02]  /*e850*/  LOP3.LUT R5, R6, R9, RZ, 0x3c, !PT ;  /* 0x0000000906057212 */ /* 0x000fe400078e3cff */
[----:B------:R-:W-:Y:S02]  /*e860*/  SHF.L.U32 R6, R2, 0x3, RZ ;  /* 0x0000000302067819 */ /* 0x000fe400000006ff */
[----:B------:R-:W-:Y:S02]  /*e870*/  LEA.HI R2, R3, R2, RZ, 0x2 ;  /* 0x0000000203027211 */ /* 0x000fe400078f10ff */
[----:B------:R-:W-:-:S02]  /*e880*/  LOP3.LUT R3, R0, 0x18, R6, 0xf8, !PT ;  /* 0x0000001800037812 */ /* 0x000fc400078ef806 */
[----:B------:R-:W-:Y:S01]  /*e890*/  IADD3 R5, R5, R12, R7 ;  /* 0x0000000c05057210 */ /* 0x000fe20007ffe007 */
[----:B------:R-:W-:Y:S01]  /*e8a0*/  IMAD.SHL.U32 R0, R2, 0x400, RZ ;  /* 0x0000040002007824 */ /* 0x000fe200078e00ff */
[----:B------:R-:W-:Y:S02]  /*e8b0*/  LOP3.LUT R3, R3, R9, RZ, 0x3c, !PT ;  /* 0x0000000903037212 */ /* 0x000fe400078e3cff */
[----:B------:R-:W-:Y:S01]  /*e8c0*/  SHF.R.U32.HI R2, RZ, 0x10, R83 ;  /* 0x00000010ff027819 */ /* 0x000fe20000011653 */
[----:B------:R-:W-:Y:S01]  /*e8d0*/  IMAD.SHL.U32 R35, R5, 0x2, RZ ;  /* 0x0000000205237824 */ /* 0x000fe200078e00ff */
[----:B------:R-:W-:Y:S02]  /*e8e0*/  LOP3.LUT R0, R0, 0x7ffff000, RZ, 0xc0, !PT ;  /* 0x7ffff00000007812 */ /* 0x000fe400078ec0ff */
[----:B------:R-:W-:Y:S02]  /*e8f0*/  SHF.R.U32.HI R16, RZ, 0x10, R87 ;  /* 0x00000010ff107819 */ /* 0x000fe40000011657 */
[----:B------:R-:W-:Y:S01]  /*e900*/  IADD3 R0, R3, R0, R12 ;  /* 0x0000000003007210 */ /* 0x000fe20007ffe00c */
[----:B------:R-:W1:Y:S01]  /*e910*/  LDS.128 R8, [R35+0x6080] ;  /* 0x0060800023087984 */ /* 0x000e620000000c00 */
[----:B------:R-:W-:Y:S01]  /*e920*/  SHF.R.U32.HI R17, RZ, 0x10, R81 ;  /* 0x00000010ff117819 */ /* 0x000fe20000011651 */
[----:B------:R-:W-:Y:S01]  /*e930*/  HADD2.F32 R41, -RZ, R16.H0_H0 ;  /* 0x20000010ff297230 */ /* 0x000fe20000004100 */
[----:B------:R-:W-:Y:S01]  /*e940*/  SHF.L.U32 R31, R0, 0x1, RZ ;  /* 0x00000001001f7819 */ /* 0x000fe200000006ff */
[----:B------:R-:W-:Y:S01]  /*e950*/  HADD2.F32 R0, -RZ, R104.H0_H0 ;  /* 0x20000068ff007230 */ /* 0x000fe20000004100 */
[----:B------:R-:W-:Y:S01]  /*e960*/  SHF.R.U32.HI R18, RZ, 0x10, R85 ;  /* 0x00000010ff127819 */ /* 0x000fe20000011655 */
[----:B------:R-:W-:Y:S01]  /*e970*/  HADD2.F32 R17, -RZ, R17.H0_H0 ;  /* 0x20000011ff117230 */ /* 0x000fe20000004100 */
[----:B------:R-:W-:Y:S01]  /*e980*/  SHF.R.U64 R29, R80, 0x10, R81 ;  /* 0x00000010501d7819 */ /* 0x000fe20000001251 */
[----:B------:R-:W2:Y:S01]  /*e990*/  LDS.128 R12, [R31+0x6080] ;  /* 0x006080001f0c7984 */ /* 0x000ea20000000c00 */
[----:B------:R-:W-:Y:S01]  /*e9a0*/  SHF.R.U64 R34, R82, 0x10, R83 ;  /* 0x0000001052227819 */ /* 0x000fe20000001253 */
[----:B------:R-:W-:Y:S01]  /*e9b0*/  HADD2.F32 R40, -RZ, R18.H0_H0 ;  /* 0x20000012ff287230 */ /* 0x000fe20000004100 */
[----:B------:R-:W-:-:S02]  /*e9c0*/  SHF.R.U64 R37, R84, 0x10, R85 ;  /* 0x0000001054257819 */ /* 0x000fc40000001255 */
[----:B------:R-:W-:Y:S01]  /*e9d0*/  SHF.R.U64 R38, R86, 0x10, R87 ;  /* 0x0000001056267819 */ /* 0x000fe20000001257 */
[----:B------:R-:W-:Y:S02]  /*e9e0*/  HADD2.F32 R34, -RZ, R34.H0_H0 ;  /* 0x20000022ff227230 */ /* 0x000fe40000004100 */
[----:B------:R-:W-:Y:S02]  /*e9f0*/  HADD2.F32 R37, -RZ, R37.H0_H0 ;  /* 0x20000025ff257230 */ /* 0x000fe40000004100 */
[----:B------:R-:W-:Y:S02]  /*ea00*/  HADD2.F32 R38, -RZ, R38.H0_H0 ;  /* 0x20000026ff267230 */ /* 0x000fe40000004100 */
[--C-:B-1----:R-:W-:Y:S02]  /*ea10*/  HADD2.F32 R20, -RZ, R11.reuse.H0_H0 ;  /* 0x2000000bff147230 */ /* 0x102fe40000004100 */
[--C-:B------:R-:W-:Y:S02]  /*ea20*/  HADD2.F32 R23, -RZ, R10.reuse.H0_H0 ;  /* 0x2000000aff177230 */ /* 0x100fe40000004100 */
[----:B------:R-:W-:Y:S01]  /*ea30*/  HADD2.F32 R25, -RZ, R10.H1_H1 ;  /* 0x3000000aff197230 */ /* 0x000fe20000004100 */
[----:B------:R-:W-:Y:S01]  /*ea40*/  FMUL.FTZ R7, R20, R0 ;  /* 0x0000000014077220 */ /* 0x000fe20000410000 */
[----:B------:R-:W-:-:S02]  /*ea50*/  HADD2.F32 R19, -RZ, R11.H1_H1 ;  /* 0x3000000bff137230 */ /* 0x000fc40000004100 */
[----:B--2---:R-:W-:Y:S02]  /*ea60*/  HADD2.F32 R5, -RZ, R15.H0_H0 ;  /* 0x2000000fff057230 */ /* 0x004fe40000004100 */
[----:B------:R-:W-:Y:S02]  /*ea70*/  HADD2.F32 R10, -RZ, R105.H0_H0 ;  /* 0x20000069ff0a7230 */ /* 0x000fe40000004100 */
[----:B------:R-:W-:Y:S01]  /*ea80*/  HADD2.F32 R11, -RZ, R2.H0_H0 ;  /* 0x20000002ff0b7230 */ /* 0x000fe20000004100 */
[C---:B------:R-:W-:Y:S01]  /*ea90*/  FMUL.FTZ R33, R5.reuse, R0 ;  /* 0x0000000005217220 */ /* 0x040fe20000410000 */
[----:B------:R-:W-:Y:S01]  /*eaa0*/  HADD2.F32 R22, -RZ, R9.H0_H0 ;  /* 0x20000009ff167230 */ /* 0x000fe20000004100 */
[----:B------:R-:W-:Y:S01]  /*eab0*/  FFMA.FTZ R39, R5, R10, R7 ;  /* 0x0000000a05277223 */ /* 0x000fe20000010007 */
[----:B------:R-:W-:Y:S01]  /*eac0*/  HADD2.F32 R6, -RZ, R13.H0_H0 ;  /* 0x2000000dff067230 */ /* 0x000fe20000004100 */
[----:B------:R-:W-:Y:S01]  /*ead0*/  FMUL.FTZ R0, R19, R11 ;  /* 0x0000000b13007220 */ /* 0x000fe20000410000 */
[----:B------:R-:W-:-:S02]  /*eae0*/  HADD2.F32 R2, -RZ, R104.H1_H1 ;  /* 0x30000068ff027230 */ /* 0x000fc40000004100 */
[----:B------:R-:W-:Y:S02]  /*eaf0*/  HADD2.F32 R7, -RZ, R106.H0_H0 ;  /* 0x2000006aff077230 */ /* 0x000fe40000004100 */
[--C-:B------:R-:W-:Y:S01]  /*eb00*/  HADD2.F32 R24, -RZ, R8.reuse.H0_H0 ;  /* 0x20000008ff187230 */ /* 0x100fe20000004100 */
[-C--:B------:R-:W-:Y:S01]  /*eb10*/  FMUL.FTZ R5, R22, R2.reuse ;  /* 0x0000000216057220 */ /* 0x080fe20000410000 */
[----:B------:R-:W-:Y:S01]  /*eb20*/  HADD2.F32 R3, -RZ, R15.H1_H1 ;  /* 0x3000000fff037230 */ /* 0x000fe20000004100 */
[C---:B------:R-:W-:Y:S01]  /*eb30*/  FMUL.FTZ R27, R6.reuse, R2 ;  /* 0x00000002061b7220 */ /* 0x040fe20000410000 */
[----:B------:R-:W-:Y:S01]  /*eb40*/  HADD2.F32 R2, -RZ, R105.H1_H1 ;  /* 0x30000069ff027230 */ /* 0x000fe20000004100 */
[----:B------:R-:W-:Y:S01]  /*eb50*/  FFMA.FTZ R32, R6, R7, R5 ;  /* 0x0000000706207223 */ /* 0x000fe20000010005 */
[----:B------:R-:W-:Y:S01]  /*eb60*/  HADD2.F32 R21, -RZ, R9.H1_H1 ;  /* 0x30000009ff157230 */ /* 0x000fe20000004100 */
[C---:B------:R-:W-:Y:S01]  /*eb70*/  FMUL.FTZ R15, R3.reuse, R11 ;  /* 0x0000000b030f7220 */ /* 0x040fe20000410000 */
[----:B------:R-:W-:Y:S01]  /*eb80*/  HADD2.F32 R26, -RZ, R8.H1_H1 ;  /* 0x30000008ff1a7230 */ /* 0x000fe20000004100 */
[-C--:B------:R-:W-:Y:S01]  /*eb90*/  FMUL.FTZ R5, R24, R2.reuse ;  /* 0x0000000218057220 */ /* 0x080fe20000410000 */
[----:B------:R-:W-:Y:S01]  /*eba0*/  HADD2.F32 R8, -RZ, R12.H0_H0 ;  /* 0x2000000cff087230 */ /* 0x000fe20000004100 */
[----:B------:R-:W-:Y:S01]  /*ebb0*/  FFMA.FTZ R36, R3, R41, R0 ;  /* 0x0000002903247223 */ /* 0x000fe20000010000 */
[----:B------:R-:W-:Y:S01]  /*ebc0*/  HADD2.F32 R6, -RZ, R107.H0_H0 ;  /* 0x2000006bff067230 */ /* 0x000fe20000004100 */
[-C--:B------:R-:W-:Y:S01]  /*ebd0*/  FMUL.FTZ R3, R21, R17.reuse ;  /* 0x0000001115037220 */ /* 0x080fe20000410000 */
[----:B------:R-:W-:Y:S01]  /*ebe0*/  HADD2.F32 R13, -RZ, R13.H1_H1 ;  /* 0x3000000dff0d7230 */ /* 0x000fe20000004100 */
[C---:B------:R-:W-:Y:S01]  /*ebf0*/  FMUL.FTZ R11, R8.reuse, R2 ;  /* 0x00000002080b7220 */ /* 0x040fe20000410000 */
[----:B------:R-:W-:Y:S01]  /*ec00*/  HADD2.F32 R9, -RZ, R14.H0_H0 ;  /* 0x2000000eff097230 */ /* 0x000fe20000004100 */
[----:B------:R-:W-:Y:S01]  /*ec10*/  FFMA.FTZ R28, R8, R6, R5 ;  /* 0x00000006081c7223 */ /* 0x000fe20000010005 */
[----:B------:R-:W-:Y:S01]  /*ec20*/  HADD2.F32 R0, -RZ, R106.H1_H1 ;  /* 0x3000006aff007230 */ /* 0x000fe20000004100 */
[C---:B------:R-:W-:Y:S01]  /*ec30*/  FFMA.FTZ R30, R13.reuse, R40, R3 ;  /* 0x000000280d1e7223 */ /* 0x040fe20000010003 */
[----:B------:R-:W-:Y:S01]  /*ec40*/  HADD2.F32 R5, -RZ, R29.H0_H0 ;  /* 0x2000001dff057230 */ /* 0x000fe20000004100 */
[----:B------:R-:W-:Y:S01]  /*ec50*/  FMUL.FTZ R18, R13, R17 ;  /* 0x000000110d127220 */ /* 0x000fe20000410000 */
[----:B------:R-:W-:Y:S01]  /*ec60*/  HADD2.F32 R3, -RZ, R107.H1_H1 ;  /* 0x3000006bff037230 */ /* 0x000fe20000004100 */
[-C--:B------:R-:W-:Y:S01]  /*ec70*/  FMUL.FTZ R2, R23, R0.reuse ;  /* 0x0000000017027220 */ /* 0x080fe20000410000 */
[----:B------:R-:W-:Y:S01]  /*ec80*/  HADD2.F32 R12, -RZ, R12.H1_H1 ;  /* 0x3000000cff0c7230 */ /* 0x000fe20000004100 */
[----:B------:R-:W-:Y:S01]  /*ec90*/  FMUL.FTZ R8, R9, R0 ;  /* 0x0000000009087220 */ /* 0x000fe20000410000 */
[----:B------:R-:W-:Y:S01]  /*eca0*/  HADD2.F32 R14, -RZ, R14.H1_H1 ;  /* 0x3000000eff0e7230 */ /* 0x000fe20000004100 */
[----:B------:R-:W-:-:S02]  /*ecb0*/  FMUL.FTZ R0, R26, R5 ;  /* 0x000000051a007220 */ /* 0x000fc40000410000 */
[----:B------:R-:W-:Y:S01]  /*ecc0*/  FFMA.FTZ R29, R9, R3, R2 ;  /* 0x00000003091d7223 */ /* 0x000fe20000010002 */
[----:B------:R-:W-:Y:S01]  /*ecd0*/  F2FP.PACK_AB R9, R30, R32 ;  /* 0x000000201e09723e */ /* 0x000fe200000000ff */
[-C--:B------:R-:W-:Y:S02]  /*ece0*/  FMUL.FTZ R2, R25, R34.reuse ;  /* 0x0000002219027220 */ /* 0x080fe40000410000 */
[C---:B------:R-:W-:Y:S02]  /*ecf0*/  FFMA.FTZ R16, R12.reuse, R37, R0 ;  /* 0x000000250c107223 */ /* 0x040fe40000010000 */
[----:B------:R-:W-:Y:S02]  /*ed00*/  FMUL.FTZ R5, R12, R5 ;  /* 0x000000050c057220 */ /* 0x000fe40000410000 */
[C---:B------:R-:W-:Y:S02]  /*ed10*/  FMUL.FTZ R0, R14.reuse, R34 ;  /* 0x000000220e007220 */ /* 0x040fe40000410000 */
[----:B------:R-:W-:-:S02]  /*ed20*/  FFMA.FTZ R17, R14, R38, R2 ;  /* 0x000000260e117223 */ /* 0x000fc40000010002 */
[----:B------:R-:W-:Y:S02]  /*ed30*/  FFMA.FTZ R2, R20, R10, -R33 ;  /* 0x0000000a14027223 */ /* 0x000fe40000010821 */
        /* <DEDUP_REMOVED lines=10> */
[----:B------:R-:W-:Y:S01]  /*ede0*/  F2FP.PACK_AB R8, R16, R28 ;  /* 0x0000001c1008723e */ /* 0x000fe200000000ff */
[----:B------:R-:W-:-:S03]  /*edf0*/  FFMA.FTZ R0, R25, R38, -R0 ;  /* 0x0000002619007223 */ /* 0x000fc60000010800 */
[----:B------:R-:W-:Y:S02]  /*ee00*/  F2FP.PACK_AB R12, R5, R12 ;  /* 0x0000000c050c723e */ /* 0x000fe400000000ff */
[----:B------:R-:W-:-:S05]  /*ee10*/  F2FP.PACK_AB R14, R0, R14 ;  /* 0x0000000e000e723e */ /* 0x000fca00000000ff */
[----:B------:R1:W-:Y:S04]  /*ee20*/  STS.128 [R35+0x6080], R12 ;  /* 0x0060800c23007388 */ /* 0x0003e80000000c00 */
[----:B------:R1:W-:Y:S02]  /*ee30*/  STS.128 [R31+0x6080], R8 ;  /* 0x006080081f007388 */ /* 0x0003e40000000c00 */
.L_x_465:
[----:B------:R-:W-:Y:S05]  /*ee40*/  BSYNC B2 ;  /* 0x0000000000027941 */ /* 0x000fea0003800000 */
.L_x_447:
[----:B------:R-:W-:Y:S01]  /*ee50*/  IMAD R0, R109, c[0x0][0x208], RZ ;  /* 0x000082006d007a24 */ /* 0x000fe200078e02ff */
[----:B------:R-:W-:Y:S01]  /*ee60*/  LEA.HI R6, R92, R92, RZ, 0x1 ;  /* 0x0000005c5c067211 */ /* 0x000fe200078f08ff */
[----:B------:R-:W-:Y:S01]  /*ee70*/  IMAD.WIDE.U32 R2, R225, c[0x0][0x208], RZ ;  /* 0x00008200e1027a25 */ /* 0x000fe200078e00ff */
[----:B------:R-:W-:-:S04]  /*ee80*/  DEPBAR.LE SB0, 0x0 ;  /* 0x000080000000791a */ /* 0x000fc80000000000 */
[----:B------:R-:W-:Y:S01]  /*ee90*/  IMAD R0, R225, c[0x0][0x20c], R0 ;  /* 0x00008300e1007a24 */ /* 0x000fe200078e0200 */
[----:B------:R-:W-:Y:S01]  /*eea0*/  LOP3.LUT R6, R6, 0xfffffffe, RZ, 0xc0, !PT ;  /* 0xfffffffe06067812 */ /* 0x000fe200078ec0ff */
[----:B------:R-:W-:Y:S01]  /*eeb0*/  IMAD R5, R110, c[0x0][0x218], RZ ;  /* 0x000086006e057a24 */ /* 0x000fe200078e02ff */
[----:B------:R-:W-:Y:S01]  /*eec0*/  ISETP.GE.AND P3, PT, R226, c[0x0][0x1d4], PT ;  /* 0x00007500e2007a0c */ /* 0x000fe20003f66270 */
[----:B------:R-:W-:Y:S01]  /*eed0*/  IMAD.IADD R3, R3, 0x1, R0 ;  /* 0x0000000103037824 */ /* 0x000fe200078e0200 */
[----:B------:R-:W-:Y:S01]  /*eee0*/  ISETP.GE.AND P2, PT, R116, c[0x0][0x1d4], PT ;  /* 0x0000750074007a0c */ /* 0x000fe20003f46270 */
[C---:B------:R-:W-:Y:S01]  /*eef0*/  IMAD R5, R223.reuse, c[0x0][0x21c], R5 ;  /* 0x00008700df057a24 */ /* 0x040fe200078e0205 */
[----:B------:R-:W-:Y:S01]  /*ef00*/  BAR.SYNC.DEFER_BLOCKING 0x0 ;  /* 0x0000000000007b1d */ /* 0x000fe20000010000 */
[----:B------:R-:W-:Y:S01]  /*ef10*/  IMAD.WIDE.U32 R2, R223, c[0x0][0x218], R2 ;  /* 0x00008600df027a25 */ /* 0x000fe200078e0002 */
[----:B------:R-:W-:Y:S02]  /*ef20*/  ISETP.GE.AND P1, PT, R114, c[0x0][0x1d4], PT ;  /* 0x0000750072007a0c */ /* 0x000fe40003f26270 */
[----:B------:R-:W-:Y:S01]  /*ef30*/  ISETP.GT.AND P4, PT, R115, 0x3f, PT ;  /* 0x0000003f7300780c */ /* 0x000fe20003f84270 */
[----:B-1----:R-:W-:Y:S01]  /*ef40*/  IMAD.SHL.U32 R8, R112, 0x8, RZ ;  /* 0x0000000870087824 */ /* 0x002fe200078e00ff */
[----:B------:R-:W-:Y:S01]  /*ef50*/  IADD3 R0, P0, R130, R2, RZ ;  /* 0x0000000282007210 */ /* 0x000fe20007f1e0ff */
[----:B------:R-:W-:Y:S01]  /*ef60*/  IMAD.IADD R6, R92, 0x1, -R6 ;  /* 0x000000015c067824 */ /* 0x000fe200078e0a06 */
[----:B------:R-:W-:Y:S01]  /*ef70*/  BSSY B0, `(.L_x_490) ;  /* 0x000006e000007945 */ /* 0x000fe20003800000 */
[----:B------:R-:W-:Y:S01]  /*ef80*/  IMAD.SHL.U32 R218, R218, 0x2, RZ ;  /* 0x00000002dada7824 */ /* 0x000fe200078e00ff */
[----:B------:R-:W-:-:S02]  /*ef90*/  IADD3.X R2, R118, R3, R5, P0, !PT ;  /* 0x0000000376027210 */ /* 0x000fc400007fe405 */
[----:B------:R-:W-:-:S04]  /*efa0*/  LEA R25, P0, R0, c[0x0][0x1f8], 0x1 ;  /* 0x00007e0000197a11 */ /* 0x000fc800078008ff */
[----:B------:R-:W-:Y:S02]  /*efb0*/  LEA.HI.X R24, R0, c[0x0][0x1fc], R2, 0x1, P0 ;  /* 0x00007f0000187a11 */ /* 0x000fe400000f0c02 */
[----:B------:R-:W-:-:S05]  /*efc0*/  LOP3.LUT R2, R113, 0xfffffff8, RZ, 0xc0, !PT ;  /* 0xfffffff871027812 */ /* 0x000fca00078ec0ff */
[----:B------:R-:W-:-:S05]  /*efd0*/  IMAD.IADD R2, R115, 0x1, -R2 ;  /* 0x0000000173027824 */ /* 0x000fca00078e0a02 */
[----:B------:R-:W-:-:S04]  /*efe0*/  LEA.HI R0, R2, R2, RZ, 0x1 ;  /* 0x0000000202007211 */ /* 0x000fc800078f08ff */
[----:B------:R-:W-:Y:S02]  /*eff0*/  SHF.R.S32.HI R7, RZ, 0x1, R0 ;  /* 0x00000001ff077819 */ /* 0x000fe40000011400 */
[----:B------:R-:W-:Y:S02]  /*f000*/  LOP3.LUT R3, R0, 0x3fffffe, RZ, 0xc0, !PT ;  /* 0x03fffffe00037812 */ /* 0x000fe400078ec0ff */
[C---:B------:R-:W-:Y:S01]  /*f010*/  LOP3.LUT P0, RZ, R7.reuse, 0x2, RZ, 0xc0, !PT ;  /* 0x0000000207ff7812 */ /* 0x040fe2000780c0ff */
[----:B------:R-:W-:Y:S02]  /*f020*/  IMAD.SHL.U32 R5, R7, 0x40, RZ ;  /* 0x0000004007057824 */ /* 0x000fe400078e00ff */
[----:B------:R-:W-:Y:S01]  /*f030*/  IMAD.IADD R2, R2, 0x1, -R3 ;  /* 0x0000000102027824 */ /* 0x000fe200078e0a03 */
[----:B------:R-:W-:Y:S02]  /*f040*/  SHFL.IDX PT, R7, R24, RZ, 0x1c1f ;  /* 0x001c1fff18077589 */ /* 0x000fe400000e0000 */
[----:B------:R-:W-:Y:S01]  /*f050*/  LOP3.LUT R0, R5, 0xc0, RZ, 0xc0, !PT ;  /* 0x000000c005007812 */ /* 0x000fe200078ec0ff */
[----:B------:R-:W-:Y:S01]  /*f060*/  IMAD R2, R6, 0x8, R2 ;  /* 0x0000000806027824 */ /* 0x000fe200078e0202 */
[----:B------:R-:W-:-:S02]  /*f070*/  LOP3.LUT R5, R108, 0x7fffffe, RZ, 0xc0, !PT ;  /* 0x07fffffe6c057812 */ /* 0x000fc400078ec0ff */
[----:B------:R-:W-:Y:S02]  /*f080*/  LOP3.LUT R3, R0, 0x8, R8, 0xf8, !PT ;  /* 0x0000000800037812 */ /* 0x000fe400078ef808 */
[----:B------:R-:W-:-:S04]  /*f090*/  SHF.R.U32.HI R0, RZ, 0x3, R0 ;  /* 0x00000003ff007819 */ /* 0x000fc80000011600 */
[----:B------:R-:W-:Y:S02]  /*f0a0*/  LOP3.LUT R0, R3, R0, RZ, 0x3c, !PT ;  /* 0x0000000003007212 */ /* 0x000fe400078e3cff */
[----:B------:R-:W-:-:S03]  /*f0b0*/  SHF.R.S32.HI R3, RZ, 0x1f, R123 ;  /* 0x0000001fff037819 */ /* 0x000fc6000001147b */
[----:B------:R-:W-:Y:S01]  /*f0c0*/  IMAD.U32 R0, R2, 0x20, R0 ;  /* 0x0000002002007824 */ /* 0x000fe200078e0000 */
[----:B------:R-:W-:Y:S01]  /*f0d0*/  LEA.HI R3, R3, R123, RZ, 0x3 ;  /* 0x0000007b03037211 */ /* 0x000fe200078f18ff */
[----:B------:R-:W-:Y:S02]  /*f0e0*/  IMAD.SHL.U32 R2, R6, 0x8, RZ ;  /* 0x0000000806027824 */ /* 0x000fe400078e00ff */
[----:B------:R-:W-:Y:S01]  /*f0f0*/  IMAD.SHL.U32 R204, R0, 0x2, RZ ;  /* 0x0000000200cc7824 */ /* 0x000fe200078e00ff */
[----:B------:R-:W1:Y:S01]  /*f100*/  SHFL.IDX PT, R6, R25, RZ, 0x1c1f ;  /* 0x001c1fff19067589 */ /* 0x000e6200000e0000 */
[----:B------:R-:W-:Y:S02]  /*f110*/  IMAD.SHL.U32 R3, R3, 0x20, RZ ;  /* 0x0000002003037824 */ /* 0x000fe400078e00ff */
[----:B------:R-:W-:Y:S01]  /*f120*/  IMAD.IADD R123, R123, 0x1, -R5 ;  /* 0x000000017b7b7824 */ /* 0x000fe200078e0a05 */
[C---:B------:R-:W-:Y:S01]  /*f130*/  IADD3 R0, R204.reuse, 0x3c80, RZ ;  /* 0x00003c80cc007810 */ /* 0x040fe20007ffe0ff */
[----:B------:R2:W3:Y:S01]  /*f140*/  LDSM.16.M88.4 R40, [R204+0x3c80] ;  /* 0x003c8000cc28783b */ /* 0x0004e20000000200 */
[----:B------:R-:W-:-:S02]  /*f150*/  IADD3 R209, R204, 0x3ca0, RZ ;  /* 0x00003ca0ccd17810 */ /* 0x000fc40007ffe0ff */
[----:B------:R-:W-:Y:S01]  /*f160*/  @P0 IADD3 R209, R0, -0x20, RZ ;  /* 0xffffffe000d10810 */ /* 0x000fe20007ffe0ff */
[----:B------:R-:W-:Y:S01]  /*f170*/  IMAD.SHL.U32 R0, R111, 0x40, RZ ;  /* 0x000000406f007824 */ /* 0x000fe200078e00ff */
[----:B------:R-:W-:Y:S01]  /*f180*/  LOP3.LUT R121, R3, 0xffffff00, RZ, 0xc0, !PT ;  /* 0xffffff0003797812 */ /* 0x000fe200078ec0ff */
[----:B------:R2:W4:Y:S01]  /*f190*/  LDSM.16.M88.4 R36, [R204+0x4080] ;  /* 0x00408000cc24783b */ /* 0x0005220000000200 */
[C---:B------:R-:W-:Y:S02]  /*f1a0*/  IADD3 R217, R209.reuse, 0x400, RZ ;  /* 0x00000400d1d97810 */ /* 0x040fe40007ffe0ff */
[----:B------:R-:W-:Y:S01]  /*f1b0*/  LOP3.LUT R0, R0, 0xc0, RZ, 0xc0, !PT ;  /* 0x000000c000007812 */ /* 0x000fe200078ec0ff */
[----:B------:R2:W2:Y:S01]  /*f1c0*/  LDSM.16.M88.4 R32, [R204+0x4480] ;  /* 0x00448000cc20783b */ /* 0x0004a20000000200 */
[----:B------:R-:W-:Y:S02]  /*f1d0*/  IADD3 R216, R209, 0x800, RZ ;  /* 0x00000800d1d87810 */ /* 0x000fe40007ffe0ff */
[----:B------:R-:W-:Y:S01]  /*f1e0*/  LOP3.LUT R3, R0, 0x8, R2, 0xf8, !PT ;  /* 0x0000000800037812 */ /* 0x000fe200078ef802 */
[----:B------:R2:W2:Y:S01]  /*f1f0*/  LDSM.16.M88.4 R60, [R209] ;  /* 0x00000000d13c783b */ /* 0x0004a20000000200 */
[----:B------:R-:W-:Y:S01]  /*f200*/  SHF.R.U32.HI R2, RZ, 0x3, R0 ;  /* 0x00000003ff027819 */ /* 0x000fe20000011600 */
[----:B------:R-:W-:-:S02]  /*f210*/  IMAD R0, R127, 0x200, R121 ;  /* 0x000002007f007824 */ /* 0x000fc400078e0279 */
[----:B------:R2:W2:Y:S01]  /*f220*/  LDSM.16.M88.4 R68, [R209+0x400] ;  /* 0x00040000d144783b */ /* 0x0004a20000000200 */
[----:B------:R-:W-:Y:S01]  /*f230*/  LOP3.LUT R122, R3, R2, RZ, 0x3c, !PT ;  /* 0x00000002037a7212 */ /* 0x000fe200078e3cff */
[----:B------:R-:W-:Y:S02]  /*f240*/  IMAD R0, R123, 0x20, R0 ;  /* 0x000000207b007824 */ /* 0x000fe400078e0200 */
[----:B-1----:R-:W-:Y:S01]  /*f250*/  IMAD.WIDE R2, R226, 0x2, R6 ;  /* 0x00000002e2027825 */ /* 0x002fe200078e0206 */
[----:B------:R1:W1:Y:S03]  /*f260*/  LDSM.16.M88.4 R76, [R209+0x800] ;  /* 0x00080000d14c783b */ /* 0x0002660000000200 */
[----:B------:R-:W-:-:S04]  /*f270*/  IMAD.IADD R0, R122, 0x1, R0 ;  /* 0x000000017a007824 */ /* 0x000fc800078e0200 */
[----:B------:R-:W-:Y:S02]  /*f280*/  IMAD.SHL.U32 R207, R0, 0x2, RZ ;  /* 0x0000000200cf7824 */ /* 0x000fe400078e00ff */
[----:B------:R-:W-:Y:S02]  /*f290*/  IMAD.IADD R0, R125, 0x1, -R117 ;  /* 0x000000017d007824 */ /* 0x000fe400078e0a75 */
[----:B------:R-:W-:Y:S01]  /*f2a0*/  IMAD R208, R4, 0x2, R207 ;  /* 0x0000000204d07824 */ /* 0x000fe200078e02cf */
[----:B----4-:R4:W1:Y:S02]  /*f2b0*/  LDSM.16.M88.4 R16, [R207+0x6080] ;  /* 0x00608000cf10783b */ /* 0x0108640000000200 */
[C---:B------:R-:W-:Y:S02]  /*f2c0*/  ISETP.LT.OR P0, PT, R0.reuse, 0x1, P3 ;  /* 0x000000010000780c */ /* 0x040fe40001f01670 */
[----:B------:R4:W1:Y:S04]  /*f2d0*/  LDSM.16.M88.4 R12, [R207+0x7080] ;  /* 0x00708000cf0c783b */ /* 0x0008680000000200 */
[----:B------:R4:W1:Y:S04]  /*f2e0*/  LDSM.16.M88.4 R20, [R208+0x6080] ;  /* 0x00608000d014783b */ /* 0x0008680000000200 */
[----:B------:R4:W1:Y:S04]  /*f2f0*/  LDSM.16.M88.4 R8, [R208+0x7080] ;  /* 0x00708000d008783b */ /* 0x0008680000000200 */
[----:B------:R-:W-:Y:S01]  /*f300*/  @!PT LDS RZ, [RZ] ;  /* 0x00000000fffff984 */ /* 0x000fe20000000800 */
[----:B------:R-:W-:Y:S01]  /*f310*/  @!PT LDS RZ, [RZ] ;  /* 0x00000000fffff984 */ /* 0x000fe20000000800 */
[----:B------:R-:W-:Y:S01]  /*f320*/  @!PT LDS RZ, [RZ] ;  /* 0x00000000fffff984 */ /* 0x000fe20000000800 */
[----:B------:R5:W-:Y:S01]  /*f330*/  LDGSTS.E.BYPASS.LTC128B.128 [R218+0x1880], [R2.64], !P0 ;  /* 0x0188000002da7fae */ /* 0x000be2000c101d4c */
[----:B------:R-:W-:-:S02]  /*f340*/  ISETP.LT.OR P0, PT, R0, 0x1, P2 ;  /* 0x000000010000780c */ /* 0x000fc40001701670 */
[----:B-----5:R-:W-:-:S04]  /*f350*/  SHF.R.S32.HI R2, RZ, 0x1f, R116 ;  /* 0x0000001fff027819 */ /* 0x020fc80000011474 */
[----:B------:R-:W-:-:S04]  /*f360*/  LEA.HI R2, R2, R116, RZ, 0x3 ;  /* 0x0000007402027211 */ /* 0x000fc800078f18ff */
[----:B------:R-:W-:-:S05]  /*f370*/  LOP3.LUT R26, R2, 0xfffffff8, RZ, 0xc0, !PT ;  /* 0xfffffff8021a7812 */ /* 0x000fca00078ec0ff */
[----:B------:R-:W-:-:S05]  /*f380*/  IMAD.WIDE R2, R26, 0x2, R6 ;  /* 0x000000021a027825 */ /* 0x000fca00078e0206 */
[----:B------:R5:W-:Y:S01]  /*f390*/  LDGSTS.E.BYPASS.LTC128B.128 [R218+0x2480], [R2.64], !P0 ;  /* 0x0248000002da7fae */ /* 0x000be2000c101d4c */
[----:B------:R-:W-:Y:S02]  /*f3a0*/  ISETP.LT.OR P0, PT, R0, 0x1, P1 ;  /* 0x000000010000780c */ /* 0x000fe40000f01670 */
[----:B-----5:R-:W-:-:S04]  /*f3b0*/  SHF.R.S32.HI R2, RZ, 0x1f, R114 ;  /* 0x0000001fff027819 */ /* 0x020fc80000011472 */
[----:B------:R-:W-:-:S04]  /*f3c0*/  LEA.HI R2, R2, R114, RZ, 0x3 ;  /* 0x0000007202027211 */ /* 0x000fc800078f18ff */
[----:B------:R-:W-:-:S05]  /*f3d0*/  LOP3.LUT R5, R2, 0xfffffff8, RZ, 0xc0, !PT ;  /* 0xfffffff802057812 */ /* 0x000fca00078ec0ff */
[----:B------:R-:W-:Y:S01]  /*f3e0*/  IMAD.WIDE R2, R5, 0x2, R6 ;  /* 0x0000000205027825 */ /* 0x000fe200078e0206 */
[----:B------:R-:W-:-:S04]  /*f3f0*/  SHF.R.S32.HI R6, RZ, 0x1f, R226 ;  /* 0x0000001fff067819 */ /* 0x000fc800000114e2 */
[----:B------:R5:W-:Y:S02]  /*f400*/  LDGSTS.E.BYPASS.LTC128B.128 [R218+0x3080], [R2.64], !P0 ;  /* 0x0308000002da7fae */ /* 0x000be4000c101d4c */
[----:B-----5:R-:W-:Y:S02]  /*f410*/  SHF.R.S32.HI R3, RZ, 0x1f, R26 ;  /* 0x0000001fff037819 */ /* 0x020fe4000001141a */
[----:B------:R-:W-:-:S03]  /*f420*/  SHF.R.S32.HI R2, RZ, 0x1f, R5 ;  /* 0x0000001fff027819 */ /* 0x000fc60000011405 */
[----:B------:R4:W-:Y:S04]  /*f430*/  STL [R1+0x44], R3 ;  /* 0x0000440301007387 */ /* 0x0009e80000100800 */
[----:B------:R4:W-:Y:S01]  /*f440*/  STL [R1+0x40], R2 ;  /* 0x0000400201007387 */ /* 0x0009e20000100800 */
[----:B------:R-:W-:Y:S05]  /*f450*/  @P4 BRA `(.L_x_491) ;  /* 0x000001f000004947 */ /* 0x000fea0003800000 */
[----:B-123--:R-:W-:Y:S05]  /*f460*/  BRA.DIV ~URZ, `(.L_x_492) ;  /* 0x000119c27f007947 */ /* 0x00efea000b800000 */
[----:B------:R1:W2:Y:S04]  /*f470*/  SHFL.IDX PT, R5, R24, 0x1, 0x1c1f ;  /* 0x003c1f0018057f89 */ /* 0x0002a800000e0000 */
[----:B----4-:R1:W3:Y:S02]  /*f480*/  SHFL.IDX PT, R2, R25, 0x1, 0x1c1f ;  /* 0x003c1f0019027f89 */ /* 0x0102e400000e0000 */
.L_x_586:
[----:B------:R-:W4:Y:S04]  /*f490*/  LDL R30, [R1+0x44] ;  /* 0x00004400011e7983 */ /* 0x000f280000100800 */
[----:B------:R-:W5:Y:S01]  /*f4a0*/  LDL R28, [R1+0x40] ;  /* 0x00004000011c7983 */ /* 0x000f620000100800 */
[----:B------:R-:W-:-:S02]  /*f4b0*/  IADD3 R3, R226, 0x20, RZ ;  /* 0x00000020e2037810 */ /* 0x000fc40007ffe0ff */
[C---:B------:R-:W-:Y:S02]  /*f4c0*/  IADD3 R29, R226.reuse, 0x20, RZ ;  /* 0x00000020e21d7810 */ /* 0x040fe40007ffe0ff */
[----:B------:R-:W-:Y:S02]  /*f4d0*/  SHF.R.S32.HI R3, RZ, 0x1f, R3 ;  /* 0x0000001fff037819 */ /* 0x000fe40000011403 */
[C---:B------:R-:W-:Y:S02]  /*f4e0*/  IADD3 R26, R226.reuse, 0x40, RZ ;  /* 0x00000040e21a7810 */ /* 0x040fe40007ffe0ff */
[----:B------:R-:W-:Y:S02]  /*f4f0*/  LEA.HI R3, R3, R29, RZ, 0x3 ;  /* 0x0000001d03037211 */ /* 0x000fe400078f18ff */
[----:B------:R-:W-:Y:S02]  /*f500*/  IADD3 R27, R226, 0x40, RZ ;  /* 0x00000040e21b7810 */ /* 0x000fe40007ffe0ff */
[----:B------:R-:W-:-:S02]  /*f510*/  SHF.R.S32.HI R26, RZ, 0x1f, R26 ;  /* 0x0000001fff1a7819 */ /* 0x000fc4000001141a */
[-C--:B-1-3--:R-:W-:Y:S02]  /*f520*/  LEA R24, P0, R226, R2.reuse, 0x1 ;  /* 0x00000002e2187211 */ /* 0x08afe400078008ff */
        /* <DEDUP_REMOVED lines=18> */
.L_x_491:
[----:B-123--:R-:W-:Y:S05]  /*f650*/  BSYNC B0 ;  /* 0x0000000000007941 */ /* 0x00efea0003800000 */
.L_x_490:
[----:B----4-:R-:W2:Y:S01]  /*f660*/  LDL R2, [R1+0x20] ;  /* 0x0000200001027983 */ /* 0x010ea20000100800 */
        /* <DEDUP_REMOVED lines=134> */
[----:B------:R-:W3:Y:S01]  /*fed0*/  S2R R8, SR_TID.X ;  /* 0x0000000000087919 */ /* 0x000ee20000002100 */
[----:B------:R-:W-:-:S03]  /*fee0*/  IMAD R225, R2, c[0x0][0x2b8], R3 ;  /* 0x0000ae0002e17a24 */ /* 0x000fc600078e0203 */
[----:B------:R-:W4:Y:S02]  /*fef0*/  S2R R131, SR_CTAID.Y ;  /* 0x0000000000837919 */ /* 0x000f240000002600 */
[----:B------:R-:W-:-:S05]  /*ff00*/  SHF.R.S32.HI R2, RZ, 0x1f, R225 ;  /* 0x0000001fff027819 */ /* 0x000fca00000114e1 */
[----:B------:R-:W-:Y:S02]  /*ff10*/  IMAD R5, R2, c[0x0][0x1e0], RZ ;  /* 0x0000780002057a24 */ /* 0x000fe400078e02ff */
[----:B------:R-:W-:-:S04]  /*ff20*/  IMAD.WIDE.U32 R2, R225, c[0x0][0x1e0], RZ ;  /* 0x00007800e1027a25 */ /* 0x000fc800078e00ff */
[----:B------:R-:W-:Y:S01]  /*ff30*/  IMAD R5, R225, c[0x0][0x1e4], R5 ;  /* 0x00007900e1057a24 */ /* 0x000fe200078e0205 */
[----:B-1----:R-:W-:-:S03]  /*ff40*/  SHF.R.S32.HI R130, RZ, 0x1f, R130 ;  /* 0x0000001fff827819 */ /* 0x002fc60000011482 */
[----:B------:R-:W-:Y:S02]  /*ff50*/  IMAD.IADD R3, R3, 0x1, R5 ;  /* 0x0000000103037824 */ /* 0x000fe400078e0205 */
[----:B------:R-:W-:Y:S01]  /*ff60*/  IMAD R130, R130, c[0x0][0x1e8], RZ ;  /* 0x00007a0082827a24 */ /* 0x000fe200078e02ff */
[----:B---3--:R-:W-:Y:S01]  /*ff70*/  SHF.R.S32.HI R11, RZ, 0x1f, R8 ;  /* 0x0000001fff0b7819 */ /* 0x008fe20000011408 */
[----:B----4-:R-:W-:-:S04]  /*ff80*/  IMAD.WIDE.U32 R136, R131, c[0x0][0x1e8], RZ ;  /* 0x00007a0083887a25 */ /* 0x010fc800078e00ff */
[----:B------:R-:W-:Y:S01]  /*ff90*/  IMAD R130, R131, c[0x0][0x1ec], R130 ;  /* 0x00007b0083827a24 */ /* 0x000fe200078e0282 */
[----:B------:R-:W-:-:S03]  /*ffa0*/  LEA.HI R11, R11, R8, RZ, 0x2 ;  /* 0x000000080b0b7211 */ /* 0x000fc600078f10ff */
[----:B------:R-:W-:Y:S01]  /*ffb0*/  IMAD.IADD R130, R137, 0x1, R130 ;  /* 0x0000000189827824 */ /* 0x000fe200078e0282 */
[----:B------:R-:W-:-:S04]  /*ffc0*/  SHF.R.S32.HI R11, RZ, 0x2, R11 ;  /* 0x00000002ff0b7819 */ /* 0x000fc8000001140b */
[----:B------:R-:W-:Y:S02]  /*ffd0*/  IADD3 R11, -R11, 0x30, RZ ;  /* 0x000000300b0b7810 */ /* 0x000fe40007ffe1ff */
[C---:B------:R-:W-:Y:S02]  /*ffe0*/  IADD3 R133, R226.reuse, 0x20, RZ ;  /* 0x00000020e2857810 */ /* 0x040fe40007ffe0ff */
[C---:B------:R-:W-:Y:S02]  /*fff0*/  IADD3 R131, R226.reuse, 0x40, RZ ;  /* 0x00000040e2837810 */ /* 0x040fe40007ffe0ff */
[C---:B------:R-:W-:Y:S02]  /*10000*/  IADD3 R134, R226.reuse, 0x20, RZ ;  /* 0x00000020e2867810 */ /* 0x040fe40007ffe0ff */
[----:B------:R-:W-:Y:S01]  /*10010*/  SHF.R.S32.HI R133, RZ, 0x1f, R133 ;  /* 0x0000001fff857819 */ /* 0x000fe20000011485 */
[----:B------:R-:W-:Y:S01]  /*10020*/  BSSY B0, `(.L_x_494) ;  /* 0x0000023000007945 */ /* 0x000fe20003800000 */
[----:B------:R-:W-:-:S02]  /*10030*/  IADD3 R9, R226, 0x40, RZ ;  /* 0x00000040e2097810 */ /* 0x000fc40007ffe0ff */
[----:B------:R-:W-:Y:S02]  /*10040*/  IADD3 R8, R226, 0x20, RZ ;  /* 0x00000020e2087810 */ /* 0x000fe40007ffe0ff */
[----:B------:R-:W-:Y:S02]  /*10050*/  LEA.HI R133, R133, R134, RZ, 0x3 ;  /* 0x0000008685857211 */ /* 0x000fe400078f18ff */
[----:B------:R-:W-:Y:S02]  /*10060*/  ISETP.GE.AND P1, PT, R9, c[0x0][0x1d4], PT ;  /* 0x0000750009007a0c */ /* 0x000fe40003f26270 */
[----:B------:R-:W-:Y:S02]  /*10070*/  ISETP.GE.AND P2, PT, R8, c[0x0][0x1d4], PT ;  /* 0x0000750008007a0c */ /* 0x000fe40003f46270 */
[----:B------:R-:W-:Y:S02]  /*10080*/  ISETP.GE.AND P3, PT, R226, c[0x0][0x1d4], PT ;  /* 0x00007500e2007a0c */ /* 0x000fe40003f66270 */
[----:B------:R-:W-:-:S02]  /*10090*/  LOP3.LUT R133, R133, 0xfffffff8, RZ, 0xc0, !PT ;  /* 0xfffffff885857812 */ /* 0x000fc400078ec0ff */
        /* <DEDUP_REMOVED lines=8> */
[----:B------:R-:W-:Y:S02]  /*10120*/  ISETP.GE.AND P0, PT, R11, 0x1, PT ;  /* 0x000000010b00780c */ /* 0x000fe40003f06270 */
[----:B------:R-:W-:-:S04]  /*10130*/  IADD3 R130, R226, 0x40, RZ ;  /* 0x00000040e2827810 */ /* 0x000fc80007ffe0ff */
[----:B------:R-:W-:Y:S01]  /*10140*/  SHF.R.S32.HI R130, RZ, 0x1f, R130 ;  /* 0x0000001fff827819 */ /* 0x000fe20000011482 */
[----:B------:R1:W2:Y:S03]  /*10150*/  SHFL.IDX PT, R2, R10, RZ, 0x1c1f ;  /* 0x001c1fff0a027589 */ /* 0x0002a600000e0000 */
[----:B------:R-:W-:Y:S01]  /*10160*/  LEA.HI R130, R130, R131, RZ, 0x3 ;  /* 0x0000008382827211 */ /* 0x000fe200078f18ff */
[----:B------:R1:W3:Y:S01]  /*10170*/  SHFL.IDX PT, R3, R5, RZ, 0x1c1f ;  /* 0x001c1fff05037589 */ /* 0x0002e200000e0000 */
[----:B------:R-:W-:Y:S02]  /*10180*/  SHF.R.S32.HI R136, RZ, 0x1f, R226 ;  /* 0x0000001fff887819 */ /* 0x000fe400000114e2 */
        /* <DEDUP_REMOVED lines=12> */
.L_x_495:
[----:B------:R-:W-:Y:S05]  /*10250*/  BSYNC B0 ;  /* 0x0000000000007941 */ /* 0x000fea0003800000 */
.L_x_494:
        /* <DEDUP_REMOVED lines=15> */
.L_x_496:
[----:B------:R-:W-:Y:S05]  /*10350*/  BSYNC B0 ;  /* 0x0000000000007941 */ /* 0x000fea0003800000 */
.L_x_493:
[----:B------:R-:W5:Y:S04]  /*10360*/  LDL R25, [R1+0x18] ;  /* 0x0000180001197983 */ /* 0x000f680000100800 */
[----:B--2---:R-:W2:Y:S04]  /*10370*/  LDL R26, [R1+0x14] ;  /* 0x00001400011a7983 */ /* 0x004ea80000100800 */
[----:B-1----:R-:W1:Y:S01]  /*10380*/  S2R R5, SR_TID.X ;  /* 0x0000000000057919 */ /* 0x002e620000002100 */
[----:B---34-:R-:W-:Y:S02]  /*10390*/  LOP3.LUT R2, R129, 0xffffffe0, RZ, 0xc0, !PT ;  /* 0xffffffe081027812 */ /* 0x018fe400078ec0ff */
[----:B------:R-:W-:Y:S01]  /*103a0*/  SHF.R.S32.HI R3, RZ, 0x1f, R127 ;  /* 0x0000001fff037819 */ /* 0x000fe2000001147f */
[----:B------:R-:W-:Y:S01]  /*103b0*/  IMAD.MOV.U32 R10, RZ, RZ, c[0x0][0x2c4] ;  /* 0x0000b100ff0a7624 */ /* 0x000fe200078e00ff */
[----:B------:R-:W0:Y:S01]  /*103c0*/  LDGDEPBAR ;  /* 0x00000000000079af */ /* 0x000e220000000000 */
[----:B-1----:R-:W-:Y:S01]  /*103d0*/  IMAD.IADD R2, R5, 0x1, -R2 ;  /* 0x0000000105027824 */ /* 0x002fe200078e0a02 */
[----:B------:R-:W-:-:S02]  /*103e0*/  LEA.HI R5, R3, R127, RZ, 0x2 ;  /* 0x0000007f03057211 */ /* 0x000fc400078f10ff */
[----:B------:R-:W-:Y:S02]  /*103f0*/  LEA.HI R3, R124, R124, RZ, 0x1 ;  /* 0x0000007c7c037211 */ /* 0x000fe400078f08ff */
[----:B------:R-:W-:Y:S02]  /*10400*/  SHF.R.S32.HI R7, RZ, 0x1f, R2 ;  /* 0x0000001fff077819 */ /* 0x000fe40000011402 */
[----:B------:R-:W-:Y:S02]  /*10410*/  LOP3.LUT R6, R5, 0xffffffc, RZ, 0xc0, !PT ;  /* 0x0ffffffc05067812 */ /* 0x000fe400078ec0ff */
[----:B------:R-:W-:Y:S01]  /*10420*/  LEA.HI R5, R7, R2, RZ, 0x2 ;  /* 0x0000000207057211 */ /* 0x000fe200078f10ff */
[----:B------:R-:W-:Y:S02]  /*10430*/  IMAD.SHL.U32 R7, R3, 0x20, RZ ;  /* 0x0000002003077824 */ /* 0x000fe400078e00ff */
[----:B------:R-:W-:Y:S01]  /*10440*/  IMAD.IADD R9, R127, 0x1, -R6 ;  /* 0x000000017f097824 */ /* 0x000fe200078e0a06 */
[----:B------:R-:W-:-:S02]  /*10450*/  LEA.HI.SX32 R6, R5, R199, 0x1e ;  /* 0x000000c705067211 */ /* 0x000fc400078ff2ff */
[----:B------:R-:W-:Y:S02]  /*10460*/  LOP3.LUT R8, R3, 0x1ffffffe, RZ, 0xc0, !PT ;  /* 0x1ffffffe03087812 */ /* 0x000fe400078ec0ff */
[----:B------:R-:W-:Y:S01]  /*10470*/  LOP3.LUT R7, R7, 0xffffffc0, RZ, 0xc0, !PT ;  /* 0xffffffc007077812 */ /* 0x000fe200078ec0ff */
[----:B------:R-:W-:Y:S01]  /*10480*/  IMAD R3, R9, 0x10, R6 ;  /* 0x0000001009037824 */ /* 0x000fe200078e0206 */
[----:B------:R-:W-:Y:S01]  /*10490*/  ISETP.NE.AND P0, PT, R10, 0x1, PT ;  /* 0x000000010a00780c */ /* 0x000fe20003f05270 */
[----:B------:R-:W-:Y:S02]  /*104a0*/  IMAD.IADD R6, R124, 0x1, -R8 ;  /* 0x000000017c067824 */ /* 0x000fe400078e0a08 */
[----:B------:R-:W-:-:S04]  /*104b0*/  IMAD.IADD R3, R7, 0x1, R3 ;  /* 0x0000000107037824 */ /* 0x000fc800078e0203 */
[----:B------:R-:W-:-:S06]  /*104c0*/  IMAD R9, R6, 0x8, R3 ;  /* 0x0000000806097824 */ /* 0x000fcc00078e0203 */
[----:B------:R-:W-:-:S04]  /*104d0*/  @P0 IMAD.HI.U32 R3, R9, c[0x0][0x2c8], RZ ;  /* 0x0000b20009030a27 */ /* 0x000fc800078e00ff */
[----:B------:R-:W-:Y:S01]  /*104e0*/  IMAD.MOV.U32 R8, RZ, RZ, R9 ;  /* 0x000000ffff087224 */ /* 0x000fe200078e0009 */
[----:B------:R-:W-:Y:S02]  /*104f0*/  @P0 SHF.R.U32.HI R8, RZ, c[0x0][0x2cc], R3 ;  /* 0x0000b300ff080a19 */ /* 0x000fe40000011603 */
[----:B------:R-:W-:-:S03]  /*10500*/  LOP3.LUT R3, R5, 0x7ffffffc, RZ, 0xc0, !PT ;  /* 0x7ffffffc05037812 */ /* 0x000fc600078ec0ff */
[----:B------:R-:W1:Y:S02]  /*10510*/  SHFL.IDX PT, R5, R8, RZ, 0x1c1f ;  /* 0x001c1fff08057589 */ /* 0x000e6400000e0000 */
[----:B------:R-:W-:-:S04]  /*10520*/  IMAD.IADD R2, R2, 0x1, -R3 ;  /* 0x0000000102027824 */ /* 0x000fc800078e0a03 */
[----:B------:R-:W-:Y:S02]  /*10530*/  IMAD.SHL.U32 R250, R2, 0x2, RZ ;  /* 0x0000000202fa7824 */ /* 0x000fe400078e00ff */
[----:B------:R-:W-:-:S03]  /*10540*/  IMAD.MOV.U32 R27, RZ, RZ, c[0x0][0x32c] ;  /* 0x0000cb00ff1b7624 */ /* 0x000fc600078e00ff */
[----:B------:R-:W-:Y:S02]  /*10550*/  IADD3 R2, -R250, 0x1, R125 ;  /* 0x00000001fa027810 */ /* 0x000fe40007ffe17d */
[----:B------:R-:W-:Y:S01]  /*10560*/  ISETP.GE.AND P1, PT, R27, 0x1, PT ;  /* 0x000000011b00780c */ /* 0x000fe20003f26270 */
[----:B------:R-:W-:Y:S01]  /*10570*/  ULDC UR4, c[0x0][0x324] ;  /* 0x0000c90000047ab9 */ /* 0x000fe20000000800 */
[----:B------:R3:W-:Y:S01]  /*10580*/  STL [R1+0x1c], R9 ;  /* 0x00001c0901007387 */ /* 0x0007e20000100800 */
[----:B------:R-:W-:Y:S01]  /*10590*/  ULOP3.LUT UR4, URZ, UR4, URZ, 0x33, !UPT ;  /* 0x000000043f047292 */ /* 0x000fe2000f8e333f */
[----:B------:R-:W-:Y:S02]  /*105a0*/  IMAD.IADD R12, R120, 0x1, -R250 ;  /* 0x00000001780c7824 */ /* 0x000fe400078e0afa */
[----:B-----5:R-:W-:-:S05]  /*105b0*/  IMAD.IADD R2, R2, 0x1, -R25 ;  /* 0x0000000102027824 */ /* 0x020fca00078e0a19 */
[C---:B---3--:R-:W-:Y:S02]  /*105c0*/  IADD3 R9, R2.reuse, c[0x0][0x328], RZ ;  /* 0x0000ca0002097a10 */ /* 0x048fe40007ffe0ff */
[----:B------:R-:W-:Y:S02]  /*105d0*/  IADD3 R11, R2, UR4, RZ ;  /* 0x00000004020b7c10 */ /* 0x000fe4000fffe0ff */
[----:B--2---:R-:W-:Y:S01]  /*105e0*/  IADD3 R10, -R250, R26, R120 ;  /* 0x0000001afa0a7210 */ /* 0x004fe20007ffe178 */
[--C-:B-1----:R-:W-:Y:S02]  /*105f0*/  IMAD.IADD R3, R9, 0x1, R5.reuse ;  /* 0x0000000109037824 */ /* 0x102fe400078e0205 */
        /* <DEDUP_REMOVED lines=14> */
.L_x_499:
[----:B------:R-:W-:-:S04]  /*106e0*/  MOV R6, 0x1 ;  /* 0x0000000100067802 */ /* 0x000fc80000000f00 */
[----:B------:R-:W-:-:S13]  /*106f0*/  ISETP.NE.AND P0, PT, R6, c[0x0][0x32c], PT ;  /* 0x0000cb0006007a0c */ /* 0x000fda0003f05270 */
[----:B------:R-:W-:-:S05]  /*10700*/  @P0 IMAD.HI.U32 R6, R5, c[0x0][0x330], RZ ;  /* 0x0000cc0005060a27 */ /* 0x000fca00078e00ff */
[----:B------:R-:W-:Y:S02]  /*10710*/  @P0 SHF.R.U32.HI R5, RZ, c[0x0][0x334], R6 ;  /* 0x0000cd00ff050a19 */ /* 0x000fe40000011606 */
.L_x_500:
[----:B------:R-:W-:Y:S05]  /*10720*/  BSYNC B0 ;  /* 0x0000000000007941 */ /* 0x000fea0003800000 */
.L_x_498:
[----:B------:R-:W-:-:S05]  /*10730*/  IMAD R5, R5, c[0x0][0x32c], R12 ;  /* 0x0000cb0005057a24 */ /* 0x000fca00078e020c */
[----:B------:R-:W-:Y:S02]  /*10740*/  IADD3 R6, R5, c[0x0][0x32c], RZ ;  /* 0x0000cb0005067a10 */ /* 0x000fe40007ffe0ff */
[----:B------:R-:W-:Y:S02]  /*10750*/  IMNMX R2, R2, R5, !PT ;  /* 0x0000000502027217 */ /* 0x000fe40007800200 */
[----:B------:R-:W-:Y:S02]  /*10760*/  IMNMX R3, R3, R6, PT ;  /* 0x0000000603037217 */ /* 0x000fe40003800200 */
.L_x_497:
        /* <DEDUP_REMOVED lines=16> */
.L_x_503:
[----:B------:R-:W-:-:S04]  /*10870*/  MOV R13, 0x1 ;  /* 0x00000001000d7802 */ /* 0x000fc80000000f00 */
[----:B------:R-:W-:-:S13]  /*10880*/  ISETP.NE.AND P0, PT, R13, c[0x0][0x32c], PT ;  /* 0x0000cb000d007a0c */ /* 0x000fda0003f05270 */
[----:B------:R-:W-:-:S05]  /*10890*/  @P0 IMAD.HI.U32 R13, R7, c[0x0][0x330], RZ ;  /* 0x0000cc00070d0a27 */ /* 0x000fca00078e00ff */
[----:B------:R-:W-:Y:S02]  /*108a0*/  @P0 SHF.R.U32.HI R7, RZ, c[0x0][0x334], R13 ;  /* 0x0000cd00ff070a19 */ /* 0x000fe4000001160d */
.L_x_504:
[----:B------:R-:W-:Y:S05]  /*108b0*/  BSYNC B0 ;  /* 0x0000000000007941 */ /* 0x000fea0003800000 */
.L_x_502:
[----:B------:R-:W-:-:S05]  /*108c0*/  IMAD R7, R7, c[0x0][0x32c], R12 ;  /* 0x0000cb0007077a24 */ /* 0x000fca00078e020c */
[----:B------:R-:W-:Y:S02]  /*108d0*/  IADD3 R13, R7, c[0x0][0x32c], RZ ;  /* 0x0000cb00070d7a10 */ /* 0x000fe40007ffe0ff */
[----:B------:R-:W-:Y:S02]  /*108e0*/  IMNMX R5, R5, R7, !PT ;  /* 0x0000000705057217 */ /* 0x000fe40007800200 */
[----:B------:R-:W-:Y:S02]  /*108f0*/  IMNMX R6, R6, R13, PT ;  /* 0x0000000d06067217 */ /* 0x000fe40003800200 */
.L_x_501:
        /* <DEDUP_REMOVED lines=71> */
.L_x_507:
[----:B------:R-:W-:-:S04]  /*10d70*/  MOV R18, 0x1 ;  /* 0x0000000100127802 */ /* 0x000fc80000000f00 */
[----:B------:R-:W-:-:S13]  /*10d80*/  ISETP.NE.AND P0, PT, R18, c[0x0][0x32c], PT ;  /* 0x0000cb0012007a0c */ /* 0x000fda0003f05270 */
[----:B------:R-:W-:-:S05]  /*10d90*/  @P0 IMAD.HI.U32 R18, R7, c[0x0][0x330], RZ ;  /* 0x0000cc0007120a27 */ /* 0x000fca00078e00ff */
[----:B------:R-:W-:Y:S02]  /*10da0*/  @P0 SHF.R.U32.HI R7, RZ, c[0x0][0x334], R18 ;  /* 0x0000cd00ff070a19 */ /* 0x000fe40000011612 */
.L_x_508:
[----:B------:R-:W-:Y:S05]  /*10db0*/  BSYNC B0 ;  /* 0x0000000000007941 */ /* 0x000fea0003800000 */
.L_x_506:
[----:B------:R-:W-:-:S05]  /*10dc0*/  IMAD R7, R7, c[0x0][0x32c], R12 ;  /* 0x0000cb0007077a24 */ /* 0x000fca00078e020c */
[----:B------:R-:W-:Y:S02]  /*10dd0*/  IADD3 R18, R7, c[0x0][0x32c], RZ ;  /* 0x0000cb0007127a10 */ /* 0x000fe40007ffe0ff */
[----:B------:R-:W-:Y:S02]  /*10de0*/  IMNMX R2, R2, R7, !PT ;  /* 0x0000000702027217 */ /* 0x000fe40007800200 */
[----:B------:R-:W-:Y:S02]  /*10df0*/  IMNMX R3, R3, R18, PT ;  /* 0x0000001203037217 */ /* 0x000fe40003800200 */
.L_x_505:
        /* <DEDUP_REMOVED lines=102> */
.L_x_511:
[----:B------:R-:W-:-:S04]  /*11460*/  MOV R6, 0x1 ;  /* 0x0000000100067802 */ /* 0x000fc80000000f00 */
[----:B------:R-:W-:-:S13]  /*11470*/  ISETP.NE.AND P0, PT, R6, c[0x0][0x32c], PT ;  /* 0x0000cb0006007a0c */ /* 0x000fda0003f05270 */
[----:B------:R-:W-:-:S05]  /*11480*/  @P0 IMAD.HI.U32 R6, R5, c[0x0][0x330], RZ ;  /* 0x0000cc0005060a27 */ /* 0x000fca00078e00ff */
[----:B------:R-:W-:Y:S02]  /*11490*/  @P0 SHF.R.U32.HI R5, RZ, c[0x0][0x334], R6 ;  /* 0x0000cd00ff050a19 */ /* 0x000fe40000011606 */
.L_x_512:
[----:B------:R-:W-:Y:S05]  /*114a0*/  BSYNC B0 ;  /* 0x0000000000007941 */ /* 0x000fea0003800000 */
.L_x_510:
[----:B------:R-:W-:-:S05]  /*114b0*/  IMAD R5, R5, c[0x0][0x32c], R12 ;  /* 0x0000cb0005057a24 */ /* 0x000fca00078e020c */
[----:B------:R-:W-:Y:S02]  /*114c0*/  IADD3 R6, R5, c[0x0][0x32c], RZ ;  /* 0x0000cb0005067a10 */ /* 0x000fe40007ffe0ff */
[----:B------:R-:W-:Y:S02]  /*114d0*/  IMNMX R2, R2, R5, !PT ;  /* 0x0000000502027217 */ /* 0x000fe40007800200 */
[----:B------:R-:W-:Y:S02]  /*114e0*/  IMNMX R3, R3, R6, PT ;  /* 0x0000000603037217 */ /* 0x000fe40003800200 */
.L_x_509:
        /* <DEDUP_REMOVED lines=113> */
[----:B------:R-:W-:Y:S01]  /*11c00*/  FSETP.NEU.FTZ.AND P0, PT, R132, -INF , PT ;  /* 0xff8000008400780b */ /* 0x000fe20003f1d000 */
        /* <DEDUP_REMOVED lines=42> */
[----:B------:R-:W1:Y:S05]  /*11eb0*/  LDSM.16.MT88.4 R20, [R206+0x1880] ;  /* 0x00188000ce14783b */ /* 0x000e6a0000004200 */
[----:B------:R3:W-:Y:S01]  /*11ec0*/  MUFU.EX2 R246, R5 ;  /* 0x0000000500f67308 */ /* 0x0007e20000000800 */
[----:B--2---:R-:W-:-:S07]  /*11ed0*/  FFMA.FTZ R0, R47, c[0x0][0x2d0], -R2 ;  /* 0x0000b4002f007a23 */ /* 0x004fce0000010802 */
[----:B------:R2:W4:Y:S01]  /*11ee0*/  MUFU.EX2 R248, R0 ;  /* 0x0000000000f87308 */ /* 0x0005220000000800 */
[----:B---3--:R-:W-:Y:S02]  /*11ef0*/  FFMA.FTZ R5, R24, c[0x0][0x2d0], -R3 ;  /* 0x0000b40018057a23 */ /* 0x008fe40000010803 */
[----:B------:R-:W-:Y:S05]  /*11f00*/  LDSM.16.MT88.4 R24, [R205+0x2480] ;  /* 0x00248000cd18783b */ /* 0x000fea0000004200 */
[----:B------:R3:W5:Y:S01]  /*11f10*/  MUFU.EX2 R247, R5 ;  /* 0x0000000500f77308 */ /* 0x0007620000000800 */
[----:B--2---:R-:W-:Y:S01]  /*11f20*/  FFMA.FTZ R0, R7, c[0x0][0x2d0], -R13 ;  /* 0x0000b40007007a23 */ /* 0x004fe2000001080d */
[----:B----4-:R-:W-:-:S06]  /*11f30*/  F2FP.PACK_AB R7, R248, R244 ;  /* 0x000000f4f807723e */ /* 0x010fcc00000000ff */
[----:B------:R2:W-:Y:S01]  /*11f40*/  MUFU.EX2 R234, R0 ;  /* 0x0000000000ea7308 */ /* 0x0005e20000000800 */
[----:B---3--:R-:W-:Y:S01]  /*11f50*/  FFMA.FTZ R5, R18, c[0x0][0x2d0], -R2 ;  /* 0x0000b40012057a23 */ /* 0x008fe20000010802 */
[----:B-----5:R-:W-:Y:S01]  /*11f60*/  F2FP.PACK_AB R10, R247, R246 ;  /* 0x000000f6f70a723e */ /* 0x020fe200000000ff */
[----:B------:R-:W3:Y:S05]  /*11f70*/  LDSM.16.MT88.4 R16, [R205+0x1880] ;  /* 0x00188000cd10783b */ /* 0x000eea0000004200 */
[----:B------:R-:W4:Y:S01]  /*11f80*/  MUFU.EX2 R236, R5 ;  /* 0x0000000500ec7308 */ /* 0x000f220000000800 */
[----:B--2---:R-:W-:-:S07]  /*11f90*/  FFMA.FTZ R0, R86, c[0x0][0x2d0], -R13 ;  /* 0x0000b40056007a23 */ /* 0x004fce000001080d */
[----:B------:R2:W5:Y:S01]  /*11fa0*/  MUFU.EX2 R231, R0 ;  /* 0x0000000000e77308 */ /* 0x0005620000000800 */
[----:B----4-:R-:W-:Y:S02]  /*11fb0*/  F2FP.PACK_AB R9, R235, R236 ;  /* 0x000000eceb09723e */ /* 0x010fe400000000ff */
[----:B------:R-:W-:-:S05]  /*11fc0*/  F2FP.PACK_AB R5, R242, R237 ;  /* 0x000000edf205723e */ /* 0x000fca00000000ff */
[----:B------:R-:W-:Y:S01]  /*11fd0*/  HMMA.16816.F32 R68, R8, R28, RZ ;  /* 0x0000001c0844723c */ /* 0x000fe200000018ff */
[----:B--2---:R-:W-:-:S04]  /*11fe0*/  FFMA.FTZ R0, R87, c[0x0][0x2d0], -R13 ;  /* 0x0000b40057007a23 */ /* 0x004fc8000001080d */
[----:B------:R2:W-:Y:S03]  /*11ff0*/  MUFU.EX2 R232, R0 ;  /* 0x0000000000e87308 */ /* 0x0005e60000000800 */
[C---:B-1----:R-:W-:Y:S08]  /*12000*/  HMMA.16816.F32 R80, R8.reuse, R20, RZ ;  /* 0x000000140850723c */ /* 0x042ff000000018ff */
[----:B---3--:R-:W-:Y:S01]  /*12010*/  HMMA.16816.F32 R52, R8, R16, RZ ;  /* 0x000000100834723c */ /* 0x008fe200000018ff */
[----:B--2---:R-:W-:-:S07]  /*12020*/  FFMA.FTZ R0, R92, c[0x0][0x2d0], -R13 ;  /* 0x0000b4005c007a23 */ /* 0x004fce000001080d */
[C---:B------:R-:W-:Y:S01]  /*12030*/  HMMA.16816.F32 R72, R8.reuse, R24, RZ ;  /* 0x000000180848723c */ /* 0x040fe200000018ff */
[----:B------:R1:W2:Y:S07]  /*12040*/  MUFU.EX2 R233, R0 ;  /* 0x0000000000e97308 */ /* 0x0002ae0000000800 */
[C---:B------:R-:W-:Y:S08]  /*12050*/  HMMA.16816.F32 R64, R8.reuse, R32, RZ ;  /* 0x000000200840723c */ /* 0x040ff000000018ff */
[----:B------:R-:W-:Y:S01]  /*12060*/  HMMA.16816.F32 R60, R8, R36, RZ ;  /* 0x00000024083c723c */ /* 0x000fe200000018ff */
[----:B-1----:R-:W-:-:S04]  /*12070*/  FFMA.FTZ R0, R14, c[0x0][0x2d0], -R12 ;  /* 0x0000b4000e007a23 */ /* 0x002fc8000001080c */
        /* <DEDUP_REMOVED lines=32> */
[----:B------:R2:W-:Y:S03]  /*12280*/  MUFU.EX2 R220, R3 ;  /* 0x0000000300dc7308 */ /* 0x0005e60000000800 */
[----:B------:R-:W-:Y:S01]  /*12290*/  HMMA.16816.F32 R80, R4, R166, R40 ;  /* 0x000000a60450723c */ /* 0x000fe20000001828 */
[----:B-1----:R-:W-:-:S07]  /*122a0*/  FFMA.FTZ R0, R97, c[0x0][0x2d0], -R13 ;  /* 0x0000b40061007a23 */ /* 0x002fce000001080d */
[----:B------:R-:W-:Y:S01]  /*122b0*/  HMMA.16816.F32 R48, R4, R170, R8 ;  /* 0x000000aa0430723c */ /* 0x000fe20000001808 */
[----:B------:R1:W-:Y:S01]  /*122c0*/  MUFU.EX2 R219, R0 ;  /* 0x0000000000db7308 */ /* 0x0003e20000000800 */
[----:B--2---:R-:W-:-:S05]  /*122d0*/  FFMA.FTZ R3, R108, c[0x0][0x2d0], -R2 ;  /* 0x0000b4006c037a23 */ /* 0x004fca0000010802 */
[----:B-----5:R-:W-:Y:S02]  /*122e0*/  F2FP.PACK_AB R4, R231, R234 ;  /* 0x000000eae704723e */ /* 0x020fe400000000ff */
[----:B------:R-:W-:Y:S01]  /*122f0*/  F2FP.PACK_AB R6, R233, R232 ;  /* 0x000000e8e906723e */ /* 0x000fe200000000ff */
[----:B------:R-:W-:Y:S01]  /*12300*/  MUFU.EX2 R202, R3 ;  /* 0x0000000300ca7308 */ /* 0x000fe20000000800 */
[----:B---3--:R-:W-:Y:S02]  /*12310*/  F2FP.PACK_AB R5, R130, R131 ;  /* 0x000000838205723e */ /* 0x008fe400000000ff */
[----:B----4-:R-:W-:Y:S01]  /*12320*/  F2FP.PACK_AB R7, R129, R230 ;  /* 0x000000e68107723e */ /* 0x010fe200000000ff */
[----:B-1----:R-:W-:-:S06]  /*12330*/  FFMA.FTZ R0, R98, c[0x0][0x2d0], -R13 ;  /* 0x0000b40062007a23 */ /* 0x002fcc000001080d */
        /* <DEDUP_REMOVED lines=15> */
[C---:B------:R-:W-:Y:S08]  /*12430*/  HMMA.16816.F32 R20, R4.reuse, R36, RZ ;  /* 0x000000240414723c */ /* 0x040ff000000018ff */
[----:B------:R-:W-:Y:S01]  /*12440*/  HMMA.16816.F32 R184, R4, R18, RZ ;  /* 0x0000001204b8723c */ /* 0x000fe200000018ff */
[----:B------:R-:W-:Y:S01]  /*12450*/  LDSM.16.MT88.4 R16, [R206+0x3880] ;  /* 0x00388000ce10783b */ /* 0x000fe20000004200 */
[----:B-1----:R-:W-:-:S06]  /*12460*/  FFMA.FTZ R0, R94, c[0x0][0x2d0], -R12 ;  /* 0x0000b4005e007a23 */ /* 0x002fcc000001080c */
[C---:B------:R-:W-:Y:S01]  /*12470*/  HMMA.16816.F32 R32, R4.reuse, R34, RZ ;  /* 0x000000220420723c */ /* 0x040fe200000018ff */
[----:B------:R1:W4:Y:S07]  /*12480*/  MUFU.EX2 R29, R0 ;  /* 0x00000000001d7308 */ /* 0x00032e0000000800 */
[----:B------:R-:W-:Y:S07]  /*12490*/  HMMA.16816.F32 R36, R4, R38, RZ ;  /* 0x000000260424723c */ /* 0x000fee00000018ff */
[----:B--2---:R-:W-:Y:S01]  /*124a0*/  F2FP.PACK_AB R4, R222, R219 ;  /* 0x000000dbde04723e */ /* 0x004fe200000000ff */
[----:B-1----:R-:W-:Y:S01]  /*124b0*/  FFMA.FTZ R0, R95, c[0x0][0x2d0], -R12 ;  /* 0x0000b4005f007a23 */ /* 0x002fe2000001080c */
[----:B---3--:R-:W-:-:S02]  /*124c0*/  F2FP.PACK_AB R6, R224, R221 ;  /* 0x000000dde006723e */ /* 0x008fc400000000ff */
[----:B----4-:R-:W-:Y:S01]  /*124d0*/  F2FP.PACK_AB R5, R29, R28 ;  /* 0x0000001c1d05723e */ /* 0x010fe200000000ff */
[----:B------:R1:W-:Y:S02]  /*124e0*/  MUFU.EX2 R30, R0 ;  /* 0x00000000001e7308 */ /* 0x0003e40000000800 */
[----:B-1----:R-:W-:-:S06]  /*124f0*/  FFMA.FTZ R0, R96, c[0x0][0x2d0], -R12 ;  /* 0x0000b40060007a23 */ /* 0x002fcc000001080c */
[----:B------:R-:W1:Y:S02]  /*12500*/  MUFU.EX2 R31, R0 ;  /* 0x00000000001f7308 */ /* 0x000e640000000800 */
[----:B-1----:R-:W-:Y:S01]  /*12510*/  F2FP.PACK_AB R7, R31, R30 ;  /* 0x0000001e1f07723e */ /* 0x002fe200000000ff */
[----:B------:R-:W-:-:S05]  /*12520*/  FFMA.FTZ R0, R110, c[0x0][0x2d0], -R2 ;  /* 0x0000b4006e007a23 */ /* 0x000fca0000010802 */
[----:B------:R1:W2:Y:S01]  /*12530*/  MUFU.EX2 R203, R0 ;  /* 0x0000000000cb7308 */ /* 0x0002a20000000800 */
[C---:B------:R-:W-:Y:S01]  /*12540*/  HMMA.16816.F32 R144, R4.reuse, R88, R8 ;  /* 0x000000580490723c */ /* 0x040fe20000001808 */
[----:B------:R-:W3:Y:S01]  /*12550*/  LDL.LU R11, [R1] ;  /* 0x00000000010b7983 */ /* 0x000ee20000300800 */
[--C-:B-1----:R-:W-:Y:S02]  /*12560*/  FFMA.FTZ R0, R111, c[0x0][0x2d0], -R2.reuse ;  /* 0x0000b4006f007a23 */ /* 0x102fe40000010802 */
[----:B------:R-:W-:Y:S02]  /*12570*/  FFMA.FTZ R2, R109, c[0x0][0x2d0], -R2 ;  /* 0x0000b4006d027a23 */ /* 0x000fe40000010802 */
[----:B------:R-:W1:Y:S01]  /*12580*/  LDSM.16.MT88.4 R108, [R206+0x2080] ;  /* 0x00208000ce6c783b */ /* 0x000e620000004200 */
[----:B------:R4:W-:Y:S01]  /*12590*/  MUFU.EX2 R200, R0 ;  /* 0x0000000000c87308 */ /* 0x0009e20000000800 */
[----:B------:R-:W-:Y:S01]  /*125a0*/  HMMA.16816.F32 R44, R4, R136, R44 ;  /* 0x00000088042c723c */ /* 0x000fe2000000182c */
[----:B----4-:R-:W-:-:S06]  /*125b0*/  FFMA.FTZ R0, R198, c[0x0][0x2d0], -R13 ;  /* 0x0000b400c6007a23 */ /* 0x010fcc000001080d */
[----:B------:R4:W-:Y:S01]  /*125c0*/  MUFU.EX2 R137, R0 ;  /* 0x0000000000897308 */ /* 0x0009e20000000800 */
[----:B------:R-:W-:Y:S07]  /*125d0*/  HMMA.16816.F32 R40, R4, R160, R40 ;  /* 0x000000a00428723c */ /* 0x000fee0000001828 */
[----:B------:R-:W5:Y:S01]  /*125e0*/  MUFU.EX2 R201, R2 ;  /* 0x0000000200c97308 */ /* 0x000f620000000800 */
[----:B----4-:R-:W-:-:S07]  /*125f0*/  FFMA.FTZ R0, R197, c[0x0][0x2d0], -R13 ;  /* 0x0000b400c5007a23 */ /* 0x010fce000001080d */
[----:B------:R4:W-:Y:S01]  /*12600*/  MUFU.EX2 R160, R0 ;  /* 0x0000000000a07308 */ /* 0x0009e20000000800 */
[----:B------:R-:W-:Y:S02]  /*12610*/  IMAD.MOV.U32 R3, RZ, RZ, c[0x0][0x2c4] ;  /* 0x0000b100ff037624 */ /* 0x000fe400078e00ff */
[----:B----4-:R-:W-:-:S05]  /*12620*/  FFMA.FTZ R0, R196, c[0x0][0x2d0], -R13 ;  /* 0x0000b400c4007a23 */ /* 0x010fca000001080d */
[----:B------:R4:W-:Y:S01]  /*12630*/  MUFU.EX2 R161, R0 ;  /* 0x0000000000a17308 */ /* 0x0009e20000000800 */
[----:B------:R-:W-:Y:S02]  /*12640*/  F2FP.PACK_AB R96, R228, R229 ;  /* 0x000000e5e460723e */ /* 0x000fe400000000ff */
[----:B--2---:R-:W-:Y:S02]  /*12650*/  F2FP.PACK_AB R97, R203, R202 ;  /* 0x000000cacb61723e */ /* 0x004fe400000000ff */
[----:B------:R-:W-:Y:S01]  /*12660*/  F2FP.PACK_AB R98, R220, R227 ;  /* 0x000000e3dc62723e */ /* 0x000fe200000000ff */
[----:B----4-:R-:W-:-:S04]  /*12670*/  FFMA.FTZ R0, R195, c[0x0][0x2d0], -R13 ;  /* 0x0000b400c3007a23 */ /* 0x010fc8000001080d */
[----:B------:R2:W-:Y:S01]  /*12680*/  MUFU.EX2 R136, R0 ;  /* 0x0000000000887308 */ /* 0x0005e20000000800 */
[----:B-----5:R-:W-:Y:S02]  /*12690*/  F2FP.PACK_AB R99, R201, R200 ;  /* 0x000000c8c963723e */ /* 0x020fe400000000ff */
[----:B------:R-:W-:Y:S01]  /*126a0*/  ISETP.NE.AND P6, PT, R3, 0x1, PT ;  /* 0x000000010300780c */ /* 0x000fe20003fc5270 */
[----:B--2---:R-:W-:-:S04]  /*126b0*/  FFMA.FTZ R0, R193, c[0x0][0x2d0], -R12 ;  /* 0x0000b400c1007a23 */ /* 0x004fc8000001080c */
[----:B------:R2:W-:Y:S01]  /*126c0*/  MUFU.EX2 R9, R0 ;  /* 0x0000000000097308 */ /* 0x0005e20000000800 */
[----:B------:R-:W-:Y:S07]  /*126d0*/  HMMA.16816.F32 R140, R96, R148, R140 ;  /* 0x00000094608c723c */ /* 0x000fee000000188c */
[----:B------:R-:W-:-:S04]  /*126e0*/  @P6 IMAD.HI.U32 R3, R199, c[0x0][0x2c8], RZ ;  /* 0x0000b200c7036a27 */ /* 0x000fc800078e00ff */
[----:B--2---:R-:W-:-:S04]  /*126f0*/  FFMA.FTZ R0, R194, c[0x0][0x2d0], -R12 ;  /* 0x0000b400c2007a23 */ /* 0x004fc8000001080c */
[----:B------:R2:W4:Y:S01]  /*12700*/  MUFU.EX2 R8, R0 ;  /* 0x0000000000087308 */ /* 0x0005220000000800 */
[C---:B-1----:R-:W-:Y:S08]  /*12710*/  HMMA.16816.F32 R100, R96.reuse, R108, R172 ;  /* 0x0000006c6064723c */ /* 0x042ff000000018ac */
[----:B------:R-:W-:Y:S01]  /*12720*/  HMMA.16816.F32 R116, R96, R156, R116 ;  /* 0x0000009c6074723c */ /* 0x000fe20000001874 */
[----:B--2---:R-:W-:-:S07]  /*12730*/  FFMA.FTZ R0, R192, c[0x0][0x2d0], -R12 ;  /* 0x0000b400c0007a23 */ /* 0x004fce000001080c */
[C---:B------:R-:W-:Y:S01]  /*12740*/  HMMA.16816.F32 R52, R96.reuse, R60, R52 ;  /* 0x0000003c6034723c */ /* 0x040fe20000001834 */
[----:B------:R1:W2:Y:S07]  /*12750*/  MUFU.EX2 R2, R0 ;  /* 0x0000000000027308 */ /* 0x0002ae0000000800 */
[C---:B------:R-:W-:Y:S08]  /*12760*/  HMMA.16816.F32 R68, R96.reuse, R76, R68 ;  /* 0x0000004c6044723c */ /* 0x040ff00000001844 */
[----:B------:R-:W-:Y:S01]  /*12770*/  HMMA.16816.F32 R84, R96, R16, R72 ;  /* 0x000000106054723c */ /* 0x000fe20000001848 */
[----:B-1----:R-:W-:-:S07]  /*12780*/  FFMA.FTZ R0, R135, c[0x0][0x2d0], -R12 ;  /* 0x0000b40087007a23 */ /* 0x002fce000001080c */
        /* <DEDUP_REMOVED lines=14> */
[----:B------:R-:W-:Y:S07]  /*12870*/  HMMA.16816.F32 R36, R4, R170, R36 ;  /* 0x000000aa0424723c */ /* 0x000fee0000001824 */
[----:B------:R-:W-:-:S02]  /*12880*/  FADD.FTZ R5, R241, R240 ;  /* 0x000000f0f1057221 */ /* 0x000fc40000010000 */
[----:B------:R-:W-:Y:S02]  /*12890*/  FADD.FTZ R7, R236, R235 ;  /* 0x000000ebec077221 */ /* 0x000fe40000010000 */
[----:B------:R-:W-:Y:S02]  /*128a0*/  FADD.FTZ R6, R234, R231 ;  /* 0x000000e7ea067221 */ /* 0x000fe40000010000 */
[----:B------:R-:W-:Y:S02]  /*128b0*/  FADD.FTZ R4, R131, R130 ;  /* 0x0000008283047221 */ /* 0x000fe40000010000 */
[----:B------:R-:W-:Y:S02]  /*128c0*/  FADD.FTZ R5, R246, R5 ;  /* 0x00000005f6057221 */ /* 0x000fe40000010000 */
[----:B------:R-:W-:Y:S01]  /*128d0*/  FADD.FTZ R7, R238, R7 ;  /* 0x00000007ee077221 */ /* 0x000fe20000010000 */
[----:B------:R-:W-:Y:S01]  /*128e0*/  @P6 SHF.R.U32.HI R199, RZ, c[0x0][0x2cc], R3 ;  /* 0x0000b300ffc76a19 */ /* 0x000fe20000011603 */
[----:B------:R-:W-:-:S02]  /*128f0*/  FADD.FTZ R6, R232, R6 ;  /* 0x00000006e8067221 */ /* 0x000fc40000010000 */
[----:B------:R-:W-:Y:S02]  /*12900*/  FADD.FTZ R4, R230, R4 ;  /* 0x00000004e6047221 */ /* 0x000fe40000010000 */
[----:B------:R-:W-:Y:S02]  /*12910*/  FADD.FTZ R5, R247, R5 ;  /* 0x00000005f7057221 */ /* 0x000fe40000010000 */
[----:B------:R-:W-:Y:S02]  /*12920*/  FADD.FTZ R7, R239, R7 ;  /* 0x00000007ef077221 */ /* 0x000fe40000010000 */
[----:B------:R-:W-:Y:S02]  /*12930*/  FADD.FTZ R6, R233, R6 ;  /* 0x00000006e9067221 */ /* 0x000fe40000010000 */
[----:B------:R-:W-:Y:S02]  /*12940*/  FADD.FTZ R4, R129, R4 ;  /* 0x0000000481047221 */ /* 0x000fe40000010000 */
[----:B---3--:R-:W-:-:S02]  /*12950*/  IMAD.IADD R3, R11, 0x1, R199 ;  /* 0x000000010b037824 */ /* 0x008fc400078e02c7 */
        /* <DEDUP_REMOVED lines=18> */
[----:B----4-:R-:W-:Y:S01]  /*12a80*/  F2FP.PACK_AB R93, R8, R9 ;  /* 0x00000009085d723e */ /* 0x010fe200000000ff */
        /* <DEDUP_REMOVED lines=10> */
[----:B--2---:R-:W-:Y:S01]  /*12b30*/  FADD.FTZ R8, R2, R8 ;  /* 0x0000000802087221 */ /* 0x004fe20000010000 */
[----:B-1----:R-:W-:Y:S01]  /*12b40*/  F2FP.PACK_AB R95, R0, R2 ;  /* 0x00000002005f723e */ /* 0x002fe200000000ff */
[----:B------:R-:W-:Y:S02]  /*12b50*/  FADD.FTZ R7, R220, R4 ;  /* 0x00000004dc077221 */ /* 0x000fe40000010000 */
[----:B------:R-:W-:Y:S02]  /*12b60*/  FADD.FTZ R4, R201, R5 ;  /* 0x00000005c9047221 */ /* 0x000fe40000010000 */
[----:B------:R-:W-:-:S02]  /*12b70*/  FADD.FTZ R2, R136, R6 ;  /* 0x0000000688027221 */ /* 0x000fc40000010000 */
[----:B------:R-:W-:Y:S01]  /*12b80*/  FADD.FTZ R0, R0, R8 ;  /* 0x0000000800007221 */ /* 0x000fe20000010000 */
[----:B------:R-:W-:Y:S01]  /*12b90*/  STL [R1+0xc], R7 ;  /* 0x00000c0701007387 */ /* 0x000fe20000100800 */
[----:B------:R-:W-:-:S03]  /*12ba0*/  IMAD.MOV.U32 R175, RZ, RZ, c[0x0][0x32c] ;  /* 0x0000cb00ffaf7624 */ /* 0x000fc600078e00ff */
[----:B------:R-:W-:Y:S04]  /*12bb0*/  STL [R1+0x4], R4 ;  /* 0x0000040401007387 */ /* 0x000fe80000100800 */
[----:B------:R1:W-:Y:S04]  /*12bc0*/  STL [R1+0x8], R2 ;  /* 0x0000080201007387 */ /* 0x0003e80000100800 */
[----:B------:R2:W-:Y:S01]  /*12bd0*/  STL [R1+0x10], R0 ;  /* 0x0000100001007387 */ /* 0x0005e20000100800 */
[----:B------:R-:W-:Y:S02]  /*12be0*/  ISETP.GE.AND P6, PT, R175, 0x1, PT ;  /* 0x00000001af00780c */ /* 0x000fe40003fc6270 */
[----:B------:R-:W-:-:S02]  /*12bf0*/  F2FP.PACK_AB R92, R160, R137 ;  /* 0x00000089a05c723e */ /* 0x000fc400000000ff */
[----:B------:R-:W-:-:S07]  /*12c00*/  F2FP.PACK_AB R94, R136, R161 ;  /* 0x000000a1885e723e */ /* 0x000fce00000000ff */
[----:B------:R-:W-:Y:S01]  /*12c10*/  HMMA.16816.F32 R144, R92, R148, R144 ;  /* 0x000000945c90723c */ /* 0x000fe20000001890 */
[----:B------:R-:W-:-:S07]  /*12c20*/  IADD3 R222, R252, -0x2, RZ ;  /* 0xfffffffefcde7810 */ /* 0x000fce0007ffe0ff */
        /* <DEDUP_REMOVED lines=23> */
.L_x_514:
[----:B------:R-:W-:-:S04]  /*12da0*/  MOV R3, 0x1 ;  /* 0x0000000100037802 */ /* 0x000fc80000000f00 */
[----:B------:R-:W-:-:S13]  /*12db0*/  ISETP.NE.AND P0, PT, R3, c[0x0][0x32c], PT ;  /* 0x0000cb0003007a0c */ /* 0x000fda0003f05270 */
[----:B------:R-:W-:-:S05]  /*12dc0*/  @P0 IMAD.HI.U32 R3, R0, c[0x0][0x330], RZ ;  /* 0x0000cc0000030a27 */ /* 0x000fca00078e00ff */
[----:B------:R-:W-:Y:S02]  /*12dd0*/  @P0 SHF.R.U32.HI R0, RZ, c[0x0][0x334], R3 ;  /* 0x0000cd00ff000a19 */ /* 0x000fe40000011603 */
.L_x_515:
[----:B------:R-:W-:-:S05]  /*12de0*/  MOV R3, c[0x0][0x32c] ;  /* 0x0000cb0000037a02 */ /* 0x000fca0000000f00 */
[----:B------:R-:W-:-:S05]  /*12df0*/  IMAD R0, R0, R3, c[0x0][0x32c] ;  /* 0x0000cb0000007624 */ /* 0x000fca00078e0203 */
[----:B------:R-:W-:-:S04]  /*12e00*/  IMNMX R2, R2, R0, PT ;  /* 0x0000000002027217 */ /* 0x000fc80003800200 */
.L_x_513:
        /* <DEDUP_REMOVED lines=32> */
.L_x_537:
        /* <DEDUP_REMOVED lines=22> */
[----:B------:R-:W-:Y:S01]  /*13170*/  IADD3 R13, R226, 0x20, RZ ;  /* 0x00000020e20d7810 */ /* 0x000fe20007ffe0ff */
        /* <DEDUP_REMOVED lines=38> */
.L_x_587:
        /* <DEDUP_REMOVED lines=18> */
.L_x_518:
[----:B------:R-:W-:Y:S05]  /*13500*/  BSYNC B0 ;  /* 0x0000000000007941 */ /* 0x000fea0003800000 */
.L_x_517:
        /* <DEDUP_REMOVED lines=129> */
[C---:B------:R-:W-:Y:S01]  /*13d20*/  IMAD.WIDE.U32 R2, R225.reuse, c[0x0][0x1e0], RZ ;  /* 0x00007800e1027a25 */ /* 0x040fe200078e00ff */
[----:B------:R-:W-:Y:S01]  /*13d30*/  SHF.R.S32.HI R0, RZ, 0x1f, R225 ;  /* 0x0000001fff007819 */ /* 0x000fe200000114e1 */
[----:B------:R-:W2:Y:S04]  /*13d40*/  @!P1 LDG.E R223, [R132.64] ;  /* 0x0000000c84df9981 */ /* 0x000ea8000c1e1900 */
[----:B------:R-:W-:Y:S04]  /*13d50*/  IMAD R0, R0, c[0x0][0x1e0], RZ ;  /* 0x0000780000007a24 */ /* 0x000fe800078e02ff */
[----:B------:R-:W-:Y:S04]  /*13d60*/  IMAD R0, R225, c[0x0][0x1e4], R0 ;  /* 0x00007900e1007a24 */ /* 0x000fe800078e0200 */
[----:B------:R-:W-:Y:S01]  /*13d70*/  IMAD.IADD R3, R3, 0x1, R0 ;  /* 0x0000000103037824 */ /* 0x000fe200078e0200 */
[----:B--2---:R-:W-:Y:S03]  /*13d80*/  SHF.R.S32.HI R128, RZ, 0x1f, R223 ;  /* 0x0000001fff807819 */ /* 0x004fe600000114df */
[C---:B------:R-:W-:Y:S04]  /*13d90*/  IMAD.WIDE.U32 R2, R223.reuse, c[0x0][0x1f0], R2 ;  /* 0x00007c00df027a25 */ /* 0x040fe800078e0002 */
        /* <DEDUP_REMOVED lines=9> */
[----:B------:R-:W-:Y:S02]  /*13e30*/  IMAD.SHL.U32 R134, R226, 0x2, RZ ;  /* 0x00000002e2867824 */ /* 0x000fe400078e00ff */
        /* <DEDUP_REMOVED lines=29> */
.L_x_520:
[----:B------:R-:W2:Y:S01]  /*14010*/  LDL R2, [R1+0x1c] ;  /* 0x00001c0001027983 */ /* 0x000ea20000100800 */
[----:B------:R-:W-:Y:S02]  /*14020*/  IMAD.MOV.U32 R0, RZ, RZ, c[0x0][0x2c4] ;  /* 0x0000b100ff007624 */ /* 0x000fe400078e00ff */
[----:B------:R-:W-:Y:S01]  /*14030*/  IMAD.MOV.U32 R177, RZ, RZ, c[0x0][0x32c] ;  /* 0x0000cb00ffb17624 */ /* 0x000fe200078e00ff */
[----:B-1----:R-:W3:Y:S01]  /*14040*/  LDL R165, [R1+0x14] ;  /* 0x0000140001a57983 */ /* 0x002ee20000100800 */
[----:B------:R-:W-:Y:S01]  /*14050*/  IMAD R3, R219, -0x30, RZ ;  /* 0xffffffd0db037824 */ /* 0x000fe200078e02ff */
[----:B------:R-:W-:Y:S02]  /*14060*/  ISETP.NE.AND P0, PT, R0, 0x1, PT ;  /* 0x000000010000780c */ /* 0x000fe40003f05270 */
[----:B------:R-:W3:Y:S01]  /*14070*/  LDL R164, [R1+0x18] ;  /* 0x0000180001a47983 */ /* 0x000ee20000100800 */
[----:B------:R-:W-:Y:S02]  /*14080*/  ISETP.GE.AND P1, PT, R177, 0x1, PT ;  /* 0x00000001b100780c */ /* 0x000fe40003f26270 */
[----:B------:R-:W-:Y:S01]  /*14090*/  IADD3 R139, -R250, 0x1, R3 ;  /* 0x00000001fa8b7810 */ /* 0x000fe20007ffe103 */
[----:B------:R-:W0:Y:S07]  /*140a0*/  LDGDEPBAR ;  /* 0x00000000000079af */ /* 0x000e2e0000000000 */
[----:B--2---:R-:W-:Y:S04]  /*140b0*/  @P0 IMAD.HI.U32 R0, R2, c[0x0][0x2c8], RZ ;  /* 0x0000b20002000a27 */ /* 0x004fe800078e00ff */
[----:B------:R-:W-:Y:S01]  /*140c0*/  IMAD.MOV.U32 R137, RZ, RZ, R2 ;  /* 0x000000ffff897224 */ /* 0x000fe200078e0002 */
[----:B------:R-:W-:Y:S02]  /*140d0*/  @P0 SHF.R.U32.HI R137, RZ, c[0x0][0x2cc], R0 ;  /* 0x0000b300ff890a19 */ /* 0x000fe40000011600 */
[----:B---3--:R-:W-:Y:S03]  /*140e0*/  IADD3 R139, -R164, R139, R165 ;  /* 0x0000008ba48b7210 */ /* 0x008fe60007ffe1a5 */
[----:B------:R-:W1:Y:S01]  /*140f0*/  SHFL.IDX PT, R2, R137, RZ, 0x1c1f ;  /* 0x001c1fff89027589 */ /* 0x000e6200000e0000 */
[C---:B------:R-:W-:Y:S02]  /*14100*/  IADD3 R138, R139.reuse, c[0x0][0x328], RZ ;  /* 0x0000ca008b8a7a10 */ /* 0x040fe40007ffe0ff */
[----:B------:R-:W-:Y:S03]  /*14110*/  IADD3 R139, R139, UR4, RZ ;  /* 0x000000048b8b7c10 */ /* 0x000fe6000fffe0ff */
        /* <DEDUP_REMOVED lines=16> */
.L_x_523:
[----:B------:R-:W-:Y:S04]  /*14220*/  MOV R128, c[0x0][0x32c] ;  /* 0x0000cb0000807a02 */ /* 0x000fe80000000f00 */
[----:B------:R-:W-:Y:S11]  /*14230*/  ISETP.NE.AND P0, PT, R128, 0x1, PT ;  /* 0x000000018000780c */ /* 0x000ff60003f05270 */
[----:B------:R-:W-:Y:S02]  /*14240*/  @!UPT UIADD3 URZ, URZ, URZ, URZ ;  /* 0x0000003f3f3ff290 */ /* 0x000fe4000fffe03f */
[----:B------:R-:W-:Y:S05]  /*14250*/  @P0 IMAD.HI.U32 R128, R2, c[0x0][0x330], RZ ;  /* 0x0000cc0002800a27 */ /* 0x000fea00078e00ff */
[----:B------:R-:W-:Y:S02]  /*14260*/  @P0 SHF.R.U32.HI R2, RZ, c[0x0][0x334], R128 ;  /* 0x0000cd00ff020a19 */ /* 0x000fe40000011680 */
.L_x_524:
[----:B------:R-:W-:Y:S05]  /*14270*/  BSYNC B0 ;  /* 0x0000000000007941 */ /* 0x000fea0003800000 */
.L_x_522:
[----:B------:R-:W-:Y:S04]  /*14280*/  IMAD.IADD R128, R3, 0x1, -R250 ;  /* 0x0000000103807824 */ /* 0x000fe800078e0afa */
[----:B------:R-:W-:Y:S05]  /*14290*/  IMAD R2, R2, c[0x0][0x32c], R128 ;  /* 0x0000cb0002027a24 */ /* 0x000fea00078e0280 */
[----:B------:R-:W-:Y:S02]  /*142a0*/  IADD3 R128, R2, c[0x0][0x32c], RZ ;  /* 0x0000cb0002807a10 */ /* 0x000fe40007ffe0ff */
[----:B------:R-:W-:Y:S02]  /*142b0*/  IMNMX R0, R0, R2, !PT ;  /* 0x0000000200007217 */ /* 0x000fe40007800200 */
[----:B------:R-:W-:Y:S02]  /*142c0*/  IMNMX R133, R133, R128, PT ;  /* 0x0000008085857217 */ /* 0x000fe40003800200 */
.L_x_521:
        /* <DEDUP_REMOVED lines=17> */
.L_x_527:
[----:B------:R-:W-:Y:S04]  /*143e0*/  MOV R130, c[0x0][0x32c] ;  /* 0x0000cb0000827a02 */ /* 0x000fe80000000f00 */
[----:B------:R-:W-:Y:S11]  /*143f0*/  ISETP.NE.AND P0, PT, R130, 0x1, PT ;  /* 0x000000018200780c */ /* 0x000ff60003f05270 */
[----:B------:R-:W-:Y:S02]  /*14400*/  @!UPT UIADD3 URZ, URZ, URZ, URZ ;  /* 0x0000003f3f3ff290 */ /* 0x000fe4000fffe03f */
[----:B------:R-:W-:Y:S05]  /*14410*/  @P0 IMAD.HI.U32 R130, R2, c[0x0][0x330], RZ ;  /* 0x0000cc0002820a27 */ /* 0x000fea00078e00ff */
[----:B------:R-:W-:Y:S02]  /*14420*/  @P0 SHF.R.U32.HI R2, RZ, c[0x0][0x334], R130 ;  /* 0x0000cd00ff020a19 */ /* 0x000fe40000011682 */
.L_x_528:
[----:B------:R-:W-:Y:S05]  /*14430*/  BSYNC B0 ;  /* 0x0000000000007941 */ /* 0x000fea0003800000 */
.L_x_526:
[----:B------:R-:W-:Y:S04]  /*14440*/  IMAD.IADD R130, R3, 0x1, -R250 ;  /* 0x0000000103827824 */ /* 0x000fe800078e0afa */
[----:B------:R-:W-:Y:S05]  /*14450*/  IMAD R2, R2, c[0x0][0x32c], R130 ;  /* 0x0000cb0002027a24 */ /* 0x000fea00078e0282 */
[----:B------:R-:W-:Y:S02]  /*14460*/  IADD3 R130, R2, c[0x0][0x32c], RZ ;  /* 0x0000cb0002827a10 */ /* 0x000fe40007ffe0ff */
[----:B------:R-:W-:Y:S02]  /*14470*/  IMNMX R128, R128, R2, !PT ;  /* 0x0000000280807217 */ /* 0x000fe40007800200 */
[----:B------:R-:W-:Y:S02]  /*14480*/  IMNMX R132, R132, R130, PT ;  /* 0x0000008284847217 */ /* 0x000fe40003800200 */
.L_x_525:
        /* <DEDUP_REMOVED lines=17> */
.L_x_531:
[----:B------:R-:W-:Y:S04]  /*145a0*/  MOV R160, c[0x0][0x32c] ;  /* 0x0000cb0000a07a02 */ /* 0x000fe80000000f00 */
[----:B------:R-:W-:Y:S11]  /*145b0*/  ISETP.NE.AND P0, PT, R160, 0x1, PT ;  /* 0x00000001a000780c */ /* 0x000ff60003f05270 */
[----:B------:R-:W-:Y:S02]  /*145c0*/  @!UPT UIADD3 URZ, URZ, URZ, URZ ;  /* 0x0000003f3f3ff290 */ /* 0x000fe4000fffe03f */
[----:B------:R-:W-:Y:S05]  /*145d0*/  @P0 IMAD.HI.U32 R160, R134, c[0x0][0x330], RZ ;  /* 0x0000cc0086a00a27 */ /* 0x000fea00078e00ff */
[----:B------:R-:W-:Y:S02]  /*145e0*/  @P0 SHF.R.U32.HI R134, RZ, c[0x0][0x334], R160 ;  /* 0x0000cd00ff860a19 */ /* 0x000fe400000116a0 */
.L_x_532:
[----:B------:R-:W-:Y:S05]  /*145f0*/  BSYNC B0 ;  /* 0x0000000000007941 */ /* 0x000fea0003800000 */
.L_x_530:
[----:B------:R-:W-:Y:S04]  /*14600*/  IMAD.IADD R160, R3, 0x1, -R250 ;  /* 0x0000000103a07824 */ /* 0x000fe800078e0afa */
[----:B------:R-:W-:Y:S05]  /*14610*/  IMAD R134, R134, c[0x0][0x32c], R160 ;  /* 0x0000cb0086867a24 */ /* 0x000fea00078e02a0 */
[----:B------:R-:W-:Y:S02]  /*14620*/  IADD3 R160, R134, c[0x0][0x32c], RZ ;  /* 0x0000cb0086a07a10 */ /* 0x000fe40007ffe0ff */
[----:B------:R-:W-:Y:S02]  /*14630*/  IMNMX R2, R2, R134, !PT ;  /* 0x0000008602027217 */ /* 0x000fe40007800200 */
[----:B------:R-:W-:Y:S02]  /*14640*/  IMNMX R130, R130, R160, PT ;  /* 0x000000a082827217 */ /* 0x000fe40003800200 */
.L_x_529:
        /* <DEDUP_REMOVED lines=151> */
.L_x_535:
[----:B------:R-:W-:Y:S04]  /*14fc0*/  MOV R5, c[0x0][0x32c] ;  /* 0x0000cb0000057a02 */ /* 0x000fe80000000f00 */
[----:B------:R-:W-:Y:S11]  /*14fd0*/  ISETP.NE.AND P0, PT, R5, 0x1, PT ;  /* 0x000000010500780c */ /* 0x000ff60003f05270 */
[----:B------:R-:W-:Y:S02]  /*14fe0*/  @!UPT UIADD3 URZ, URZ, URZ, URZ ;  /* 0x0000003f3f3ff290 */ /* 0x000fe4000fffe03f */
[----:B------:R-:W-:Y:S05]  /*14ff0*/  @P0 IMAD.HI.U32 R5, R4, c[0x0][0x330], RZ ;  /* 0x0000cc0004050a27 */ /* 0x000fea00078e00ff */
[----:B------:R-:W-:Y:S02]  /*15000*/  @P0 SHF.R.U32.HI R4, RZ, c[0x0][0x334], R5 ;  /* 0x0000cd00ff040a19 */ /* 0x000fe40000011605 */
.L_x_536:
[----:B------:R-:W-:Y:S05]  /*15010*/  BSYNC B0 ;  /* 0x0000000000007941 */ /* 0x000fea0003800000 */
.L_x_534:
[----:B------:R-:W-:Y:S04]  /*15020*/  IMAD.IADD R3, R3, 0x1, -R250 ;  /* 0x0000000103037824 */ /* 0x000fe800078e0afa */
[----:B------:R-:W-:Y:S05]  /*15030*/  IMAD R4, R4, c[0x0][0x32c], R3 ;  /* 0x0000cb0004047a24 */ /* 0x000fea00078e0203 */
[----:B------:R-:W-:Y:S02]  /*15040*/  IADD3 R3, R4, c[0x0][0x32c], RZ ;  /* 0x0000cb0004037a10 */ /* 0x000fe40007ffe0ff */
[----:B------:R-:W-:Y:S02]  /*15050*/  IMNMX R0, R0, R4, !PT ;  /* 0x0000000400007217 */ /* 0x000fe40007800200 */
[----:B------:R-:W-:Y:S02]  /*15060*/  IMNMX R2, R2, R3, PT ;  /* 0x0000000302027217 */ /* 0x000fe40003800200 */
.L_x_533:
        /* <DEDUP_REMOVED lines=390> */
[----:B------:R-:W2:Y:S01]  /*168d0*/  LDL.LU R195, [R1+0x4] ;  /* 0x0000040001c37983 */ /* 0x000ea20000300800 */
        /* <DEDUP_REMOVED lines=61> */
[----:B------:R-:W-:Y:S02]  /*16cb0*/  FADD.FTZ R8, R231, R0 ;  /* 0x00000000e7087221 */ /* 0x000fe40000010000 */
        /* <DEDUP_REMOVED lines=29> */
[----:B------:R-:W-:Y:S01]  /*16e90*/  FADD.FTZ R4, R201, R0 ;  /* 0x00000000c9047221 */ /* 0x000fe20000010000 */
[----:B------:R-:W-:Y:S01]  /*16ea0*/  IADD3 R222, R219, -0x1, RZ ;  /* 0xffffffffdbde7810 */ /* 0x000fe20007ffe0ff */
        /* <DEDUP_REMOVED lines=16> */
[----:B------:R1:W-:Y:S01]  /*16fb0*/  STL [R1+0x4], R4 ;  /* 0x0000040401007387 */ /* 0x0003e20000100800 */
        /* <DEDUP_REMOVED lines=9> */
.L_x_516:
[----:B-1----:R-:W2:Y:S04]  /*17050*/  LDL R3, [R1+0x18] ;  /* 0x0000180001037983 */ /* 0x002ea80000100800 */
[----:B------:R-:W3:Y:S01]  /*17060*/  LDL R2, [R1+0x14] ;  /* 0x0000140001027983 */ /* 0x000ee20000100800 */
[----:B------:R-:W-:-:S02]  /*17070*/  IMAD.MOV.U32 R0, RZ, RZ, c[0x0][0x2c4] ;  /* 0x0000b100ff007624 */ /* 0x000fc400078e00ff */
[----:B------:R-:W-:-:S03]  /*17080*/  IMAD.MOV.U32 R4, RZ, RZ, c[0x0][0x32c] ;  /* 0x0000cb00ff047624 */ /* 0x000fc600078e00ff */
[----:B------:R-:W-:Y:S02]  /*17090*/  ISETP.NE.AND P1, PT, R0, 0x1, PT ;  /* 0x000000010000780c */ /* 0x000fe40003f25270 */
[----:B------:R-:W1:Y:S01]  /*170a0*/  S2R R0, SR_CTAID.X ;  /* 0x0000000000007919 */ /* 0x000e620000002500 */
[----:B------:R-:W-:Y:S02]  /*170b0*/  ISETP.GE.AND P0, PT, R4, 0x1, PT ;  /* 0x000000010400780c */ /* 0x000fe40003f06270 */
[----:B-1----:R-:W-:Y:S01]  /*170c0*/  LEA R0, R0, 0x7f, 0x7 ;  /* 0x0000007f00007811 */ /* 0x002fe200078e38ff */
[----:B--2---:R-:W-:-:S07]  /*170d0*/  IMAD.MOV.U32 R5, RZ, RZ, R3 ;  /* 0x000000ffff057224 */ /* 0x004fce00078e0003 */
[----:B------:R-:W-:Y:S01]  /*170e0*/  @P1 IMAD.HI.U32 R3, R0, c[0x0][0x2c8], RZ ;  /* 0x0000b20000031a27 */ /* 0x000fe200078e00ff */
[----:B---3--:R-:W-:-:S04]  /*170f0*/  IADD3 R2, R2, 0x1, -R5 ;  /* 0x0000000102027810 */ /* 0x008fc80007ffe805 */
        /* <DEDUP_REMOVED lines=13> */
.L_x_539:
[----:B------:R-:W-:-:S04]  /*171d0*/  MOV R3, 0x1 ;  /* 0x0000000100037802 */ /* 0x000fc80000000f00 */
[----:B------:R-:W-:-:S13]  /*171e0*/  ISETP.NE.AND P0, PT, R3, c[0x0][0x32c], PT ;  /* 0x0000cb0003007a0c */ /* 0x000fda0003f05270 */
[----:B------:R-:W-:-:S05]  /*171f0*/  @P0 IMAD.HI.U32 R3, R0, c[0x0][0x330], RZ ;  /* 0x0000cc0000030a27 */ /* 0x000fca00078e00ff */
[----:B------:R-:W-:-:S05]  /*17200*/  @P0 SHF.R.U32.HI R0, RZ, c[0x0][0x334], R3 ;  /* 0x0000cd00ff000a19 */ /* 0x000fca0000011603 */
.L_x_540:
[----:B------:R-:W-:-:S05]  /*17210*/  IMAD R0, R0, c[0x0][0x32c], RZ ;  /* 0x0000cb0000007a24 */ /* 0x000fca00078e02ff */
[----:B------:R-:W-:-:S03]  /*17220*/  IMNMX R2, R2, R0, !PT ;  /* 0x0000000002027217 */ /* 0x000fc60007800200 */
.L_x_538:
        /* <DEDUP_REMOVED lines=27> */
.L_x_546:
        /* <DEDUP_REMOVED lines=24> */
[----:B------:R-:W-:Y:S01]  /*17560*/  IADD3 R12, R226, 0x20, RZ ;  /* 0x00000020e20c7810 */ /* 0x000fe20007ffe0ff */
        /* <DEDUP_REMOVED lines=38> */
.L_x_588:
        /* <DEDUP_REMOVED lines=17> */
.L_x_543:
[----:B------:R-:W-:Y:S05]  /*178e0*/  BSYNC B0 ;  /* 0x0000000000007941 */ /* 0x000fea0003800000 */
.L_x_542:
        /* <DEDUP_REMOVED lines=107> */
[----:B------:R-:W1:Y:S04]  /*17fa0*/  S2R R138, SR_TID.X ;  /* 0x00000000008a7919 */ /* 0x000e680000002100 */
[----:B------:R-:W2:Y:S01]  /*17fb0*/  S2R R219, SR_CTAID.Y ;  /* 0x0000000000db7919 */ /* 0x000ea20000002600 */
[----:B-1----:R-:W-:Y:S04]  /*17fc0*/  SHF.R.S32.HI R137, RZ, 0x1f, R138 ;  /* 0x0000001fff897819 */ /* 0x002fe8000001148a */
[----:B------:R-:W-:Y:S04]  /*17fd0*/  LEA.HI R137, R137, R138, RZ, 0x2 ;  /* 0x0000008a89897211 */ /* 0x000fe800078f10ff */
[----:B------:R-:W-:Y:S01]  /*17fe0*/  SHF.R.S32.HI R137, RZ, 0x2, R137 ;  /* 0x00000002ff897819 */ /* 0x000fe20000011489 */
[----:B--2---:R-:W-:Y:S01]  /*17ff0*/  IMAD R3, R222, 0x30, R3 ;  /* 0x00000030de037824 */ /* 0x004fe200078e0203 */
[----:B---3--:R-:W-:Y:S04]  /*18000*/  ISETP.GT.AND P1, PT, R2, 0x2f, PT ;  /* 0x0000002f0200780c */ /* 0x008fe80003f24270 */
[----:B------:R-:W-:Y:S05]  /*18010*/  IADD3 R3, R3, -0x30, R2 ;  /* 0xffffffd003037810 */ /* 0x000fea0007ffe002 */
[----:B------:R-:W-:Y:S04]  /*18020*/  @P2 IMAD.HI.U32 R130, R3, c[0x0][0x2bc], RZ ;  /* 0x0000af0003822a27 */ /* 0x000fe800078e00ff */
[--C-:B------:R-:W-:Y:S01]  /*18030*/  IMAD.MOV.U32 R2, RZ, RZ, R3.reuse ;  /* 0x000000ffff027224 */ /* 0x100fe200078e0003 */
[----:B------:R-:W-:Y:S04]  /*18040*/  @P2 SHF.R.U32.HI R2, RZ, c[0x0][0x2c0], R130 ;  /* 0x0000b000ff022a19 */ /* 0x000fe80000011682 */
[C---:B----4-:R-:W-:Y:S01]  /*18050*/  @!P1 IADD3 R131, P0, R2.reuse, R202, RZ ;  /* 0x000000ca02839210 */ /* 0x050fe20007f1e0ff */
[----:B------:R-:W-:Y:S03]  /*18060*/  IMAD.WIDE.U32 R202, R219, c[0x0][0x1e8], RZ ;  /* 0x00007a00dbca7a25 */ /* 0x000fe600078e00ff */
[----:B-----5:R-:W-:Y:S01]  /*18070*/  @!P1 LEA.HI.X.SX32 R136, R2, R201, 0x1, P0 ;  /* 0x000000c902889211 */ /* 0x020fe200000f0eff */
[----:B------:R-:W-:Y:S01]  /*18080*/  IMAD.MOV R2, RZ, RZ, -R2 ;  /* 0x000000ffff027224 */ /* 0x000fe200078e0a02 */
[----:B------:R-:W1:Y:S01]  /*18090*/  S2R R201, SR_CTAID.Y ;  /* 0x0000000000c97919 */ /* 0x000e620000002600 */
[C---:B------:R-:W-:Y:S02]  /*180a0*/  @!P1 LEA R130, P0, R131.reuse, c[0x0][0x2a0], 0x2 ;  /* 0x0000a80083829a11 */ /* 0x040fe400078010ff */
[----:B------:R-:W-:Y:S02]  /*180b0*/  IMAD R225, R2, c[0x0][0x2b8], R3 ;  /* 0x0000ae0002e17a24 */ /* 0x000fe400078e0203 */
[----:B------:R-:W-:Y:S02]  /*180c0*/  @!P1 LEA.HI.X R131, R131, c[0x0][0x2a4], R136, 0x2, P0 ;  /* 0x0000a90083839a11 */ /* 0x000fe400000f1488 */
[----:B------:R-:W-:Y:S02]  /*180d0*/  IADD3 R136, -R137, 0x30, RZ ;  /* 0x0000003089887810 */ /* 0x000fe40007ffe1ff */
[----:B------:R-:W-:Y:S01]  /*180e0*/  SHF.R.S32.HI R2, RZ, 0x1f, R225 ;  /* 0x0000001fff027819 */ /* 0x000fe200000114e1 */
[----:B------:R2:W3:Y:S01]  /*180f0*/  @!P1 LDG.E R223, [R130.64] ;  /* 0x0000000c82df9981 */ /* 0x0004e2000c1e1900 */
[----:B------:R-:W-:Y:S02]  /*18100*/  ISETP.GE.AND P1, PT, R136, 0x1, PT ;  /* 0x000000018800780c */ /* 0x000fe40003f26270 */
[----:B-1----:R-:W-:Y:S05]  /*18110*/  SHF.R.S32.HI R201, RZ, 0x1f, R201 ;  /* 0x0000001fffc97819 */ /* 0x002fea00000114c9 */
[----:B------:R-:W-:Y:S04]  /*18120*/  IMAD R201, R201, c[0x0][0x1e8], RZ ;  /* 0x00007a00c9c97a24 */ /* 0x000fe800078e02ff */
[----:B------:R-:W-:Y:S02]  /*18130*/  IMAD R201, R219, c[0x0][0x1ec], R201 ;  /* 0x00007b00dbc97a24 */ /* 0x000fe400078e02c9 */
[----:B--2---:R-:W-:Y:S02]  /*18140*/  IMAD R130, R2, c[0x0][0x1e0], RZ ;  /* 0x0000780002827a24 */ /* 0x004fe400078e02ff */
[C---:B------:R-:W-:Y:S04]  /*18150*/  IMAD.WIDE.U32 R2, R225.reuse, c[0x0][0x1e0], RZ ;  /* 0x00007800e1027a25 */ /* 0x040fe800078e00ff */
[----:B------:R-:W-:Y:S02]  /*18160*/  IMAD R130, R225, c[0x0][0x1e4], R130 ;  /* 0x00007900e1827a24 */ /* 0x000fe400078e0282 */
[----:B------:R-:W-:Y:S02]  /*18170*/  IMAD.IADD R201, R203, 0x1, R201 ;  /* 0x00000001cbc97824 */ /* 0x000fe400078e02c9 */
[----:B------:R-:W-:Y:S01]  /*18180*/  IMAD.IADD R3, R3, 0x1, R130 ;  /* 0x0000000103037824 */ /* 0x000fe200078e0282 */
[----:B---3--:R-:W-:Y:S03]  /*18190*/  SHF.R.S32.HI R130, RZ, 0x1f, R223 ;  /* 0x0000001fff827819 */ /* 0x008fe600000114df */
[C---:B------:R-:W-:Y:S04]  /*181a0*/  IMAD.WIDE.U32 R2, R223.reuse, c[0x0][0x1f0], R2 ;  /* 0x00007c00df027a25 */ /* 0x040fe800078e0002 */
[----:B------:R-:W-:Y:S01]  /*181b0*/  IMAD R130, R130, c[0x0][0x1f0], RZ ;  /* 0x00007c0082827a24 */ /* 0x000fe200078e02ff */
[----:B------:R-:W-:Y:S02]  /*181c0*/  IADD3 R2, P0, R202, R2, RZ ;  /* 0x00000002ca027210 */ /* 0x000fe40007f1e0ff */
[----:B------:R-:W-:Y:S01]  /*181d0*/  IADD3 R202, R226, 0x20, RZ ;  /* 0x00000020e2ca7810 */ /* 0x000fe20007ffe0ff */
[----:B------:R-:W-:Y:S03]  /*181e0*/  IMAD R130, R223, c[0x0][0x1f4], R130 ;  /* 0x00007d00df827a24 */ /* 0x000fe600078e0282 */
[----:B------:R-:W-:Y:S02]  /*181f0*/  ISETP.GE.AND P4, PT, R202, c[0x0][0x1d4], PT ;  /* 0x00007500ca007a0c */ /* 0x000fe40003f86270 */
[----:B------:R-:W-:Y:S02]  /*18200*/  IADD3.X R130, R201, R3, R130, P0, !PT ;  /* 0x00000003c9827210 */ /* 0x000fe400007fe482 */
[----:B------:R-:W-:Y:S02]  /*18210*/  LEA R131, P0, R2, c[0x0][0x1c8], 0x1 ;  /* 0x0000720002837a11 */ /* 0x000fe400078008ff */
        /* <DEDUP_REMOVED lines=27> */
.L_x_545:
        /* <DEDUP_REMOVED lines=14> */
[----:B------:R-:W3:Y:S01]  /*184b0*/  LDL.LU R231, [R1+0x4] ;  /* 0x0000040001e77983 */ /* 0x000ee20000300800 */
        /* <DEDUP_REMOVED lines=425> */
[----:B------:R1:W-:Y:S01]  /*19f50*/  STL [R1+0x4], R5 ;  /* 0x0000040501007387 */ /* 0x0003e20000100800 */
[----:B------:R-:W-:Y:S03]  /*19f60*/  FADD.FTZ R0, R49, R0 ;  /* 0x0000000031007221 */ /* 0x000fe60000010000 */
[----:B------:R1:W-:Y:S01]  /*19f70*/  STL [R1+0x8], R4 ;  /* 0x0000080401007387 */ /* 0x0003e20000100800 */
[----:B------:R-:W-:Y:S01]  /*19f80*/  FADD.FTZ R3, R48, R0 ;  /* 0x0000000030037221 */ /* 0x000fe20000010000 */
[----:B------:R-:W-:Y:S04]  /*19f90*/  IADD3 R0, R222, -0x1, RZ ;  /* 0xffffffffde007810 */ /* 0x000fe80007ffe0ff */
[----:B------:R1:W-:Y:S01]  /*19fa0*/  STL [R1+0x10], R3 ;  /* 0x0000100301007387 */ /* 0x0003e20000100800 */
[----:B------:R-:W-:Y:S01]  /*19fb0*/  MOV R222, R0 ;  /* 0x0000000000de7202 */ /* 0x000fe20000000f00 */
[----:B-1----:R-:W-:-:S05]  /*19fc0*/  @P0 BRA `(.L_x_546) ;  /* 0xffffd41000000947 */ /* 0x002fca000383ffff */
.L_x_541:
        /* <DEDUP_REMOVED lines=15> */
.L_x_568:
        /* <DEDUP_REMOVED lines=38> */
[----:B------:R-:W-:Y:S02]  /*1a320*/  LEA R10, P0, R0, c[0x0][0x1f8], 0x1 ;  /* 0x00007e00000a7a11 */ /* 0x000fe400078008ff */
        /* <DEDUP_REMOVED lines=33> */
.L_x_589:
        /* <DEDUP_REMOVED lines=17> */
.L_x_549:
[----:B------:R-:W-:Y:S05]  /*1a650*/  BSYNC B0 ;  /* 0x0000000000007941 */ /* 0x000fea0003800000 */
.L_x_548:
        /* <DEDUP_REMOVED lines=130> */
[----:B------:R-:W2:Y:S01]  /*1ae80*/  @!P1 LDG.E R223, [R132.64] ;  /* 0x0000000c84df9981 */ /* 0x000ea2000c1e1900 */
[----:B------:R-:W-:Y:S03]  /*1ae90*/  ISETP.GE.AND P1, PT, R224, 0x1, PT ;  /* 0x00000001e000780c */ /* 0x000fe60003f26270 */
        /* <DEDUP_REMOVED lines=9> */
[----:B------:R-:W-:Y:S02]  /*1af30*/  LEA R128, P0, R0, c[0x0][0x1c8], 0x1 ;  /* 0x0000720000807a11 */ /* 0x000fe400078008ff */
        /* <DEDUP_REMOVED lines=27> */
.L_x_551:
[----:B------:R-:W2:Y:S01]  /*1b0f0*/  LDL R2, [R1+0x1c] ;  /* 0x00001c0001027983 */ /* 0x000ea20000100800 */
[----:B------:R-:W-:Y:S02]  /*1b100*/  IMAD.MOV.U32 R0, RZ, RZ, c[0x0][0x2c4] ;  /* 0x0000b100ff007624 */ /* 0x000fe400078e00ff */
[----:B------:R-:W-:Y:S01]  /*1b110*/  IMAD.MOV.U32 R189, RZ, RZ, c[0x0][0x32c] ;  /* 0x0000cb00ffbd7624 */ /* 0x000fe200078e00ff */
[----:B------:R-:W3:Y:S02]  /*1b120*/  LDL R186, [R1+0x14] ;  /* 0x0000140001ba7983 */ /* 0x000ee40000100800 */
[----:B------:R-:W-:Y:S02]  /*1b130*/  ISETP.NE.AND P0, PT, R0, 0x1, PT ;  /* 0x000000010000780c */ /* 0x000fe40003f05270 */
[----:B------:R-:W-:Y:S01]  /*1b140*/  ISETP.GE.AND P1, PT, R189, 0x1, PT ;  /* 0x00000001bd00780c */ /* 0x000fe20003f26270 */
[----:B------:R-:W3:Y:S04]  /*1b150*/  LDL R179, [R1+0x18] ;  /* 0x0000180001b37983 */ /* 0x000ee80000100800 */
[----:B------:R-:W0:Y:S06]  /*1b160*/  LDGDEPBAR ;  /* 0x00000000000079af */ /* 0x000e2c0000000000 */
[----:B--2---:R-:W-:Y:S04]  /*1b170*/  @P0 IMAD.HI.U32 R0, R2, c[0x0][0x2c8], RZ ;  /* 0x0000b20002000a27 */ /* 0x004fe800078e00ff */
[----:B------:R-:W-:Y:S01]  /*1b180*/  IMAD.MOV.U32 R134, RZ, RZ, R2 ;  /* 0x000000ffff867224 */ /* 0x000fe200078e0002 */
[----:B------:R-:W-:Y:S01]  /*1b190*/  @P0 SHF.R.U32.HI R134, RZ, c[0x0][0x2cc], R0 ;  /* 0x0000b300ff860a19 */ /* 0x000fe20000011600 */
[----:B------:R-:W-:Y:S04]  /*1b1a0*/  IMAD R2, R222, -0x30, RZ ;  /* 0xffffffd0de027824 */ /* 0x000fe800078e02ff */
[----:B------:R-:W2:Y:S01]  /*1b1b0*/  SHFL.IDX PT, R3, R134, RZ, 0x1c1f ;  /* 0x001c1fff86037589 */ /* 0x000ea200000e0000 */
[C---:B-1----:R-:W-:Y:S02]  /*1b1c0*/  IADD3 R137, -R250.reuse, 0x1, R2 ;  /* 0x00000001fa897810 */ /* 0x042fe40007ffe102 */
[----:B------:R-:W-:Y:S02]  /*1b1d0*/  IADD3 R138, -R250, R2, RZ ;  /* 0x00000002fa8a7210 */ /* 0x000fe40007ffe1ff */
[----:B---3--:R-:W-:Y:S04]  /*1b1e0*/  IADD3 R137, -R179, R137, R186 ;  /* 0x00000089b3897210 */ /* 0x008fe80007ffe1ba */
        /* <DEDUP_REMOVED lines=18> */
.L_x_554:
[----:B------:R-:W-:Y:S04]  /*1b310*/  MOV R132, 0x1 ;  /* 0x0000000100847802 */ /* 0x000fe80000000f00 */
[----:B------:R-:W-:Y:S11]  /*1b320*/  ISETP.NE.AND P0, PT, R132, c[0x0][0x32c], PT ;  /* 0x0000cb0084007a0c */ /* 0x000ff60003f05270 */
[----:B------:R-:W-:Y:S02]  /*1b330*/  @!UPT UIADD3 URZ, URZ, URZ, URZ ;  /* 0x0000003f3f3ff290 */ /* 0x000fe4000fffe03f */
[----:B------:R-:W-:Y:S05]  /*1b340*/  @P0 IMAD.HI.U32 R132, R3, c[0x0][0x330], RZ ;  /* 0x0000cc0003840a27 */ /* 0x000fea00078e00ff */
[----:B------:R-:W-:Y:S02]  /*1b350*/  @P0 SHF.R.U32.HI R3, RZ, c[0x0][0x334], R132 ;  /* 0x0000cd00ff030a19 */ /* 0x000fe40000011684 */
.L_x_555:
[----:B------:R-:W-:Y:S05]  /*1b360*/  BSYNC B0 ;  /* 0x0000000000007941 */ /* 0x000fea0003800000 */
.L_x_553:
[----:B------:R-:W-:Y:S05]  /*1b370*/  IMAD R3, R3, c[0x0][0x32c], R138 ;  /* 0x0000cb0003037a24 */ /* 0x000fea00078e028a */
[----:B------:R-:W-:Y:S02]  /*1b380*/  IADD3 R132, R3, c[0x0][0x32c], RZ ;  /* 0x0000cb0003847a10 */ /* 0x000fe40007ffe0ff */
[----:B------:R-:W-:Y:S02]  /*1b390*/  IMNMX R0, R0, R3, !PT ;  /* 0x0000000300007217 */ /* 0x000fe40007800200 */
[----:B------:R-:W-:Y:S02]  /*1b3a0*/  IMNMX R128, R128, R132, PT ;  /* 0x0000008480807217 */ /* 0x000fe40003800200 */
.L_x_552:
        /* <DEDUP_REMOVED lines=17> */
.L_x_558:
[----:B------:R-:W-:Y:S04]  /*1b4c0*/  MOV R139, 0x1 ;  /* 0x00000001008b7802 */ /* 0x000fe80000000f00 */
[----:B------:R-:W-:Y:S11]  /*1b4d0*/  ISETP.NE.AND P0, PT, R139, c[0x0][0x32c], PT ;  /* 0x0000cb008b007a0c */ /* 0x000ff60003f05270 */
[----:B------:R-:W-:Y:S02]  /*1b4e0*/  @!UPT UIADD3 URZ, URZ, URZ, URZ ;  /* 0x0000003f3f3ff290 */ /* 0x000fe4000fffe03f */
[----:B------:R-:W-:Y:S05]  /*1b4f0*/  @P0 IMAD.HI.U32 R139, R133, c[0x0][0x330], RZ ;  /* 0x0000cc00858b0a27 */ /* 0x000fea00078e00ff */
[----:B------:R-:W-:Y:S02]  /*1b500*/  @P0 SHF.R.U32.HI R133, RZ, c[0x0][0x334], R139 ;  /* 0x0000cd00ff850a19 */ /* 0x000fe4000001168b */
.L_x_559:
[----:B------:R-:W-:Y:S05]  /*1b510*/  BSYNC B0 ;  /* 0x0000000000007941 */ /* 0x000fea0003800000 */
.L_x_557:
[----:B------:R-:W-:Y:S05]  /*1b520*/  IMAD R133, R133, c[0x0][0x32c], R138 ;  /* 0x0000cb0085857a24 */ /* 0x000fea00078e028a */
[----:B------:R-:W-:Y:S02]  /*1b530*/  IADD3 R139, R133, c[0x0][0x32c], RZ ;  /* 0x0000cb00858b7a10 */ /* 0x000fe40007ffe0ff */
[----:B------:R-:W-:Y:S02]  /*1b540*/  IMNMX R3, R3, R133, !PT ;  /* 0x0000008503037217 */ /* 0x000fe40007800200 */
[----:B------:R-:W-:Y:S02]  /*1b550*/  IMNMX R132, R132, R139, PT ;  /* 0x0000008b84847217 */ /* 0x000fe40003800200 */
.L_x_556:
        /* <DEDUP_REMOVED lines=72> */
.L_x_562:
[----:B------:R-:W-:Y:S04]  /*1b9e0*/  MOV R20, 0x1 ;  /* 0x0000000100147802 */ /* 0x000fe80000000f00 */
[----:B------:R-:W-:Y:S11]  /*1b9f0*/  ISETP.NE.AND P0, PT, R20, c[0x0][0x32c], PT ;  /* 0x0000cb0014007a0c */ /* 0x000ff60003f05270 */
[----:B------:R-:W-:Y:S02]  /*1ba00*/  @!UPT UIADD3 URZ, URZ, URZ, URZ ;  /* 0x0000003f3f3ff290 */ /* 0x000fe4000fffe03f */
[----:B------:R-:W-:Y:S05]  /*1ba10*/  @P0 IMAD.HI.U32 R20, R4, c[0x0][0x330], RZ ;  /* 0x0000cc0004140a27 */ /* 0x000fea00078e00ff */
[----:B------:R-:W-:Y:S02]  /*1ba20*/  @P0 SHF.R.U32.HI R4, RZ, c[0x0][0x334], R20 ;  /* 0x0000cd00ff040a19 */ /* 0x000fe40000011614 */
.L_x_563:
[----:B------:R-:W-:Y:S05]  /*1ba30*/  BSYNC B0 ;  /* 0x0000000000007941 */ /* 0x000fea0003800000 */
.L_x_561:
[----:B------:R-:W-:Y:S05]  /*1ba40*/  IMAD R4, R4, c[0x0][0x32c], R138 ;  /* 0x0000cb0004047a24 */ /* 0x000fea00078e028a */
[----:B------:R-:W-:Y:S02]  /*1ba50*/  IADD3 R20, R4, c[0x0][0x32c], RZ ;  /* 0x0000cb0004147a10 */ /* 0x000fe40007ffe0ff */
[----:B------:R-:W-:Y:S02]  /*1ba60*/  IMNMX R0, R0, R4, !PT ;  /* 0x0000000400007217 */ /* 0x000fe40007800200 */
[----:B------:R-:W-:Y:S02]  /*1ba70*/  IMNMX R2, R2, R20, PT ;  /* 0x0000001402027217 */ /* 0x000fe40003800200 */
.L_x_560:
        /* <DEDUP_REMOVED lines=103> */
.L_x_566:
[----:B------:R-:W-:Y:S04]  /*1c0f0*/  MOV R4, 0x1 ;  /* 0x0000000100047802 */ /* 0x000fe80000000f00 */
[----:B------:R-:W-:Y:S11]  /*1c100*/  ISETP.NE.AND P0, PT, R4, c[0x0][0x32c], PT ;  /* 0x0000cb0004007a0c */ /* 0x000ff60003f05270 */
[----:B------:R-:W-:Y:S02]  /*1c110*/  @!UPT UIADD3 URZ, URZ, URZ, URZ ;  /* 0x0000003f3f3ff290 */ /* 0x000fe4000fffe03f */
[----:B------:R-:W-:Y:S05]  /*1c120*/  @P0 IMAD.HI.U32 R4, R3, c[0x0][0x330], RZ ;  /* 0x0000cc0003040a27 */ /* 0x000fea00078e00ff */
[----:B------:R-:W-:Y:S02]  /*1c130*/  @P0 SHF.R.U32.HI R3, RZ, c[0x0][0x334], R4 ;  /* 0x0000cd00ff030a19 */ /* 0x000fe40000011604 */
.L_x_567:
[----:B------:R-:W-:Y:S05]  /*1c140*/  BSYNC B0 ;  /* 0x0000000000007941 */ /* 0x000fea0003800000 */
.L_x_565:
[----:B------:R-:W-:Y:S05]  /*1c150*/  IMAD R138, R3, c[0x0][0x32c], R138 ;  /* 0x0000cb00038a7a24 */ /* 0x000fea00078e028a */
[----:B------:R-:W-:Y:S02]  /*1c160*/  IADD3 R3, R138, c[0x0][0x32c], RZ ;  /* 0x0000cb008a037a10 */ /* 0x000fe40007ffe0ff */
[----:B------:R-:W-:Y:S02]  /*1c170*/  IMNMX R0, R0, R138, !PT ;  /* 0x0000008a00007217 */ /* 0x000fe40007800200 */
[----:B------:R-:W-:Y:S02]  /*1c180*/  IMNMX R2, R2, R3, PT ;  /* 0x0000000302027217 */ /* 0x000fe40003800200 */
.L_x_564:
        /* <DEDUP_REMOVED lines=9> */
[----:B------:R-:W3:Y:S01]  /*1c220*/  LDL.LU R239, [R1+0x4] ;  /* 0x0000040001ef7983 */ /* 0x000ee20000300800 */
        /* <DEDUP_REMOVED lines=489> */
[----:B------:R-:W-:Y:S05]  /*1e0c0*/  FADD.FTZ R2, R26, R2 ;  /* 0x000000021a027221 */ /* 0x000fea0000010000 */
[----:B------:R2:W-:Y:S01]  /*1e0d0*/  STL [R1+0x10], R2 ;  /* 0x0000100201007387 */ /* 0x0005e20000100800 */
[----:B-1----:R-:W-:Y:S04]  /*1e0e0*/  IADD3 R0, R222, -0x1, RZ ;  /* 0xffffffffde007810 */ /* 0x002fe80007ffe0ff */
[----:B------:R-:W-:Y:S01]  /*1e0f0*/  MOV R222, R0 ;  /* 0x0000000000de7202 */ /* 0x000fe20000000f00 */
[----:B--2---:R-:W-:-:S05]  /*1e100*/  @P0 BRA `(.L_x_568) ;  /* 0xffffbfb000000947 */ /* 0x004fca000383ffff */
.L_x_547:
[----:B------:R-:W2:Y:S04]  /*1e110*/  LDL.LU R0, [R1+0xc] ;  /* 0x00000c0001007983 */ /* 0x000ea80000300800 */
[----:B------:R-:W3:Y:S04]  /*1e120*/  LDL.LU R3, [R1+0x4] ;  /* 0x0000040001037983 */ /* 0x000ee80000300800 */
        /* <DEDUP_REMOVED lines=151> */
.L_x_439:
[----:B-1----:R-:W-:Y:S05]  /*1eaa0*/  @P4 BRA `(.L_x_569) ;  /* 0x0000176000004947 */ /* 0x002fea0003800000 */
[----:B------:R-:W2:Y:S01]  /*1eab0*/  LDL R63, [R1+0x48] ;  /* 0x00004800013f7983 */ /* 0x000ea20000100800 */
[----:B------:R-:W-:Y:S02]  /*1eac0*/  F2FP.PACK_AB R28, R28, R13 ;  /* 0x0000000d1c1c723e */ /* 0x000fe400000000ff */
[----:B------:R-:W-:Y:S01]  /*1ead0*/  F2FP.PACK_AB R45, R45, R140 ;  /* 0x0000008c2d2d723e */ /* 0x000fe200000000ff */
[----:B------:R-:W1:Y:S01]  /*1eae0*/  S2R R57, SR_TID.X ;  /* 0x0000000000397919 */ /* 0x000e620000002100 */
        /* <DEDUP_REMOVED lines=146> */
.L_x_570:
        /* <DEDUP_REMOVED lines=151> */
.L_x_572:
[----:B---3--:R-:W-:Y:S05]  /*1fd80*/  BSYNC B0 ;  /* 0x0000000000007941 */ /* 0x008fea0003800000 */
.L_x_571:
        /* <DEDUP_REMOVED lines=23> */
.L_x_574:
[----:B------:R-:W-:Y:S05]  /*1ff00*/  BSYNC B0 ;  /* 0x0000000000007941 */ /* 0x000fea0003800000 */
.L_x_573:
        /* <DEDUP_REMOVED lines=23> */
.L_x_576:
[----:B------:R-:W-:Y:S05]  /*20080*/  BSYNC B0 ;  /* 0x0000000000007941 */ /* 0x000fea0003800000 */
.L_x_575:
        /* <DEDUP_REMOVED lines=24> */
.L_x_569:
        /* <DEDUP_REMOVED lines=19> */
.L_x_577:
        /* <DEDUP_REMOVED lines=43> */
.L_x_579:
[----:B---3--:R-:W-:Y:S05]  /*205f0*/  BSYNC B0 ;  /* 0x0000000000007941 */ /* 0x008fea0003800000 */
.L_x_578:
        /* <DEDUP_REMOVED lines=64> */
.L_x_581:
[----:B------:R-:W-:Y:S05]  /*20a00*/  BSYNC B0 ;  /* 0x0000000000007941 */ /* 0x000fea0003800000 */
.L_x_580:
        /* <DEDUP_REMOVED lines=21> */
.L_x_583:
[----:B------:R-:W-:Y:S05]  /*20b60*/  BSYNC B0 ;  /* 0x0000000000007941 */ /* 0x000fea0003800000 */
.L_x_582:
        /* <DEDUP_REMOVED lines=21> */
.L_x_585:
[----:B------:R-:W-:Y:S05]  /*20cc0*/  BSYNC B0 ;  /* 0x0000000000007941 */ /* 0x000fea0003800000 */
.L_x_584:
        /* <DEDUP_REMOVED lines=22> */
.L_x_492:
[----:B----4-:R-:W-:Y:S01]  /*20e30*/  IMAD.MOV.U32 R3, RZ, RZ, R24 ;  /* 0x000000ffff037224 */ /* 0x010fe200078e0018 */
[----:B------:R-:W-:Y:S02]  /*20e40*/  MOV R6, 0x1 ;  /* 0x0000000100067802 */ /* 0x000fe40000000f00 */
[----:B------:R-:W-:Y:S02]  /*20e50*/  MOV R2, 0x20e70 ;  /* 0x00020e7000027802 */ /* 0x000fe40000000f00 */
[----:B------:R-:W-:Y:S05]  /*20e60*/  CALL.REL.NOINC `($__internal_2_$__cuda_sm70_shflsync_idx_p) ;  /* 0x0000026000007944 */ /* 0x000fea0003c00000 */
[----:B------:R-:W-:Y:S01]  /*20e70*/  IMAD.MOV.U32 R5, RZ, RZ, R6 ;  /* 0x000000ffff057224 */ /* 0x000fe200078e0006 */
[----:B------:R-:W-:Y:S01]  /*20e80*/  MOV R3, R25 ;  /* 0x0000001900037202 */ /* 0x000fe20000000f00 */
[----:B------:R-:W-:Y:S01]  /*20e90*/  IMAD.MOV.U32 R6, RZ, RZ, 0x1 ;  /* 0x00000001ff067424 */ /* 0x000fe200078e00ff */
[----:B------:R-:W-:Y:S02]  /*20ea0*/  MOV R2, 0x20ec0 ;  /* 0x00020ec000027802 */ /* 0x000fe40000000f00 */
[----:B------:R-:W-:Y:S05]  /*20eb0*/  CALL.REL.NOINC `($__internal_2_$__cuda_sm70_shflsync_idx_p) ;  /* 0x0000021000007944 */ /* 0x000fea0003c00000 */
[----:B------:R-:W-:Y:S01]  /*20ec0*/  MOV R2, R6 ;  /* 0x0000000600027202 */ /* 0x000fe20000000f00 */
[----:B------:R-:W-:Y:S05]  /*20ed0*/  BRA `(.L_x_586) ;  /* 0xfffee5b000007947 */ /* 0x000fea000383ffff */
.L_x_519:
[----:B-1----:R-:W-:Y:S02]  /*20ee0*/  MOV R6, 0x1 ;  /* 0x0000000100067802 */ /* 0x002fe40000000f00 */
[----:B------:R-:W-:Y:S02]  /*20ef0*/  MOV R2, 0x20f10 ;  /* 0x00020f1000027802 */ /* 0x000fe40000000f00 */
[----:B------:R-:W-:Y:S05]  /*20f00*/  CALL.REL.NOINC `($__internal_2_$__cuda_sm70_shflsync_idx_p) ;  /* 0x000001c000007944 */ /* 0x000fea0003c00000 */
[----:B------:R-:W-:Y:S01]  /*20f10*/  MOV R3, R10 ;  /* 0x0000000a00037202 */ /* 0x000fe20000000f00 */
[----:B------:R-:W-:Y:S01]  /*20f20*/  IMAD.MOV.U32 R4, RZ, RZ, R6 ;  /* 0x000000ffff047224 */ /* 0x000fe200078e0006 */
[----:B------:R-:W-:Y:S01]  /*20f30*/  MOV R2, 0x20f60 ;  /* 0x00020f6000027802 */ /* 0x000fe20000000f00 */
[----:B------:R-:W-:Y:S02]  /*20f40*/  IMAD.MOV.U32 R6, RZ, RZ, 0x1 ;  /* 0x00000001ff067424 */ /* 0x000fe400078e00ff */
[----:B------:R-:W-:Y:S05]  /*20f50*/  CALL.REL.NOINC `($__internal_2_$__cuda_sm70_shflsync_idx_p) ;  /* 0x0000017000007944 */ /* 0x000fea0003c00000 */
[----:B------:R-:W-:Y:S01]  /*20f60*/  MOV R0, R6 ;  /* 0x0000000600007202 */ /* 0x000fe20000000f00 */
[----:B------:R-:W-:-:S05]  /*20f70*/  BRA `(.L_x_587) ;  /* 0xffff246000007947 */ /* 0x000fca000383ffff */
.L_x_544:
[----:B-1----:R-:W-:Y:S01]  /*20f80*/  MOV R6, 0x1 ;  /* 0x0000000100067802 */ /* 0x002fe20000000f00 */
[----:B------:R-:W-:Y:S01]  /*20f90*/  IMAD.MOV.U32 R3, RZ, RZ, R8 ;  /* 0x000000ffff037224 */ /* 0x000fe200078e0008 */
        /* <DEDUP_REMOVED lines=9> */
.L_x_550:
        /* <DEDUP_REMOVED lines=10> */
        .weak           $__internal_2_$__cuda_sm70_shflsync_idx_p
        .type           $__internal_2_$__cuda_sm70_shflsync_idx_p,@function
        .size           $__internal_2_$__cuda_sm70_shflsync_idx_p,(.L_x_862 - $__internal_2_$__cuda_sm70_shflsync_idx_p)
$__internal_2_$__cuda_sm70_shflsync_idx_p:
[----:B------:R-:W-:Y:S02]  /*210d0*/  MOV R24, 0xffffffff ;  /* 0xffffffff00187802 */ /* 0x000fe40000000f00 */
[----:B------:R-:W-:-:S02]  /*210e0*/  MOV R7, 0x1c1f ;  /* 0x00001c1f00077802 */ /* 0x000fc40000000f00 */
[----:B------:R-:W-:Y:S04]  /*210f0*/  WARPSYNC R24 ;  /* 0x0000001800007348 */ /* 0x000fe80003800000 */
[----:B------:R1:W2:Y:S02]  /*21100*/  SHFL.IDX PT, R6, R3, R6, R7 ;  /* 0x0000000603067389 */ /* 0x0002a400000e0007 */
[----:B-1----:R-:W-:-:S04]  /*21110*/  MOV R3, 0x0 ;  /* 0x0000000000037802 */ /* 0x002fc80000000f00 */
[----:B--2---:R-:W-:Y:S05]  /*21120*/  RET.REL.NODEC R2 `(_ZN7cutlass13device_kernelIN5flash19enable_sm80_to_sm89INS1_16FlashAttnFwdSm80INS1_25CollectiveMainloopFwdSm80ILi4ELi1ELb0EN4cute5tupleIJNS5_1CILi128EEENS7_ILi48EEENS7_ILi96EEEEEELi96ENS_6half_tEfNS_4arch4Sm80ELb0ELb1ELb0ELb1ELb1ELb1ELb1ELb0EEENS1_21CollectiveEpilogueFwdINS6_IJS8_SA_S9_EEENS6_IJNS7_ILi1EEESI_SI_EEESC_SE_Li128ELb1ELb1ELb0ELb0EEENS1_19SingleTileSchedulerILb1ELb0ELb1ELi128EEEEEEEEEvNT_6ParamsE) ;  /* 0xfffdeed002007950 */ /* 0x004fea0003c3ffff */
.L_x_590:
        /* <DEDUP_REMOVED lines=13> */
.L_x_862:


//--------------------- .text._ZN7cutlass13device_kernelIN5flash19enable_sm80_to_sm89INS1_16FlashAttnFwdSm80INS1_25CollectiveMainloopFwdSm80ILi4ELi1ELb0EN4cute5tupleIJNS5_1CILi128EEENS7_ILi64EEENS7_ILi96EEEEEELi96ENS_6half_tEfNS_4arch4Sm80ELb1ELb0ELb0ELb0ELb1ELb0ELb1ELb0EEENS1_21CollectiveEpilogueFwdINS6_IJS8_SA_S9_EEENS6_IJNS7_ILi1EEESI_SI_EEESC_SE_Li128ELb0ELb1ELb0ELb0EEENS1_30DynamicPersistentTileSchedulerILi128ELi128ELb0ELb1ELb0EEEEEEEEEvNT_6ParamsE --------------------------
	.section	.text._ZN7cutlass13device_kernelIN5flash19enable_sm80_to_sm89INS1_16FlashAttnFwdSm80INS1_25CollectiveMainloopFwdSm80ILi4ELi1ELb0EN4cute5tupleIJNS5_1CILi128EEENS7_ILi64EEENS7_ILi96EEEEEELi96ENS_6half_tEfNS_4arch4Sm80ELb1ELb0ELb0ELb0ELb1ELb0ELb1ELb0EEENS1_21CollectiveEpilogueFwdINS6_IJS8_SA_S9_EEENS6_IJNS7_ILi1EEESI_SI_EEESC_SE_Li128ELb0ELb1ELb0ELb0EEENS1_30DynamicPersistentTileSchedulerILi128ELi128ELb0ELb1ELb0EEEEEEEEEvNT_6ParamsE,"ax",@progbits
	.sectioninfo	@"SHI_REGISTERS=255"
	.align	128
.text._ZN7cutlass13device_kernelIN5flash19enable_sm80_to_sm89INS1_16FlashAttnFwdSm80INS1_25CollectiveMainloopFwdSm80ILi4ELi1ELb0EN4cute5tupleIJNS5_1CILi128EEENS7_ILi64EEENS7_ILi96EEEEEELi96ENS_6half_tEfNS_4arch4Sm80ELb1ELb0ELb0ELb0ELb1ELb0ELb1ELb0EEENS1_21CollectiveEpilogueFwdINS6_IJS8_SA_S9_EEENS6_IJNS7_ILi1EEESI_SI_EEESC_SE_Li128ELb0ELb1ELb0ELb0EEENS1_30DynamicPersistentTileSchedulerILi128ELi128ELb0ELb1ELb0EEEEEEEEEvNT_6ParamsE:
        .type           _ZN7cutlass13device_kernelIN5flash19enable_sm80_to_sm89INS1_16FlashAttnFwdSm80INS1_25CollectiveMainloopFwdSm80ILi4ELi1ELb0EN4cute5tupleIJNS5_1CILi128EEENS7_ILi64EEENS7_ILi96EEEEEELi96ENS_6half_tEfNS_4arch4Sm80ELb1ELb0ELb0ELb0ELb1ELb0ELb1ELb0EEENS1_21CollectiveEpilogueFwdINS6_IJS8_SA_S9_EEENS6_IJNS7_ILi1EEESI_SI_EEESC_SE_Li128ELb0ELb1ELb0ELb0EEENS1_30DynamicPersistentTileSchedulerILi128ELi128ELb0ELb1ELb0EEEEEEEEEvNT_6ParamsE,@function
        .size           _ZN7cutlass13device_kernelIN5flash19enable_sm80_to_sm89INS1_16FlashAttnFwdSm80INS1_25CollectiveMainloopFwdSm80ILi4ELi1ELb0EN4cute5tupleIJNS5_1CILi128EEENS7_ILi64EEENS7_ILi96EEEEEELi96ENS_6half_tEfNS_4arch4Sm80ELb1ELb0ELb0ELb0ELb1ELb0ELb1ELb0EEENS1_21CollectiveEpilogueFwdINS6_IJS8_SA_S9_EEENS6_IJNS7_ILi1EEESI_SI_EEESC_SE_Li128ELb0ELb1ELb0ELb0EEENS1_30DynamicPersistentTileSchedulerILi128ELi128ELb0ELb1ELb0EEEEEEEEEvNT_6ParamsE,(.L_x_864 - _ZN7cutlass13device_kernelIN5flash19enable_sm80_to_sm89INS1_16FlashAttnFwdSm80INS1_25CollectiveMainloopFwdSm80ILi4ELi1ELb0EN4cute5tupleIJNS5_1CILi128EEENS7_ILi64EEENS7_ILi96EEEEEELi96ENS_6half_tEfNS_4arch4Sm80ELb1ELb0ELb0ELb0ELb1ELb0ELb1ELb0EEENS1_21CollectiveEpilogueFwdINS6_IJS8_SA_S9_EEENS6_IJNS7_ILi1EEESI_SI_EEESC_SE_Li128ELb0ELb1ELb0ELb0EEENS1_30DynamicPersistentTileSchedulerILi128ELi128ELb0ELb1ELb0EEEEEEEEEvNT_6ParamsE)
        .other          _ZN7cutlass13device_kernelIN5flash19enable_sm80_to_sm89INS1_16FlashAttnFwdSm80INS1_25CollectiveMainloopFwdSm80ILi4ELi1ELb0EN4cute5tupleIJNS5_1CILi128EEENS7_ILi64EEENS7_ILi96EEEEEELi96ENS_6half_tEfNS_4arch4Sm80ELb1ELb0ELb0ELb0ELb1ELb0ELb1ELb0EEENS1_21CollectiveEpilogueFwdINS6_IJS8_SA_S9_EEENS6_IJNS7_ILi1EEESI_SI_EEESC_SE_Li128ELb0ELb1ELb0ELb0EEENS1_30DynamicPersistentTileSchedulerILi128ELi128ELb0ELb1ELb0EEEEEEEEEvNT_6ParamsE,@"STO_CUDA_ENTRY STV_DEFAULT"
_ZN7cutlass13device_kernelIN5flash19enable_sm80_to_sm89INS1_16FlashAttnFwdSm80INS1_25CollectiveMainloopFwdSm80ILi4ELi1ELb0EN4cute5tupleIJNS5_1CILi128EEENS7_ILi64EEENS7_ILi96EEEEEELi96ENS_6half_tEfNS_4arch4Sm80ELb1ELb0ELb0ELb0ELb1ELb0ELb1ELb0EEENS1_21CollectiveEpilogueFwdINS6_IJS8_SA_S9_EEENS6_IJNS7_ILi1EEESI_SI_EEESC_SE_Li128ELb0ELb1ELb0ELb0EEENS1_30DynamicPersistentTileSchedulerILi128ELi128ELb0ELb1ELb0EEEEEEEEEvNT_6ParamsE:
[----:B------:R-:W-:-:S03]  /*0000*/  MOV R1, c[0x0][0x28] ;  /* 0x00000a0000017a02 */ /* 0x000fc60000000f00 */
[----:B------:R-:W1:Y:S01]  /*0010*/  S2R R24, SR_TID.X ;  /* 0x0000000000187919 */ /* 0x000e620000002100 */
[----:B------:R-:W-:-:S03]  /*0020*/  IADD3 R1, R1, -0x78, RZ ;  /* 0xffffff8801017810 */ /* 0x000fc60007ffe0ff */
[----:B------:R-:W2:Y:S01]  /*0030*/  S2R R18, SR_CTAID.X ;  /* 0x0000000000127919 */ /* 0x000ea20000002500 */
[----:B-1----:R-:W-:-:S05]  /*0040*/  SHF.R.U32.HI R2, RZ, 0x5, R24 ;  /* 0x00000005ff027819 */ /* 0x002fca0000011618 */
[----:B------:R-:W1:Y:S02]  /*0050*/  SHFL.IDX PT, R0, R2, RZ, 0x1f ;  /* 0x00001fff02007589 */ /* 0x000e6400000e0000 */
[----:B-1----:R-:W-:Y:S02]  /*0060*/  ISETP.GE.AND P0, PT, R0, 0x1, PT ;  /* 0x000000010000780c */ /* 0x002fe40003f06270 */
[----:B------:R1:W-:Y:S11]  /*0070*/  STL [R1+0x6c], R0 ;  /* 0x00006c0001007387 */ /* 0x0003f60000100800 */
[----:B------:R-:W-:Y:S06]  /*0080*/  @P0 BAR.ARV 0x4, 0x80 ;  /* 0x0102000000000b1d */ /* 0x000fec0000002000 */
[----:B--2---:R-:W-:-:S13]  /*0090*/  ISETP.GE.AND P0, PT, R18, c[0x0][0x538], PT ;  /* 0x00014e0012007a0c */ /* 0x004fda0003f06270 */
[----:B------:R-:W-:Y:S05]  /*00a0*/  @P0 EXIT ;  /* 0x000000000000094d */ /* 0x000fea0003800000 */
[----:B-1----:R-:W-:Y:S01]  /*00b0*/  SHF.R.S32.HI R17, RZ, 0x1f, R24 ;  /* 0x0000001fff117819 */ /* 0x002fe20000011418 */
[----:B------:R-:W-:Y:S01]  /*00c0*/  IMAD.MOV.U32 R202, RZ, RZ, 0x20 ;  /* 0x00000020ffca7424 */ /* 0x000fe200078e00ff */
[----:B------:R-:W-:Y:S02]  /*00d0*/  ULDC.64 UR6, c[0x0][0x118] ;  /* 0x0000460000067ab9 */ /* 0x000fe40000000a00 */
[CC--:B------:R-:W-:Y:S02]  /*00e0*/  LEA.HI R16, R17.reuse, R24.reuse, RZ, 0x3 ;  /* 0x0000001811107211 */ /* 0x0c0fe400078f18ff */
[----:B------:R-:W-:Y:S02]  /*00f0*/  LEA.HI R8, R17, R24, RZ, 0x2 ;  /* 0x0000001811087211 */ /* 0x000fe400078f10ff */
[----:B------:R-:W-:Y:S02]  /*0100*/  SHF.R.S32.HI R0, RZ, 0x3, R16 ;  /* 0x00000003ff007819 */ /* 0x000fe40000011410 */
[----:B------:R-:W-:-:S02]  /*0110*/  LOP3.LUT R2, R8, 0xfffffffc, RZ, 0xc0, !PT ;  /* 0xfffffffc08027812 */ /* 0x000fc400078ec0ff */
[----:B------:R-:W-:Y:S01]  /*0120*/  LEA.HI R4, R17, R24, RZ, 0x4 ;  /* 0x0000001811047211 */ /* 0x000fe200078f20ff */
[----:B------:R-:W-:Y:S01]  /*0130*/  IMAD.SHL.U32 R0, R0, 0x40, RZ ;  /* 0x0000004000007824 */ /* 0x000fe200078e00ff */
[----:B------:R-:W-:Y:S01]  /*0140*/  SHF.R.S32.HI R23, RZ, 0x2, R8 ;  /* 0x00000002ff177819 */ /* 0x000fe20000011408 */
[----:B------:R-:W-:Y:S01]  /*0150*/  IMAD.IADD R10, R24, 0x1, -R2 ;  /* 0x00000001180a7824 */ /* 0x000fe200078e0a02 */
[----:B------:R-:W-:Y:S02]  /*0160*/  SHF.R.S32.HI R5, RZ, 0x4, R4 ;  /* 0x00000004ff057819 */ /* 0x000fe40000011404 */
[----:B------:R-:W-:Y:S01]  /*0170*/  LOP3.LUT R0, R0, 0xc0, RZ, 0xc0, !PT ;  /* 0x000000c000007812 */ /* 0x000fe200078ec0ff */
[----:B------:R-:W-:Y:S01]  /*0180*/  IMAD.SHL.U32 R218, R10, 0x8, RZ ;  /* 0x000000080ada7824 */ /* 0x000fe200078e00ff */
[----:B------:R-:W-:Y:S02]  /*0190*/  LEA.HI R3, R4, R5, RZ, 0x1 ;  /* 0x0000000504037211 */ /* 0x000fe400078f08ff */
[----:B------:R-:W-:-:S02]  /*01a0*/  SHF.R.U32.HI R2, RZ, 0x3, R0 ;  /* 0x00000003ff027819 */ /* 0x000fc40000011600 */
[----:B------:R-:W-:Y:S02]  /*01b0*/  LOP3.LUT R0, R0, 0x18, R218, 0xf8, !PT ;  /* 0x0000001800007812 */ /* 0x000fe400078ef8da */
[----:B------:R-:W-:Y:S02]  /*01c0*/  LOP3.LUT R3, R3, 0xfffffffe, RZ, 0xc0, !PT ;  /* 0xfffffffe03037812 */ /* 0x000fe400078ec0ff */
[----:B------:R-:W-:Y:S02]  /*01d0*/  LOP3.LUT R7, R0, R2, RZ, 0x3c, !PT ;  /* 0x0000000200077212 */ /* 0x000fe400078e3cff */
[----:B------:R-:W-:Y:S01]  /*01e0*/  LOP3.LUT R0, R4, 0xfffffff0, RZ, 0xc0, !PT ;  /* 0xfffffff004007812 */ /* 0x000fe200078ec0ff */
[----:B------:R-:W-:Y:S01]  /*01f0*/  IMAD.IADD R12, R5, 0x1, -R3 ;  /* 0x00000001050c7824 */ /* 0x000fe200078e0a03 */
[----:B------:R-:W-:Y:S02]  /*0200*/  LOP3.LUT R3, R16, 0xfffffff8, RZ, 0xc0, !PT ;  /* 0xfffffff810037812 */ /* 0x000fe400078ec0ff */
[----:B------:R-:W-:Y:S01]  /*0210*/  LEA.HI R2, R8, R23, RZ, 0x1 ;  /* 0x0000001708027211 */ /* 0x000fe200078f08ff */
[C---:B------:R-:W-:Y:S01]  /*0220*/  IMAD.IADD R0, R24.reuse, 0x1, -R0 ;  /* 0x0000000118007824 */ /* 0x040fe200078e0a00 */
[----:B------:R-:W-:Y:S01]  /*0230*/  LEA.HI R11, R17, R24, RZ, 0x5 ;  /* 0x00000018110b7211 */ /* 0x000fe200078f28ff */
[----:B------:R-:W-:Y:S01]  /*0240*/  IMAD.IADD R3, R24, 0x1, -R3 ;  /* 0x0000000118037824 */ /* 0x000fe200078e0a03 */
[----:B------:R-:W-:-:S02]  /*0250*/  LOP3.LUT R2, R2, 0x7fffffe, RZ, 0xc0, !PT ;  /* 0x07fffffe02027812 */ /* 0x000fc400078ec0ff */
[-C--:B------:R-:W-:Y:S02]  /*0260*/  LEA.HI R6, R0, R0.reuse, RZ, 0x1 ;  /* 0x0000000000067211 */ /* 0x080fe400078f08ff */
[----:B------:R-:W-:Y:S01]  /*0270*/  SHF.R.S32.HI R5, RZ, 0x1f, R0 ;  /* 0x0000001fff057819 */ /* 0x000fe20000011400 */
[----:B------:R-:W-:Y:S01]  /*0280*/  IMAD.IADD R2, R23, 0x1, -R2 ;  /* 0x0000000117027824 */ /* 0x000fe200078e0a02 */
[----:B------:R-:W-:Y:S02]  /*0290*/  LEA.HI R9, R3, R3, RZ, 0x1 ;  /* 0x0000000303097211 */ /* 0x000fe400078f08ff */
[----:B------:R-:W-:Y:S02]  /*02a0*/  SHF.R.S32.HI R203, RZ, 0x5, R11 ;  /* 0x00000005ffcb7819 */ /* 0x000fe4000001140b */
[----:B------:R-:W-:Y:S02]  /*02b0*/  LOP3.LUT R4, R6, 0x7fffffe, RZ, 0xc0, !PT ;  /* 0x07fffffe06047812 */ /* 0x000fe400078ec0ff */
[----:B------:R-:W-:Y:S01]  /*02c0*/  LEA.HI R14, R5, R0, RZ, 0x3 ;  /* 0x00000000050e7211 */ /* 0x000fe200078f18ff */
[----:B------:R-:W-:Y:S01]  /*02d0*/  IMAD R2, R203, 0x8, R2 ;  /* 0x00000008cb027824 */ /* 0x000fe200078e0202 */
[----:B------:R-:W-:Y:S01]  /*02e0*/  LOP3.LUT R5, R9, 0x3fffffe, RZ, 0xc0, !PT ;  /* 0x03fffffe09057812 */ /* 0x000fe200078ec0ff */
[----:B------:R-:W-:Y:S01]  /*02f0*/  IMAD.IADD R13, R0, 0x1, -R4 ;  /* 0x00000001000d7824 */ /* 0x000fe200078e0a04 */
[----:B------:R-:W-:-:S02]  /*0300*/  LEA.HI R0, R10, R10, RZ, 0x1 ;  /* 0x0000000a0a007211 */ /* 0x000fc400078f08ff */
[----:B------:R-:W-:Y:S01]  /*0310*/  SHF.R.S32.HI R4, RZ, 0x1f, R11 ;  /* 0x0000001fff047819 */ /* 0x000fe2000001140b */
[----:B------:R-:W-:Y:S01]  /*0320*/  IMAD.IADD R200, R3, 0x1, -R5 ;  /* 0x0000000103c87824 */ /* 0x000fe200078e0a05 */
[----:B------:R-:W-:Y:S01]  /*0330*/  SHF.R.S32.HI R5, RZ, 0x1f, R8 ;  /* 0x0000001fff057819 */ /* 0x000fe20000011408 */
[----:B------:R-:W-:Y:S01]  /*0340*/  IMAD.U32 R3, R2, 0x20, R7 ;  /* 0x0000002002037824 */ /* 0x000fe200078e0007 */
[C---:B------:R-:W-:Y:S01]  /*0350*/  LOP3.LUT R2, R0.reuse, 0x1ffffffe, RZ, 0xc0, !PT ;  /* 0x1ffffffe00027812 */ /* 0x040fe200078ec0ff */
[----:B------:R-:W-:Y:S01]  /*0360*/  IMAD.SHL.U32 R0, R0, 0x20, RZ ;  /* 0x0000002000007824 */ /* 0x000fe200078e00ff */
[----:B------:R-:W-:Y:S01]  /*0370*/  LOP3.LUT R7, R11, 0xffffffe0, RZ, 0xc0, !PT ;  /* 0xffffffe00b077812 */ /* 0x000fe200078ec0ff */
[----:B------:R-:W-:Y:S01]  /*0380*/  IMAD R200, R12, 0x8, R200 ;  /* 0x000000080cc87824 */ /* 0x000fe200078e02c8 */
[----:B------:R1:W-:Y:S01]  /*0390*/  STL [R1+0x68], R3 ;  /* 0x0000680301007387 */ /* 0x0003e20000100800 */
[----:B------:R-:W-:Y:S02]  /*03a0*/  LEA.HI R4, R4, R203, RZ, 0x2 ;  /* 0x000000cb04047211 */ /* 0x000fe400078f10ff */
[----:B------:R-:W-:Y:S01]  /*03b0*/  LOP3.LUT R0, R0, 0xffffffc0, RZ, 0xc0, !PT ;  /* 0xffffffc000007812 */ /* 0x000fe200078ec0ff */
[----:B------:R-:W-:Y:S01]  /*03c0*/  IMAD.IADD R22, R24, 0x1, -R7 ;  /* 0x0000000118167824 */ /* 0x000fe200078e0a07 */
[----:B------:R-:W-:-:S02]  /*03d0*/  SHF.R.S32.HI R8, RZ, 0x1, R6 ;  /* 0x00000001ff087819 */ /* 0x000fc40000011406 */
[----:B------:R-:W-:Y:S02]  /*03e0*/  SHF.R.S32.HI R7, RZ, 0x1f, R6 ;  /* 0x0000001fff077819 */ /* 0x000fe40000011406 */
[----:B------:R-:W-:Y:S01]  /*03f0*/  IADD3 R252, R218, 0x20, RZ ;  /* 0x00000020dafc7810 */ /* 0x000fe20007ffe0ff */
[----:B-1----:R-:W-:Y:S01]  /*0400*/  IMAD.IADD R3, R10, 0x1, -R2 ;  /* 0x000000010a037824 */ /* 0x002fe200078e0a02 */
[----:B------:R-:W-:-:S03]  /*0410*/  LEA.HI R2, R5, R23, RZ, 0x3 ;  /* 0x0000001705027211 */ /* 0x000fc600078f18ff */
[----:B------:R-:W-:Y:S01]  /*0420*/  IMAD R15, R3, 0x8, R0 ;  /* 0x00000008030f7824 */ /* 0x000fe200078e0200 */
[----:B------:R-:W-:Y:S02]  /*0430*/  LOP3.LUT R0, R2, 0xfffffff8, RZ, 0xc0, !PT ;  /* 0xfffffff802007812 */ /* 0x000fe400078ec0ff */
[----:B------:R-:W-:Y:S02]  /*0440*/  SHF.R.S32.HI R2, RZ, 0x1f, R22 ;  /* 0x0000001fff027819 */ /* 0x000fe40000011416 */
[----:B------:R-:W-:Y:S01]  /*0450*/  LOP3.LUT R3, R4, 0xffffffc, RZ, 0xc0, !PT ;  /* 0x0ffffffc04037812 */ /* 0x000fe200078ec0ff */
[----:B------:R-:W-:Y:S01]  /*0460*/  IMAD.IADD R4, R23, 0x1, -R0 ;  /* 0x0000000117047824 */ /* 0x000fe200078e0a00 */
[----:B------:R-:W-:Y:S02]  /*0470*/  LEA.HI R11, R2, R22, RZ, 0x2 ;  /* 0x00000016020b7211 */ /* 0x000fe400078f10ff */
[----:B------:R-:W-:Y:S01]  /*0480*/  SHF.R.S32.HI R0, RZ, 0x1, R9 ;  /* 0x00000001ff007819 */ /* 0x000fe20000011409 */
[C---:B------:R-:W-:Y:S01]  /*0490*/  IMAD.IADD R3, R203.reuse, 0x1, -R3 ;  /* 0x00000001cb037824 */ /* 0x040fe200078e0a03 */
[----:B------:R-:W-:Y:S01]  /*04a0*/  SHF.R.S32.HI R2, RZ, 0x2, R11 ;  /* 0x00000002ff027819 */ /* 0x000fe2000001140b */
[----:B------:R-:W-:Y:S01]  /*04b0*/  IMAD.SHL.U32 R203, R203, 0x200, RZ ;  /* 0x00000200cbcb7824 */ /* 0x000fe200078e00ff */
[----:B------:R-:W-:-:S02]  /*04c0*/  LEA.HI R6, R4, R4, RZ, 0x1 ;  /* 0x0000000404067211 */ /* 0x000fc400078f08ff */
[C---:B------:R-:W-:Y:S01]  /*04d0*/  LOP3.LUT P2, RZ, R0.reuse, 0x2, RZ, 0xc0, !PT ;  /* 0x0000000200ff7812 */ /* 0x040fe2000784c0ff */
[----:B------:R-:W-:Y:S01]  /*04e0*/  IMAD.SHL.U32 R0, R0, 0x40, RZ ;  /* 0x0000004000007824 */ /* 0x000fe200078e00ff */
[----:B------:R-:W-:Y:S01]  /*04f0*/  LOP3.LUT R5, R6, 0x3fffffe, RZ, 0xc0, !PT ;  /* 0x03fffffe06057812 */ /* 0x000fe200078ec0ff */
[----:B------:R-:W-:Y:S01]  /*0500*/  IMAD R21, R3, 0x10, R2 ;  /* 0x0000001003157824 */ /* 0x000fe200078e0202 */
[----:B------:R-:W-:Y:S01]  /*0510*/  LEA.HI R2, R7, R8, RZ, 0x2 ;  /* 0x0000000807027211 */ /* 0x000fe200078f10ff */
[----:B------:R-:W-:Y:S01]  /*0520*/  IMAD R7, R10, 0x2, R203 ;  /* 0x000000020a077824 */ /* 0x000fe200078e02cb */
[----:B------:R-:W-:Y:S01]  /*0530*/  LOP3.LUT R0, R0, 0xc0, RZ, 0xc0, !PT ;  /* 0x000000c000007812 */ /* 0x000fe200078ec0ff */
[----:B------:R-:W-:Y:S01]  /*0540*/  IMAD.IADD R5, R4, 0x1, -R5 ;  /* 0x0000000104057824 */ /* 0x000fe200078e0a05 */
[----:B------:R-:W-:Y:S01]  /*0550*/  LOP3.LUT R2, R2, 0xfffffffc, RZ, 0xc0, !PT ;  /* 0xfffffffc02027812 */ /* 0x000fe200078ec0ff */
[----:B------:R-:W-:Y:S01]  /*0560*/  STL [R1+0x70], R21 ;  /* 0x0000701501007387 */ /* 0x000fe20000100800 */
[----:B------:R-:W-:-:S02]  /*0570*/  LOP3.LUT R4, R0, 0x8, R16, 0xf8, !PT ;  /* 0x0000000800047812 */ /* 0x000fc400078ef810 */
[----:B------:R-:W-:Y:S01]  /*0580*/  SHF.R.U32.HI R3, RZ, 0x3, R0 ;  /* 0x00000003ff037819 */ /* 0x000fe20000011600 */
[----:B------:R-:W-:Y:S01]  /*0590*/  IMAD.IADD R2, R8, 0x1, -R2 ;  /* 0x0000000108027824 */ /* 0x000fe200078e0a02 */
[----:B------:R-:W-:Y:S01]  /*05a0*/  SHF.R.S32.HI R0, RZ, 0x1, R6 ;  /* 0x00000001ff007819 */ /* 0x000fe20000011406 */
[----:B------:R-:W-:Y:S01]  /*05b0*/  IMAD R6, R5, 0x20, R7 ;  /* 0x0000002005067824 */ /* 0x000fe200078e0207 */
[----:B------:R-:W-:Y:S01]  /*05c0*/  LOP3.LUT R8, R4, R3, RZ, 0x3c, !PT ;  /* 0x0000000304087212 */ /* 0x000fe200078e3cff */
[----:B------:R-:W-:Y:S01]  /*05d0*/  IMAD.SHL.U32 R5, R14, 0x20, RZ ;  /* 0x000000200e057824 */ /* 0x000fe200078e00ff */
[C---:B------:R-:W-:Y:S01]  /*05e0*/  LOP3.LUT R4, R0.reuse, 0x1, RZ, 0xc0, !PT ;  /* 0x0000000100047812 */ /* 0x040fe200078ec0ff */
[----:B------:R-:W-:Y:S01]  /*05f0*/  IMAD.SHL.U32 R3, R0, 0x40, RZ ;  /* 0x0000004000037824 */ /* 0x000fe200078e00ff */
[C---:B------:R-:W-:Y:S01]  /*0600*/  LOP3.LUT P3, RZ, R2.reuse, 0x2, RZ, 0xc0, !PT ;  /* 0x0000000202ff7812 */ /* 0x040fe2000786c0ff */
[----:B------:R-:W-:Y:S01]  /*0610*/  IMAD.SHL.U32 R2, R2, 0x40, RZ ;  /* 0x0000004002027824 */ /* 0x000fe200078e00ff */
[----:B------:R-:W-:Y:S01]  /*0620*/  ISETP.NE.U32.AND P1, PT, R4, 0x1, PT ;  /* 0x000000010400780c */ /* 0x000fe20003f25070 */
[----:B------:R-:W-:Y:S01]  /*0630*/  IMAD.SHL.U32 R7, R12, 0x8, RZ ;  /* 0x000000080c077824 */ /* 0x000fe200078e00ff */
[----:B------:R-:W-:Y:S01]  /*0640*/  LOP3.LUT R3, R3, 0xc0, RZ, 0xc0, !PT ;  /* 0x000000c003037812 */ /* 0x000fe200078ec0ff */
[----:B------:R-:W-:Y:S01]  /*0650*/  IMAD.U32 R200, R200, 0x20, R8 ;  /* 0x00000020c8c87824 */ /* 0x000fe200078e0008 */
[----:B------:R-:W-:-:S02]  /*0660*/  LOP3.LUT P0, RZ, R0, 0x2, RZ, 0xc0, !PT ;  /* 0x0000000200ff7812 */ /* 0x000fc4000780c0ff */
[----:B------:R-:W-:Y:S02]  /*0670*/  LEA.HI R3, R3, R3, RZ, 0x1d ;  /* 0x0000000303037211 */ /* 0x000fe400078fe8ff */
[----:B------:R-:W-:Y:S02]  /*0680*/  LOP3.LUT R0, R5, 0xffffff00, RZ, 0xc0, !PT ;  /* 0xffffff0005007812 */ /* 0x000fe400078ec0ff */
[----:B------:R-:W-:Y:S01]  /*0690*/  LOP3.LUT R2, R2, 0xc0, RZ, 0xc0, !PT ;  /* 0x000000c002027812 */ /* 0x000fe200078ec0ff */
[----:B------:R-:W-:Y:S01]  /*06a0*/  IMAD.IADD R3, R3, 0x1, R6 ;  /* 0x0000000103037824 */ /* 0x000fe200078e0206 */
[----:B------:R-:W-:Y:S01]  /*06b0*/  LEA R200, R200, 0x3100, 0x1 ;  /* 0x00003100c8c87811 */ /* 0x000fe200078e08ff */
[----:B------:R-:W-:Y:S01]  /*06c0*/  IMAD.IADD R203, R0, 0x1, R203 ;  /* 0x0000000100cb7824 */ /* 0x000fe200078e02cb */
[----:B------:R-:W-:Y:S01]  /*06d0*/  LOP3.LUT R4, R2, 0x8, R7, 0xf8, !PT ;  /* 0x0000000802047812 */ /* 0x000fe200078ef807 */
[----:B------:R-:W-:Y:S01]  /*06e0*/  IMAD.SHL.U32 R20, R3, 0x2, RZ ;  /* 0x0000000203147824 */ /* 0x000fe200078e00ff */
[----:B------:R-:W-:Y:S01]  /*06f0*/  SHF.R.U32.HI R201, RZ, 0x3, R2 ;  /* 0x00000003ffc97819 */ /* 0x000fe20000011602 */
[C---:B------:R-:W-:Y:S01]  /*0700*/  IMAD R2, R13.reuse, 0x20, R0 ;  /* 0x000000200d027824 */ /* 0x040fe200078e0200 */
[----:B------:R-:W-:Y:S01]  /*0710*/  SHF.R.S32.HI R3, RZ, 0x1f, R252 ;  /* 0x0000001fff037819 */ /* 0x000fe200000114fc */
[----:B------:R-:W-:Y:S01]  /*0720*/  IMAD R203, R13, 0x20, R203 ;  /* 0x000000200dcb7824 */ /* 0x000fe200078e02cb */
[C---:B------:R-:W-:Y:S01]  /*0730*/  IADD3 R0, R20.reuse, 0x80, RZ ;  /* 0x0000008014007810 */ /* 0x040fe20007ffe0ff */
[----:B------:R-:W-:Y:S01]  /*0740*/  STL [R1+0x54], R20 ;  /* 0x0000541401007387 */ /* 0x000fe20000100800 */
[----:B------:R-:W-:Y:S01]  /*0750*/  IADD3 R19, R20, 0x70, RZ ;  /* 0x0000007014137810 */ /* 0x000fe20007ffe0ff */
[----:B------:R-:W-:Y:S01]  /*0760*/  IMAD.IADD R3, R21, 0x1, R15 ;  /* 0x0000000115037824 */ /* 0x000fe200078e020f */
[----:B------:R-:W-:Y:S01]  /*0770*/  LOP3.LUT R201, R4, R201, RZ, 0x3c, !PT ;  /* 0x000000c904c97212 */ /* 0x000fe200078e3cff */
[----:B------:R-:W-:Y:S01]  /*0780*/  STL [R1+0x64], R18 ;  /* 0x0000641201007387 */ /* 0x000fe20000100800 */
[----:B------:R-:W-:Y:S01]  /*0790*/  @P1 IADD3 R19, R0, 0x10, RZ ;  /* 0x0000001000131810 */ /* 0x000fe20007ffe0ff */
[----:B------:R-:W-:Y:S01]  /*07a0*/  IMAD R0, R10, 0x20, R23 ;  /* 0x000000200a007824 */ /* 0x000fe200078e0217 */
[C---:B------:R-:W-:Y:S01]  /*07b0*/  IADD3 R205, R200.reuse, 0x20, RZ ;  /* 0x00000020c8cd7810 */ /* 0x040fe20007ffe0ff */
[C---:B------:R-:W-:Y:S01]  /*07c0*/  IMAD.IADD R203, R201.reuse, 0x1, R203 ;  /* 0x00000001c9cb7824 */ /* 0x040fe200078e02cb */
[----:B------:R-:W-:Y:S01]  /*07d0*/  @P2 IADD3 R205, R200, -0x20, RZ ;  /* 0xffffffe0c8cd2810 */ /* 0x000fe20007ffe0ff */
[----:B------:R-:W-:Y:S01]  /*07e0*/  STL [R1+0x58], R19 ;  /* 0x0000581301007387 */ /* 0x000fe20000100800 */
[----:B------:R-:W-:Y:S01]  /*07f0*/  IMAD.IADD R201, R201, 0x1, R2 ;  /* 0x00000001c9c97824 */ /* 0x000fe200078e0202 */
[----:B------:R-:W-:-:S02]  /*0800*/  LEA.HI R2, R17, R24, RZ, 0x7 ;  /* 0x0000001811027211 */ /* 0x000fc400078f38ff */
[----:B------:R1:W-:Y:S01]  /*0810*/  STL [R1], R0 ;  /* 0x0000000001007387 */ /* 0x0003e20000100800 */
[----:B------:R-:W-:Y:S02]  /*0820*/  LEA R203, R203, 0x6100, 0x1 ;  /* 0x00006100cbcb7811 */ /* 0x000fe400078e08ff */
[----:B------:R-:W-:Y:S01]  /*0830*/  SHF.R.S32.HI R2, RZ, 0x7, R2 ;  /* 0x00000007ff027819 */ /* 0x000fe20000011402 */
[----:B------:R-:W-:Y:S01]  /*0840*/  STL [R1+0x50], R3 ;  /* 0x0000500301007387 */ /* 0x000fe20000100800 */
[----:B------:R-:W-:Y:S02]  /*0850*/  IADD3 R2, R218, 0x40, RZ ;  /* 0x00000040da027810 */ /* 0x000fe40007ffe0ff */
[----:B------:R-:W-:Y:S02]  /*0860*/  LEA R201, R201, 0x100, 0x1 ;  /* 0x00000100c9c97811 */ /* 0x000fe400078e08ff */
[----:B------:R-:W-:Y:S02]  /*0870*/  SHF.R.S32.HI R2, RZ, 0x1f, R2 ;  /* 0x0000001fff027819 */ /* 0x000fe40000011402 */
[----:B------:R-:W-:-:S02]  /*0880*/  SEL R2, R202, 0xffffffe0, !P0 ;  /* 0xffffffe0ca027807 */ /* 0x000fc40004000000 */
[----:B------:R-:W-:Y:S02]  /*0890*/  SEL R202, R202, 0xffffffe0, !P3 ;  /* 0xffffffe0caca7807 */ /* 0x000fe40005800000 */
[----:B------:R-:W-:Y:S02]  /*08a0*/  SHF.R.S32.HI R4, RZ, 0x1f, R218 ;  /* 0x0000001fff047819 */ /* 0x000fe400000114da */
[----:B------:R-:W-:Y:S01]  /*08b0*/  IADD3 R216, R205, 0x400, RZ ;  /* 0x00000400cdd87810 */ /* 0x000fe20007ffe0ff */
[----:B------:R-:W-:Y:S01]  /*08c0*/  IMAD.IADD R204, R203, 0x1, R202 ;  /* 0x00000001cbcc7824 */ /* 0x000fe200078e02ca */
[C---:B------:R-:W-:Y:S01]  /*08d0*/  IADD3 R215, R205.reuse, 0x800, RZ ;  /* 0x00000800cdd77810 */ /* 0x040fe20007ffe0ff */
[----:B------:R-:W-:Y:S01]  /*08e0*/  IMAD.IADD R202, R202, 0x1, R201 ;  /* 0x00000001caca7824 */ /* 0x000fe200078e02c9 */
[C---:B------:R-:W-:Y:S02]  /*08f0*/  IADD3 R214, R205.reuse, 0xc00, RZ ;  /* 0x00000c00cdd67810 */ /* 0x040fe40007ffe0ff */
[----:B------:R-:W-:-:S02]  /*0900*/  IADD3 R213, R205, 0x1000, RZ ;  /* 0x00001000cdd57810 */ /* 0x000fc40007ffe0ff */
[----:B-1----:R-:W-:Y:S02]  /*0910*/  LOP3.LUT R0, R11, 0x7ffffffc, RZ, 0xc0, !PT ;  /* 0x7ffffffc0b007812 */ /* 0x002fe400078ec0ff */
[C---:B------:R-:W-:Y:S02]  /*0920*/  IADD3 R212, R205.reuse, 0x1400, RZ ;  /* 0x00001400cdd47810 */ /* 0x040fe40007ffe0ff */
[C---:B------:R-:W-:Y:S01]  /*0930*/  IADD3 R211, R205.reuse, 0x1800, RZ ;  /* 0x00001800cdd37810 */ /* 0x040fe20007ffe0ff */
[----:B------:R-:W-:Y:S01]  /*0940*/  IMAD.IADD R0, R22, 0x1, -R0 ;  /* 0x0000000116007824 */ /* 0x000fe200078e0a00 */
[C---:B------:R-:W-:Y:S02]  /*0950*/  IADD3 R210, R205.reuse, 0x1c00, RZ ;  /* 0x00001c00cdd27810 */ /* 0x040fe40007ffe0ff */
[C---:B------:R-:W-:Y:S01]  /*0960*/  IADD3 R209, R205.reuse, 0x2000, RZ ;  /* 0x00002000cdd17810 */ /* 0x040fe20007ffe0ff */
[----:B------:R-:W-:Y:S01]  /*0970*/  IMAD.SHL.U32 R0, R0, 0x2, RZ ;  /* 0x0000000200007824 */ /* 0x000fe200078e00ff */
[----:B------:R-:W-:-:S02]  /*0980*/  IADD3 R208, R205, 0x2400, RZ ;  /* 0x00002400cdd07810 */ /* 0x000fc40007ffe0ff */
[C---:B------:R-:W-:Y:S02]  /*0990*/  IADD3 R207, R205.reuse, 0x2800, RZ ;  /* 0x00002800cdcf7810 */ /* 0x040fe40007ffe0ff */
[----:B------:R1:W-:Y:S01]  /*09a0*/  STL [R1+0x4c], R0 ;  /* 0x00004c0001007387 */ /* 0x0003e20000100800 */
[----:B------:R-:W-:Y:S01]  /*09b0*/  IADD3 R206, R205, 0x2c00, RZ ;  /* 0x00002c00cdce7810 */ /* 0x000fe20007ffe0ff */
[----:B-1----:R-:W-:-:S05]  /*09c0*/  IMAD.IADD R0, R20, 0x1, R2 ;  /* 0x0000000114007824 */ /* 0x002fca00078e0202 */
[----:B------:R1:W-:Y:S02]  /*09d0*/  STL [R1+0x60], R0 ;  /* 0x0000600001007387 */ /* 0x0003e40000100800 */
[----:B-1----:R-:W-:-:S05]  /*09e0*/  IMAD.IADD R0, R2, 0x1, R19 ;  /* 0x0000000102007824 */ /* 0x002fca00078e0213 */
[----:B------:R1:W-:Y:S02]  /*09f0*/  STL [R1+0x5c], R0 ;  /* 0x00005c0001007387 */ /* 0x0003e40000100800 */
.L_x_664:
[----:B------:R-:W2:Y:S01]  /*0a00*/  LDL R4, [R1+0x64] ;  /* 0x0000640001047983 */ /* 0x000ea20000100800 */
[----:B-1----:R-:W-:Y:S01]  /*0a10*/  IMAD.MOV.U32 R0, RZ, RZ, c[0x0][0x560] ;  /* 0x00015800ff007624 */ /* 0x002fe200078e00ff */
[----:B------:R-:W-:Y:S01]  /*0a20*/  YIELD ;  /* 0x0000000000007946 */ /* 0x000fe20003800000 */
[----:B------:R-:W-:Y:S03]  /*0a30*/  BSSY B0, `(.L_x_591) ;  /* 0x0000016000007945 */ /* 0x000fe60003800000 */
[----:B------:R-:W-:-:S13]  /*0a40*/  ISETP.NE.AND P0, PT, R0, 0x1, PT ;  /* 0x000000010000780c */ /* 0x000fda0003f05270 */
[----:B--2---:R-:W-:Y:S01]  /*0a50*/  @P0 IMAD.HI.U32 R0, R4, c[0x0][0x564], RZ ;  /* 0x0001590004000a27 */ /* 0x004fe200078e00ff */
[----:B------:R-:W-:-:S04]  /*0a60*/  MOV R3, R4 ;  /* 0x0000000400037202 */ /* 0x000fc80000000f00 */
[----:B------:R-:W-:-:S04]  /*0a70*/  @P0 SHF.R.U32.HI R3, RZ, c[0x0][0x568], R0 ;  /* 0x00015a00ff030a19 */ /* 0x000fc80000011600 */
[----:B------:R-:W-:Y:S01]  /*0a80*/  ISETP.GE.AND P0, PT, R3, c[0x0][0x578], PT ;  /* 0x00015e0003007a0c */ /* 0x000fe20003f06270 */
[----:B------:R-:W-:-:S04]  /*0a90*/  IMAD.MOV R2, RZ, RZ, -R3 ;  /* 0x000000ffff027224 */ /* 0x000fc800078e0a03 */
[----:B------:R-:W-:-:S08]  /*0aa0*/  IMAD R2, R2, c[0x0][0x560], R4 ;  /* 0x0001580002027a24 */ /* 0x000fd000078e0204 */
[----:B------:R-:W-:Y:S05]  /*0ab0*/  @!P0 BRA `(.L_x_592) ;  /* 0x0000007000008947 */ /* 0x000fea0003800000 */
[----:B------:R-:W-:-:S04]  /*0ac0*/  MOV R0, c[0x0][0x56c] ;  /* 0x00015b0000007a02 */ /* 0x000fc80000000f00 */
[----:B------:R-:W-:Y:S02]  /*0ad0*/  ISETP.NE.AND P0, PT, R0, 0x1, PT ;  /* 0x000000010000780c */ /* 0x000fe40003f05270 */
[----:B------:R-:W-:-:S11]  /*0ae0*/  MOV R0, R2 ;  /* 0x0000000200007202 */ /* 0x000fd60000000f00 */
[----:B------:R-:W-:-:S05]  /*0af0*/  @P0 IMAD.HI.U32 R4, R2, c[0x0][0x570], RZ ;  /* 0x00015c0002040a27 */ /* 0x000fca00078e00ff */
[----:B------:R-:W-:-:S05]  /*0b00*/  @P0 SHF.R.U32.HI R0, RZ, c[0x0][0x574], R4 ;  /* 0x00015d00ff000a19 */ /* 0x000fca0000011604 */
[----:B------:R-:W-:Y:S01]  /*0b10*/  IMAD R4, R0, c[0x0][0x56c], RZ ;  /* 0x00015b0000047a24 */ /* 0x000fe200078e02ff */
[----:B------:R-:W-:Y:S05]  /*0b20*/  BRA `(.L_x_593) ;  /* 0x0000006000007947 */ /* 0x000fea0003800000 */
.L_x_592:
[----:B------:R-:W-:-:S04]  /*0b30*/  MOV R0, c[0x0][0x554] ;  /* 0x0001550000007a02 */ /* 0x000fc80000000f00 */
[----:B------:R-:W-:Y:S02]  /*0b40*/  ISETP.NE.AND P0, PT, R0, 0x1, PT ;  /* 0x000000010000780c */ /* 0x000fe40003f05270 */
[----:B------:R-:W-:-:S11]  /*0b50*/  MOV R0, R2 ;  /* 0x0000000200007202 */ /* 0x000fd60000000f00 */
[----:B------:R-:W-:-:S05]  /*0b60*/  @P0 IMAD.HI.U32 R4, R2, c[0x0][0x558], RZ ;  /* 0x0001560002040a27 */ /* 0x000fca00078e00ff */
[----:B------:R-:W-:-:S05]  /*0b70*/  @P0 SHF.R.U32.HI R0, RZ, c[0x0][0x55c], R4 ;  /* 0x00015700ff000a19 */ /* 0x000fca0000011604 */
[----:B------:R-:W-:Y:S02]  /*0b80*/  IMAD R4, R0, c[0x0][0x554], RZ ;  /* 0x0001550000047a24 */ /* 0x000fe400078e02ff */
.L_x_593:
[----:B------:R-:W-:Y:S05]  /*0b90*/  BSYNC B0 ;  /* 0x0000000000007941 */ /* 0x000fea0003800000 */
.L_x_591:
[----:B------:R-:W-:Y:S01]  /*0ba0*/  IMAD.MOV.U32 R5, RZ, RZ, c[0x0][0x548] ;  /* 0x00015200ff057624 */ /* 0x000fe200078e00ff */
[----:B------:R-:W-:Y:S01]  /*0bb0*/  ISETP.NE.U32.AND P0, PT, RZ, c[0x0][0x370], PT ;  /* 0x0000dc00ff007a0c */ /* 0x000fe20003f05070 */
[----:B------:R-:W-:Y:S02]  /*0bc0*/  IMAD.IADD R2, R2, 0x1, -R4 ;  /* 0x0000000102027824 */ /* 0x000fe400078e0a04 */
[----:B------:R-:W-:Y:S01]  /*0bd0*/  IMAD.MOV.U32 R6, RZ, RZ, RZ ;  /* 0x000000ffff067224 */ /* 0x000fe200078e00ff */
[----:B------:R-:W-:Y:S01]  /*0be0*/  ISETP.NE.AND P1, PT, R5, 0x1, PT ;  /* 0x000000010500780c */ /* 0x000fe20003f25270 */
[----:B------:R-:W-:Y:S01]  /*0bf0*/  IMAD R2, R3, c[0x0][0x554], R2 ;  /* 0x0001550003027a24 */ /* 0x000fe200078e0202 */
[----:B------:R-:W-:-:S04]  /*0c00*/  ISETP.NE.AND.EX P0, PT, RZ, c[0x0][0x374], PT, P0 ;  /* 0x0000dd00ff007a0c */ /* 0x000fc80003f05300 */
[----:B------:R-:W-:-:S07]  /*0c10*/  MOV R8, R2 ;  /* 0x0000000200087202 */ /* 0x000fce0000000f00 */
[----:B------:R-:W-:-:S04]  /*0c20*/  @P1 IMAD.HI.U32 R3, R2, c[0x0][0x54c], RZ ;  /* 0x0001530002031a27 */ /* 0x000fc800078e00ff */
[----:B------:R-:W-:Y:S01]  /*0c30*/  @P0 IMAD.MOV.U32 R4, RZ, RZ, 0x4 ;  /* 0x00000004ff040424 */ /* 0x000fe200078e00ff */
[----:B------:R-:W-:-:S05]  /*0c40*/  @P1 SHF.R.U32.HI R8, RZ, c[0x0][0x550], R3 ;  /* 0x00015400ff081a19 */ /* 0x000fca0000011603 */
[----:B------:R-:W-:Y:S01]  /*0c50*/  @P0 IMAD.WIDE R4, R8, R4, c[0x0][0x370] ;  /* 0x0000dc0008040625 */ /* 0x000fe200078e0204 */
[----:B------:R-:W-:Y:S01]  /*0c60*/  LOP3.LUT R0, R0, 0x1ffffff, RZ, 0x3c, !PT ;  /* 0x01ffffff00007812 */ /* 0x000fe200078e3cff */
[----:B------:R-:W-:Y:S04]  /*0c70*/  STL [R1+0x44], R8 ;  /* 0x0000440801007387 */ /* 0x000fe80000100800 */
[----:B------:R1:W2:Y:S01]  /*0c80*/  @P0 LDG.E R6, [R4.64] ;  /* 0x0000000604060981 */ /* 0x0002a2000c1e1900 */
[----:B------:R-:W-:Y:S01]  /*0c90*/  MOV R3, c[0x0][0x2c4] ;  /* 0x0000b10000037a02 */ /* 0x000fe20000000f00 */
[----:B------:R-:W-:Y:S01]  /*0ca0*/  CS2R R94, SRZ ;  /* 0x00000000005e7805 */ /* 0x000fe2000001ff00 */
[----:B------:R-:W-:Y:S01]  /*0cb0*/  IADD3 R0, R0, c[0x0][0x53c], RZ ;  /* 0x00014f0000007a10 */ /* 0x000fe20007ffe0ff */
[----:B------:R-:W-:Y:S01]  /*0cc0*/  CS2R R92, SRZ ;  /* 0x00000000005c7805 */ /* 0x000fe2000001ff00 */
[----:B------:R-:W-:Y:S01]  /*0cd0*/  ISETP.NE.AND P5, PT, R3, 0x1, PT ;  /* 0x000000010300780c */ /* 0x000fe20003fa5270 */
[----:B------:R-:W-:Y:S01]  /*0ce0*/  CS2R R98, SRZ ;  /* 0x0000000000627805 */ /* 0x000fe2000001ff00 */
[----:B------:R-:W-:Y:S01]  /*0cf0*/  MOV R3, c[0x0][0x2ac] ;  /* 0x0000ab0000037a02 */ /* 0x000fe20000000f00 */
[----:B------:R-:W-:Y:S01]  /*0d00*/  IMAD.SHL.U32 R17, R0, 0x80, RZ ;  /* 0x0000008000117824 */ /* 0x000fe200078e00ff */
[----:B------:R-:W-:Y:S01]  /*0d10*/  CS2R R96, SRZ ;  /* 0x0000000000607805 */ /* 0x000fe2000001ff00 */
[----:B------:R-:W-:Y:S01]  /*0d20*/  IMAD.MOV.U32 R90, RZ, RZ, RZ ;  /* 0x000000ffff5a7224 */ /* 0x000fe200078e00ff */
[----:B------:R-:W-:Y:S01]  /*0d30*/  CS2R R88, SRZ ;  /* 0x0000000000587805 */ /* 0x000fe2000001ff00 */
[----:B------:R-:W-:Y:S01]  /*0d40*/  CS2R R86, SRZ ;  /* 0x0000000000567805 */ /* 0x000fe2000001ff00 */
[----:B------:R-:W-:Y:S01]  /*0d50*/  IADD3 R0, R17, 0x7f, RZ ;  /* 0x0000007f11007810 */ /* 0x000fe20007ffe0ff */
[----:B------:R-:W-:Y:S01]  /*0d60*/  STL [R1+0x40], R17 ;  /* 0x0000401101007387 */ /* 0x000fe20000100800 */
[----:B------:R-:W-:Y:S01]  /*0d70*/  CS2R R84, SRZ ;  /* 0x0000000000547805 */ /* 0x000fe2000001ff00 */
[----:B------:R-:W-:Y:S01]  /*0d80*/  IMAD.MOV.U32 R9, RZ, RZ, RZ ;  /* 0x000000ffff097224 */ /* 0x000fe200078e00ff */
[----:B------:R-:W-:Y:S01]  /*0d90*/  MOV R78, RZ ;  /* 0x000000ff004e7202 */ /* 0x000fe20000000f00 */
[----:B------:R-:W-:Y:S01]  /*0da0*/  CS2R R10, SRZ ;  /* 0x00000000000a7805 */ /* 0x000fe2000001ff00 */
[----:B------:R-:W-:Y:S01]  /*0db0*/  IMAD.MOV.U32 R76, RZ, RZ, RZ ;  /* 0x000000ffff4c7224 */ /* 0x000fe200078e00ff */
[----:B------:R-:W-:Y:S01]  /*0dc0*/  CS2R R12, SRZ ;  /* 0x00000000000c7805 */ /* 0x000fe2000001ff00 */
[----:B------:R-:W-:Y:S01]  /*0dd0*/  IMAD.MOV.U32 R82, RZ, RZ, RZ ;  /* 0x000000ffff527224 */ /* 0x000fe200078e00ff */
[----:B------:R-:W-:Y:S01]  /*0de0*/  MOV R80, RZ ;  /* 0x000000ff00507202 */ /* 0x000fe20000000f00 */
[----:B------:R-:W-:Y:S01]  /*0df0*/  IMAD.MOV.U32 R74, RZ, RZ, RZ ;  /* 0x000000ffff4a7224 */ /* 0x000fe200078e00ff */
[----:B------:R-:W-:Y:S01]  /*0e00*/  CS2R R14, SRZ ;  /* 0x00000000000e7805 */ /* 0x000fe2000001ff00 */
[----:B-1----:R-:W-:Y:S01]  /*0e10*/  IMAD.MOV.U32 R5, RZ, RZ, 0x40 ;  /* 0x00000040ff057424 */ /* 0x002fe200078e00ff */
[----:B------:R-:W-:Y:S01]  /*0e20*/  MOV R70, RZ ;  /* 0x000000ff00467202 */ /* 0x000fe20000000f00 */
[----:B------:R-:W-:Y:S01]  /*0e30*/  @P5 IMAD.HI.U32 R4, R0, c[0x0][0x2c8], RZ ;  /* 0x0000b20000045a27 */ /* 0x000fe200078e00ff */
[----:B------:R-:W-:Y:S01]  /*0e40*/  CS2R R170, SRZ ;  /* 0x0000000000aa7805 */ /* 0x000fe2000001ff00 */
[----:B------:R-:W-:Y:S01]  /*0e50*/  CS2R R18, SRZ ;  /* 0x0000000000127805 */ /* 0x000fe2000001ff00 */
[----:B------:R-:W-:Y:S01]  /*0e60*/  IADD3 R5, R5, -c[0x0][0x168], RZ ;  /* 0x80005a0005057a10 */ /* 0x000fe20007ffe0ff */
[----:B------:R-:W-:Y:S01]  /*0e70*/  IMAD.MOV.U32 R72, RZ, RZ, RZ ;  /* 0x000000ffff487224 */ /* 0x000fe200078e00ff */
[----:B------:R-:W-:Y:S01]  /*0e80*/  @P5 SHF.R.U32.HI R0, RZ, c[0x0][0x2cc], R4 ;  /* 0x0000b300ff005a19 */ /* 0x000fe20000011604 */
[----:B------:R-:W-:Y:S01]  /*0e90*/  IMAD.MOV.U32 R16, RZ, RZ, RZ ;  /* 0x000000ffff107224 */ /* 0x000fe200078e00ff */
[----:B------:R-:W-:Y:S01]  /*0ea0*/  MOV R168, RZ ;  /* 0x000000ff00a87202 */ /* 0x000fe20000000f00 */
[----:B------:R-:W-:Y:S01]  /*0eb0*/  IMAD.MOV.U32 R68, RZ, RZ, RZ ;  /* 0x000000ffff447224 */ /* 0x000fe200078e00ff */
[----:B------:R-:W-:Y:S01]  /*0ec0*/  CS2R R20, SRZ ;  /* 0x0000000000147805 */ /* 0x000fe2000001ff00 */
[----:B------:R-:W-:Y:S01]  /*0ed0*/  IMAD.MOV.U32 R142, RZ, RZ, RZ ;  /* 0x000000ffff8e7224 */ /* 0x000fe200078e00ff */
[----:B------:R-:W-:Y:S01]  /*0ee0*/  MOV R138, RZ ;  /* 0x000000ff008a7202 */ /* 0x000fe20000000f00 */
[----:B------:R-:W-:Y:S01]  /*0ef0*/  IMAD.MOV.U32 R140, RZ, RZ, RZ ;  /* 0x000000ffff8c7224 */ /* 0x000fe200078e00ff */
[----:B------:R-:W-:Y:S01]  /*0f00*/  CS2R R22, SRZ ;  /* 0x0000000000167805 */ /* 0x000fe2000001ff00 */
        /* <DEDUP_REMOVED lines=39> */
[----:B--2---:R1:W-:Y:S02]  /*1180*/  STL [R1+0x28], R6 ;  /* 0x0000280601007387 */ /* 0x0043e40000100800 */
[----:B-1----:R-:W-:-:S02]  /*1190*/  IMAD R6, R3, c[0x0][0x1d0], RZ ;  /* 0x0000740003067a24 */ /* 0x002fc400078e02ff */
[----:B------:R-:W-:-:S03]  /*11a0*/  IMAD R3, R3, c[0x0][0x1d0], R5 ;  /* 0x0000740003037a24 */ /* 0x000fc600078e0205 */
[----:B------:R-:W-:Y:S01]  /*11b0*/  IADD3 R5, R6, 0x3f, RZ ;  /* 0x0000003f06057810 */ /* 0x000fe20007ffe0ff */
[----:B------:R-:W-:-:S03]  /*11c0*/  IMAD.IADD R0, R3, 0x1, R0 ;  /* 0x0000000103007824 */ /* 0x000fc600078e0200 */
[----:B------:R-:W-:Y:S02]  /*11d0*/  SHF.R.S32.HI R3, RZ, 0x1f, R5 ;  /* 0x0000001fff037819 */ /* 0x000fe40000011405 */
[----:B------:R-:W-:Y:S02]  /*11e0*/  SHF.R.S32.HI R4, RZ, 0x1f, R0 ;  /* 0x0000001fff047819 */ /* 0x000fe40000011400 */
[----:B------:R-:W-:Y:S02]  /*11f0*/  LEA.HI R3, R3, R5, RZ, 0x6 ;  /* 0x0000000503037211 */ /* 0x000fe400078f30ff */
[----:B------:R-:W-:Y:S01]  /*1200*/  LEA.HI R4, R4, R0, RZ, 0x6 ;  /* 0x0000000004047211 */ /* 0x000fe200078f30ff */
[----:B------:R-:W-:Y:S01]  /*1210*/  IMAD.MOV R0, RZ, RZ, -R8 ;  /* 0x000000ffff007224 */ /* 0x000fe200078e0a08 */
[----:B------:R-:W-:Y:S02]  /*1220*/  SHF.R.S32.HI R3, RZ, 0x6, R3 ;  /* 0x00000006ff037819 */ /* 0x000fe40000011403 */
[----:B------:R-:W-:Y:S01]  /*1230*/  SHF.R.S32.HI R4, RZ, 0x6, R4 ;  /* 0x00000006ff047819 */ /* 0x000fe20000011404 */
[----:B------:R-:W-:Y:S01]  /*1240*/  IMAD R6, R0, c[0x0][0x548], R2 ;  /* 0x0001520000067a24 */ /* 0x000fe200078e0202 */
[----:B------:R-:W-:-:S02]  /*1250*/  PRMT R0, RZ, 0x7610, R0 ;  /* 0x00007610ff007816 */ /* 0x000fc40000000000 */
[----:B------:R-:W-:Y:S02]  /*1260*/  IMNMX R221, R3, R4, PT ;  /* 0x0000000403dd7217 */ /* 0x000fe40003800200 */
[----:B------:R1:W-:Y:S01]  /*1270*/  STL [R1+0x48], R6 ;  /* 0x0000480601007387 */ /* 0x0003e20000100800 */
[----:B------:R-:W-:Y:S02]  /*1280*/  MOV R5, RZ ;  /* 0x000000ff00057202 */ /* 0x000fe40000000f00 */
[----:B------:R-:W-:-:S13]  /*1290*/  ISETP.GE.AND P0, PT, R221, 0x1, PT ;  /* 0x00000001dd00780c */ /* 0x000fda0003f06270 */
[----:B------:R-:W-:Y:S05]  /*12a0*/  @!P0 BRA `(.L_x_594) ;  /* 0x0000c8d000008947 */ /* 0x000fea0003800000 */
[----:B------:R-:W2:Y:S01]  /*12b0*/  LDL R7, [R1] ;  /* 0x0000000001077983 */ /* 0x000ea20000100800 */
[----:B------:R-:W-:-:S04]  /*12c0*/  ISETP.NE.U32.AND P1, PT, RZ, c[0x0][0x340], PT ;  /* 0x0000d000ff007a0c */ /* 0x000fc80003f25070 */
[----:B------:R-:W-:-:S13]  /*12d0*/  ISETP.NE.AND.EX P1, PT, RZ, c[0x0][0x344], PT, P1 ;  /* 0x0000d100ff007a0c */ /* 0x000fda0003f25310 */
[----:B------:R-:W-:-:S05]  /*12e0*/  @P1 MOV R2, 0x4 ;  /* 0x0000000400021802 */ /* 0x000fca0000000f00 */
[----:B------:R-:W-:-:S05]  /*12f0*/  @P1 IMAD.WIDE R2, R8, R2, c[0x0][0x340] ;  /* 0x0000d00008021625 */ /* 0x000fca00078e0202 */
[----:B------:R3:W5:Y:S01]  /*1300*/  @P1 LDG.E R12, [R2.64] ;  /* 0x00000006020c1981 */ /* 0x000762000c1e1900 */
[----:B------:R-:W-:Y:S02]  /*1310*/  SHF.R.S32.HI R31, RZ, 0x1f, R6 ;  /* 0x0000001fff1f7819 */ /* 0x000fe40000011406 */
[----:B------:R-:W-:Y:S02]  /*1320*/  ISETP.GE.AND P6, PT, R218, c[0x0][0x198], PT ;  /* 0x00006600da007a0c */ /* 0x000fe40003fc6270 */
[----:B------:R-:W-:Y:S01]  /*1330*/  ISETP.GE.AND P4, PT, R252, c[0x0][0x198], PT ;  /* 0x00006600fc007a0c */ /* 0x000fe20003f86270 */
[----:B------:R-:W-:-:S04]  /*1340*/  IMAD R0, R31, c[0x0][0x1b8], RZ ;  /* 0x00006e001f007a24 */ /* 0x000fc800078e02ff */
[C---:B------:R-:W-:Y:S02]  /*1350*/  IMAD R5, R6.reuse, c[0x0][0x1bc], R0 ;  /* 0x00006f0006057a24 */ /* 0x040fe400078e0200 */
[----:B---3--:R-:W-:Y:S01]  /*1360*/  IMAD.WIDE.U32 R2, R6, c[0x0][0x1b8], RZ ;  /* 0x00006e0006027a25 */ /* 0x008fe200078e00ff */
[----:B-1----:R-:W-:-:S04]  /*1370*/  SHF.R.S32.HI R6, RZ, 0x1f, R8 ;  /* 0x0000001fff067819 */ /* 0x002fc80000011408 */
[----:B------:R-:W-:Y:S01]  /*1380*/  IADD3 R3, R3, R5, RZ ;  /* 0x0000000503037210 */ /* 0x000fe20007ffe0ff */
[----:B------:R-:W-:-:S04]  /*1390*/  IMAD R5, R6, c[0x0][0x1c0], RZ ;  /* 0x0000700006057a24 */ /* 0x000fc800078e02ff */
[C---:B------:R-:W-:Y:S02]  /*13a0*/  IMAD R5, R8.reuse, c[0x0][0x1c4], R5 ;  /* 0x0000710008057a24 */ /* 0x040fe400078e0205 */
[----:B------:R-:W-:-:S05]  /*13b0*/  IMAD.WIDE.U32 R2, R8, c[0x0][0x1c0], R2 ;  /* 0x0000700008027a25 */ /* 0x000fca00078e0002 */
[----:B------:R-:W-:Y:S02]  /*13c0*/  IADD3 R3, R3, R5, RZ ;  /* 0x0000000503037210 */ /* 0x000fe40007ffe0ff */
[----:B--2---:R-:W-:Y:S02]  /*13d0*/  IADD3 R4, R7, R17, RZ ;  /* 0x0000001107047210 */ /* 0x004fe40007ffe0ff */
[----:B------:R-:W-:-:S03]  /*13e0*/  IADD3 R17, R218, 0x40, RZ ;  /* 0x00000040da117810 */ /* 0x000fc60007ffe0ff */
[----:B------:R-:W-:Y:S01]  /*13f0*/  @P5 IMAD.HI.U32 R7, R4, c[0x0][0x2c8], RZ ;  /* 0x0000b20004075a27 */ /* 0x000fe200078e00ff */
[----:B------:R-:W-:-:S03]  /*1400*/  ISETP.GE.AND P3, PT, R17, c[0x0][0x198], PT ;  /* 0x0000660011007a0c */ /* 0x000fc60003f66270 */
[----:B------:R-:W-:Y:S01]  /*1410*/  IMAD.MOV.U32 R0, RZ, RZ, R4 ;  /* 0x000000ffff007224 */ /* 0x000fe200078e0004 */
[----:B------:R-:W-:-:S04]  /*1420*/  @P5 SHF.R.U32.HI R0, RZ, c[0x0][0x2cc], R7 ;  /* 0x0000b300ff005a19 */ /* 0x000fc80000011607 */
[--C-:B------:R-:W-:Y:S01]  /*1430*/  SHF.R.S32.HI R6, RZ, 0x1f, R0.reuse ;  /* 0x0000001fff067819 */ /* 0x100fe20000011400 */
[----:B------:R-:W-:Y:S02]  /*1440*/  IMAD.MOV R7, RZ, RZ, -R0 ;  /* 0x000000ffff077224 */ /* 0x000fe400078e0a00 */
[----:B------:R-:W-:-:S04]  /*1450*/  IMAD.WIDE.U32 R2, R0, c[0x0][0x1b0], R2 ;  /* 0x00006c0000027a25 */ /* 0x000fc800078e0002 */
[----:B------:R-:W-:Y:S02]  /*1460*/  IMAD R5, R6, c[0x0][0x1b0], RZ ;  /* 0x00006c0006057a24 */ /* 0x000fe400078e02ff */
[----:B------:R-:W-:Y:S02]  /*1470*/  IMAD R4, R7, c[0x0][0x2c4], R4 ;  /* 0x0000b10007047a24 */ /* 0x000fe400078e0204 */
[----:B------:R-:W-:-:S03]  /*1480*/  IMAD R5, R0, c[0x0][0x1b4], R5 ;  /* 0x00006d0000057a24 */ /* 0x000fc600078e0205 */
[----:B------:R-:W-:Y:S01]  /*1490*/  SHF.R.S32.HI R0, RZ, 0x1f, R4 ;  /* 0x0000001fff007819 */ /* 0x000fe20000011404 */
[----:B------:R-:W-:Y:S01]  /*14a0*/  IMAD.IADD R3, R3, 0x1, R5 ;  /* 0x0000000103037824 */ /* 0x000fe200078e0205 */
[----:B------:R-:W-:-:S03]  /*14b0*/  @!P1 MOV R12, R8 ;  /* 0x00000008000c9202 */ /* 0x000fc60000000f00 */
[----:B------:R-:W-:Y:S02]  /*14c0*/  IMAD R0, R0, c[0x0][0x1a8], RZ ;  /* 0x00006a0000007a24 */ /* 0x000fe400078e02ff */
[----:B------:R-:W-:-:S04]  /*14d0*/  IMAD.WIDE.U32 R2, R4, c[0x0][0x1a8], R2 ;  /* 0x00006a0004027a25 */ /* 0x000fc800078e0002 */
[----:B------:R-:W-:Y:S01]  /*14e0*/  IMAD R4, R4, c[0x0][0x1ac], R0 ;  /* 0x00006b0004047a24 */ /* 0x000fe200078e0200 */
[----:B------:R-:W-:-:S04]  /*14f0*/  LEA R11, P0, R2, c[0x0][0x160], 0x1 ;  /* 0x00005800020b7a11 */ /* 0x000fc800078008ff */
[----:B------:R-:W-:-:S04]  /*1500*/  IADD3 R4, R3, R4, RZ ;  /* 0x0000000403047210 */ /* 0x000fc80007ffe0ff */
[----:B------:R-:W-:Y:S01]  /*1510*/  LEA.HI.X R5, R2, c[0x0][0x164], R4, 0x1, P0 ;  /* 0x0000590002057a11 */ /* 0x000fe200000f0c04 */
[----:B------:R-:W-:Y:S05]  /*1520*/  BRA.DIV ~URZ, `(.L_x_595) ;  /* 0x0000e7427f007947 */ /* 0x000fea000b800000 */
[----:B------:R1:W2:Y:S02]  /*1530*/  SHFL.IDX PT, R4, R5, RZ, 0x1c1f ;  /* 0x001c1fff05047589 */ /* 0x0002a400000e0000 */
.L_x_665:
[----:B------:R-:W-:Y:S05]  /*1540*/  BRA.DIV ~URZ, `(.L_x_596) ;  /* 0x0000e7927f007947 */ /* 0x000fea000b800000 */
[----:B------:R3:W4:Y:S02]  /*1550*/  SHFL.IDX PT, R0, R11, RZ, 0x1c1f ;  /* 0x001c1fff0b007589 */ /* 0x00072400000e0000 */
.L_x_666:
[----:B---3--:R-:W3:Y:S04]  /*1560*/  LDL R3, [R1+0x40] ;  /* 0x0000400001037983 */ /* 0x008ee80000100800 */
[----:B------:R-:W1:Y:S01]  /*1570*/  S2R R6, SR_TID.X ;  /* 0x0000000000067919 */ /* 0x000e620000002100 */
[----:B------:R-:W-:-:S04]  /*1580*/  IMAD.MOV.U32 R13, RZ, RZ, c[0x0][0x2c4] ;  /* 0x0000b100ff0d7624 */ /* 0x000fc800078e00ff */
[----:B------:R-:W-:Y:S01]  /*1590*/  IMAD R13, R13, c[0x0][0x168], RZ ;  /* 0x00005a000d0d7a24 */ /* 0x000fe200078e02ff */
[----:B-1----:R-:W-:-:S04]  /*15a0*/  SHF.R.S32.HI R2, RZ, 0x1f, R6 ;  /* 0x0000001fff027819 */ /* 0x002fc80000011406 */
[----:B------:R-:W-:-:S04]  /*15b0*/  LEA.HI R2, R2, R6, RZ, 0x2 ;  /* 0x0000000602027211 */ /* 0x000fc800078f10ff */
[----:B------:R-:W-:Y:S01]  /*15c0*/  SHF.R.S32.HI R2, RZ, 0x2, R2 ;  /* 0x00000002ff027819 */ /* 0x000fe20000011402 */
[----:B------:R-:W-:Y:S04]  /*15d0*/  BSSY B0, `(.L_x_597) ;  /* 0x0000017000007945 */ /* 0x000fe80003800000 */
[----:B---3--:R-:W-:-:S05]  /*15e0*/  IMAD.IADD R10, R2, 0x1, R3 ;  /* 0x00000001020a7824 */ /* 0x008fca00078e0203 */
[----:B------:R-:W-:-:S13]  /*15f0*/  ISETP.GE.AND P0, PT, R10, R13, PT ;  /* 0x0000000d0a00720c */ /* 0x000fda0003f06270 */
[----:B------:R-:W-:Y:S05]  /*1600*/  @P0 BRA `(.L_x_598) ;  /* 0x0000013000000947 */ /* 0x000fea0003800000 */
[----:B------:R-:W3:Y:S01]  /*1610*/  LDL R14, [R1+0x68] ;  /* 0x00006800010e7983 */ /* 0x000ee20000100800 */
[C---:B------:R-:W-:Y:S02]  /*1620*/  IADD3 R15, R218.reuse, 0x40, RZ ;  /* 0x00000040da0f7810 */ /* 0x040fe40007ffe0ff */
[C---:B------:R-:W-:Y:S02]  /*1630*/  IADD3 R16, R218.reuse, 0x40, RZ ;  /* 0x00000040da107810 */ /* 0x040fe40007ffe0ff */
[-C--:B----4-:R-:W-:Y:S02]  /*1640*/  LEA R8, P2, R218, R0.reuse, 0x1 ;  /* 0x00000000da087211 */ /* 0x090fe400078408ff */
[----:B------:R-:W-:Y:S02]  /*1650*/  SHF.R.S32.HI R18, RZ, 0x1f, R218 ;  /* 0x0000001fff127819 */ /* 0x000fe400000114da */
[----:B------:R-:W-:Y:S02]  /*1660*/  LEA R6, P1, R252, R0, 0x1 ;  /* 0x00000000fc067211 */ /* 0x000fe400078208ff */
[----:B------:R-:W-:-:S02]  /*1670*/  SHF.R.S32.HI R17, RZ, 0x1f, R252 ;  /* 0x0000001fff117819 */ /* 0x000fc400000114fc */
[----:B------:R-:W-:Y:S02]  /*1680*/  SHF.R.S32.HI R16, RZ, 0x1f, R16 ;  /* 0x0000001fff107819 */ /* 0x000fe40000011410 */
[C---:B------:R-:W-:Y:S02]  /*1690*/  LEA R2, P0, R15.reuse, R0, 0x1 ;  /* 0x000000000f027211 */ /* 0x040fe400078008ff */
[-C--:B--2---:R-:W-:Y:S02]  /*16a0*/  LEA.HI.X R9, R218, R4.reuse, R18, 0x1, P2 ;  /* 0x00000004da097211 */ /* 0x084fe400010f0c12 */
[-C--:B------:R-:W-:Y:S02]  /*16b0*/  LEA.HI.X R7, R252, R4.reuse, R17, 0x1, P1 ;  /* 0x00000004fc077211 */ /* 0x080fe400008f0c11 */
[----:B------:R-:W-:Y:S01]  /*16c0*/  LEA.HI.X R3, R15, R4, R16, 0x1, P0 ;  /* 0x000000040f037211 */ /* 0x000fe200000f0c10 */
[----:B---3--:R-:W-:-:S05]  /*16d0*/  IMAD.SHL.U32 R0, R14, 0x2, RZ ;  /* 0x000000020e007824 */ /* 0x008fca00078e00ff */
[----:B------:R-:W-:Y:S01]  /*16e0*/  @!PT LDS RZ, [RZ] ;  /* 0x00000000fffff984 */ /* 0x000fe20000000800 */
[----:B------:R-:W-:Y:S01]  /*16f0*/  @!PT LDS RZ, [RZ] ;  /* 0x00000000fffff984 */ /* 0x000fe20000000800 */
[----:B------:R-:W-:Y:S01]  /*1700*/  @!PT LDS RZ, [RZ] ;  /* 0x00000000fffff984 */ /* 0x000fe20000000800 */
[----:B------:R1:W-:Y:S04]  /*1710*/  LDGSTS.E.BYPASS.LTC128B.128 [R0+0x6100], [R8.64], !P6 ;  /* 0x0610000008007fae */ /* 0x0003e8000f101d46 */
[----:B------:R1:W-:Y:S04]  /*1720*/  LDGSTS.E.BYPASS.LTC128B.128 [R0+0x8100], [R6.64], !P4 ;  /* 0x0810000006007fae */ /* 0x0003e8000e101d46 */
[----:B------:R1:W-:Y:S02]  /*1730*/  LDGSTS.E.BYPASS.LTC128B.128 [R0+0xa100], [R2.64], !P3 ;  /* 0x0a10000002007fae */ /* 0x0003e4000d901d46 */
.L_x_598:
[----:B------:R-:W-:Y:S05]  /*1740*/  BSYNC B0 ;  /* 0x0000000000007941 */ /* 0x000fea0003800000 */
.L_x_597:
[----:B------:R-:W-:Y:S05]  /*1750*/  BRA.DIV ~URZ, `(.L_x_599) ;  /* 0x0000e5f27f007947 */ /* 0x000fea000b800000 */
[----:B--2---:R2:W3:Y:S04]  /*1760*/  SHFL.IDX PT, R4, R5, 0x1, 0x1c1f ;  /* 0x003c1f0005047f89 */ /* 0x0044e800000e0000 */
[----:B-1--4-:R2:W1:Y:S02]  /*1770*/  SHFL.IDX PT, R0, R11, 0x1, 0x1c1f ;  /* 0x003c1f000b007f89 */ /* 0x01246400000e0000 */
.L_x_667:
[----:B------:R-:W-:Y:S01]  /*1780*/  IADD3 R2, R10, 0x20, RZ ;  /* 0x000000200a027810 */ /* 0x000fe20007ffe0ff */
[----:B------:R-:W-:Y:S03]  /*1790*/  BSSY B0, `(.L_x_600) ;  /* 0x0000016000007945 */ /* 0x000fe60003800000 */
[----:B------:R-:W-:-:S13]  /*17a0*/  ISETP.GE.AND P0, PT, R2, R13, PT ;  /* 0x0000000d0200720c */ /* 0x000fda0003f06270 */
[----:B------:R-:W-:Y:S05]  /*17b0*/  @P0 BRA `(.L_x_601) ;  /* 0x0000013000000947 */ /* 0x000fea0003800000 */
[----:B------:R-:W4:Y:S01]  /*17c0*/  LDL R14, [R1+0x68] ;  /* 0x00006800010e7983 */ /* 0x000f220000100800 */
[C---:B------:R-:W-:Y:S02]  /*17d0*/  IADD3 R15, R218.reuse, 0x40, RZ ;  /* 0x00000040da0f7810 */ /* 0x040fe40007ffe0ff */
[C---:B------:R-:W-:Y:S02]  /*17e0*/  IADD3 R16, R218.reuse, 0x40, RZ ;  /* 0x00000040da107810 */ /* 0x040fe40007ffe0ff */
[-C--:B-1----:R-:W-:Y:S02]  /*17f0*/  LEA R8, P2, R218, R0.reuse, 0x1 ;  /* 0x00000000da087211 */ /* 0x082fe400078408ff */
[----:B------:R-:W-:Y:S02]  /*1800*/  SHF.R.S32.HI R18, RZ, 0x1f, R218 ;  /* 0x0000001fff127819 */ /* 0x000fe400000114da */
[----:B------:R-:W-:Y:S02]  /*1810*/  LEA R6, P1, R252, R0, 0x1 ;  /* 0x00000000fc067211 */ /* 0x000fe400078208ff */
[----:B------:R-:W-:-:S02]  /*1820*/  SHF.R.S32.HI R17, RZ, 0x1f, R252 ;  /* 0x0000001fff117819 */ /* 0x000fc400000114fc */
[----:B------:R-:W-:Y:S02]  /*1830*/  SHF.R.S32.HI R16, RZ, 0x1f, R16 ;  /* 0x0000001fff107819 */ /* 0x000fe40000011410 */
[C---:B------:R-:W-:Y:S02]  /*1840*/  LEA R2, P0, R15.reuse, R0, 0x1 ;  /* 0x000000000f027211 */ /* 0x040fe400078008ff */
[-C--:B---3--:R-:W-:Y:S02]  /*1850*/  LEA.HI.X R9, R218, R4.reuse, R18, 0x1, P2 ;  /* 0x00000004da097211 */ /* 0x088fe400010f0c12 */
[-C--:B------:R-:W-:Y:S02]  /*1860*/  LEA.HI.X R7, R252, R4.reuse, R17, 0x1, P1 ;  /* 0x00000004fc077211 */ /* 0x080fe400008f0c11 */
[----:B------:R-:W-:Y:S01]  /*1870*/  LEA.HI.X R3, R15, R4, R16, 0x1, P0 ;  /* 0x000000040f037211 */ /* 0x000fe200000f0c10 */
[----:B----4-:R-:W-:-:S05]  /*1880*/  IMAD.SHL.U32 R0, R14, 0x2, RZ ;  /* 0x000000020e007824 */ /* 0x010fca00078e00ff */
[----:B------:R-:W-:Y:S01]  /*1890*/  @!PT LDS RZ, [RZ] ;  /* 0x00000000fffff984 */ /* 0x000fe20000000800 */
[----:B------:R-:W-:Y:S01]  /*18a0*/  @!PT LDS RZ, [RZ] ;  /* 0x00000000fffff984 */ /* 0x000fe20000000800 */
[----:B------:R-:W-:Y:S01]  /*18b0*/  @!PT LDS RZ, [RZ] ;  /* 0x00000000fffff984 */ /* 0x000fe20000000800 */
[----:B------:R1:W-:Y:S04]  /*18c0*/  LDGSTS.E.BYPASS.LTC128B.128 [R0+0x6900], [R8.64], !P6 ;  /* 0x0690000008007fae */ /* 0x0003e8000f101d46 */
[----:B------:R1:W-:Y:S04]  /*18d0*/  LDGSTS.E.BYPASS.LTC128B.128 [R0+0x8900], [R6.64], !P4 ;  /* 0x0890000006007fae */ /* 0x0003e8000e101d46 */
[----:B------:R1:W-:Y:S02]  /*18e0*/  LDGSTS.E.BYPASS.LTC128B.128 [R0+0xa900], [R2.64], !P3 ;  /* 0x0a90000002007fae */ /* 0x0003e4000d901d46 */
.L_x_601:
[----:B------:R-:W-:Y:S05]  /*18f0*/  BSYNC B0 ;  /* 0x0000000000007941 */ /* 0x000fea0003800000 */
.L_x_600:
[----:B------:R-:W-:Y:S05]  /*1900*/  BRA.DIV ~URZ, `(.L_x_602) ;  /* 0x0000e5127f007947 */ /* 0x000fea000b800000 */
[----:B---3--:R3:W4:Y:S02]  /*1910*/  SHFL.IDX PT, R4, R5, 0x2, 0x1c1f ;  /* 0x005c1f0005047f89 */ /* 0x00872400000e0000 */
.L_x_668:
[----:B------:R-:W-:Y:S05]  /*1920*/  BRA.DIV ~URZ, `(.L_x_603) ;  /* 0x0000e5627f007947 */ /* 0x000fea000b800000 */
[----:B-1----:R1:W2:Y:S02]  /*1930*/  SHFL.IDX PT, R0, R11, 0x2, 0x1c1f ;  /* 0x005c1f000b007f89 */ /* 0x0022a400000e0000 */
.L_x_669:
[----:B------:R-:W-:Y:S01]  /*1940*/  IADD3 R2, R10, 0x40, RZ ;  /* 0x000000400a027810 */ /* 0x000fe20007ffe0ff */
[----:B------:R-:W-:Y:S03]  /*1950*/  BSSY B0, `(.L_x_604) ;  /* 0x0000016000007945 */ /* 0x000fe60003800000 */
[----:B------:R-:W-:-:S13]  /*1960*/  ISETP.GE.AND P0, PT, R2, R13, PT ;  /* 0x0000000d0200720c */ /* 0x000fda0003f06270 */
[----:B------:R-:W-:Y:S05]  /*1970*/  @P0 BRA `(.L_x_605) ;  /* 0x0000013000000947 */ /* 0x000fea0003800000 */
[----:B---3--:R-:W3:Y:S01]  /*1980*/  LDL R14, [R1+0x68] ;  /* 0x00006800010e7983 */ /* 0x008ee20000100800 */
[C---:B------:R-:W-:Y:S02]  /*1990*/  IADD3 R15, R218.reuse, 0x40, RZ ;  /* 0x00000040da0f7810 */ /* 0x040fe40007ffe0ff */
[C---:B------:R-:W-:Y:S02]  /*19a0*/  IADD3 R16, R218.reuse, 0x40, RZ ;  /* 0x00000040da107810 */ /* 0x040fe40007ffe0ff */
[-C--:B--2---:R-:W-:Y:S02]  /*19b0*/  LEA R8, P2, R218, R0.reuse, 0x1 ;  /* 0x00000000da087211 */ /* 0x084fe400078408ff */
[----:B------:R-:W-:Y:S02]  /*19c0*/  SHF.R.S32.HI R18, RZ, 0x1f, R218 ;  /* 0x0000001fff127819 */ /* 0x000fe400000114da */
[----:B------:R-:W-:Y:S02]  /*19d0*/  LEA R6, P1, R252, R0, 0x1 ;  /* 0x00000000fc067211 */ /* 0x000fe400078208ff */
[----:B------:R-:W-:-:S02]  /*19e0*/  SHF.R.S32.HI R17, RZ, 0x1f, R252 ;  /* 0x0000001fff117819 */ /* 0x000fc400000114fc */
[----:B------:R-:W-:Y:S02]  /*19f0*/  SHF.R.S32.HI R16, RZ, 0x1f, R16 ;  /* 0x0000001fff107819 */ /* 0x000fe40000011410 */
[C---:B------:R-:W-:Y:S02]  /*1a00*/  LEA R2, P0, R15.reuse, R0, 0x1 ;  /* 0x000000000f027211 */ /* 0x040fe400078008ff */
[-C--:B----4-:R-:W-:Y:S02]  /*1a10*/  LEA.HI.X R9, R218, R4.reuse, R18, 0x1, P2 ;  /* 0x00000004da097211 */ /* 0x090fe400010f0c12 */
        /* <DEDUP_REMOVED lines=9> */
.L_x_605:
[----:B------:R-:W-:Y:S05]  /*1ab0*/  BSYNC B0 ;  /* 0x0000000000007941 */ /* 0x000fea0003800000 */
.L_x_604:
[----:B------:R-:W-:Y:S05]  /*1ac0*/  BRA.DIV ~URZ, `(.L_x_606) ;  /* 0x0000e4327f007947 */ /* 0x000fea000b800000 */
[----:B----4-:R4:W1:Y:S04]  /*1ad0*/  SHFL.IDX PT, R4, R5, 0x3, 0x1c1f ;  /* 0x007c1f0005047f89 */ /* 0x01086800000e0000 */
[----:B--2---:R4:W2:Y:S02]  /*1ae0*/  SHFL.IDX PT, R0, R11, 0x3, 0x1c1f ;  /* 0x007c1f000b007f89 */ /* 0x0048a400000e0000 */
.L_x_670:
[----:B-1--4-:R-:W4:Y:S01]  /*1af0*/  LDL R11, [R1+0x68] ;  /* 0x00006800010b7983 */ /* 0x012f220000100800 */
[----:B------:R-:W-:Y:S01]  /*1b00*/  IADD3 R10, R10, 0x60, RZ ;  /* 0x000000600a0a7810 */ /* 0x000fe20007ffe0ff */
[----:B-----5:R-:W-:Y:S01]  /*1b10*/  IMAD.WIDE.U32 R156, R12, c[0x0][0x2b0], RZ ;  /* 0x0000ac000c9c7a25 */ /* 0x020fe200078e00ff */
[----:B------:R-:W-:-:S02]  /*1b20*/  SHF.R.S32.HI R99, RZ, 0x1f, R218 ;  /* 0x0000001fff637819 */ /* 0x000fc400000114da */
[----:B------:R-:W-:Y:S02]  /*1b30*/  ISETP.GE.AND P2, PT, R10, R13, PT ;  /* 0x0000000d0a00720c */ /* 0x000fe40003f46270 */
[C---:B------:R-:W-:Y:S01]  /*1b40*/  IADD3 R96, R218.reuse, 0x40, RZ ;  /* 0x00000040da607810 */ /* 0x040fe20007ffe0ff */
[----:B------:R1:W-:Y:S01]  /*1b50*/  STL.64 [R1+0x20], R156 ;  /* 0x0000209c01007387 */ /* 0x0003e20000100a00 */
[----:B------:R-:W-:Y:S02]  /*1b60*/  IADD3 R97, R218, 0x40, RZ ;  /* 0x00000040da617810 */ /* 0x000fe40007ffe0ff */
[----:B------:R-:W-:Y:S02]  /*1b70*/  SHF.R.S32.HI R98, RZ, 0x1f, R252 ;  /* 0x0000001fff627819 */ /* 0x000fe400000114fc */
[----:B------:R-:W-:-:S05]  /*1b80*/  SHF.R.S32.HI R97, RZ, 0x1f, R97 ;  /* 0x0000001fff617819 */ /* 0x000fca0000011461 */
[-C--:B--2---:R-:W-:Y:S02]  /*1b90*/  @!P2 LEA R8, P0, R218, R0.reuse, 0x1 ;  /* 0x00000000da08a211 */ /* 0x084fe400078008ff */
[----:B------:R-:W-:Y:S02]  /*1ba0*/  @!P2 LEA R6, P1, R252, R0, 0x1 ;  /* 0x00000000fc06a211 */ /* 0x000fe400078208ff */
[----:B------:R-:W-:Y:S02]  /*1bb0*/  @!P2 LEA.HI.X R9, R218, R4, R99, 0x1, P0 ;  /* 0x00000004da09a211 */ /* 0x000fe400000f0c63 */
[----:B------:R-:W-:Y:S02]  /*1bc0*/  @!P2 LEA R2, P0, R96, R0, 0x1 ;  /* 0x000000006002a211 */ /* 0x000fe400078008ff */
[----:B------:R-:W-:Y:S02]  /*1bd0*/  SHF.R.S32.HI R0, RZ, 0x1f, R12 ;  /* 0x0000001fff007819 */ /* 0x000fe4000001140c */
[----:B------:R-:W-:-:S02]  /*1be0*/  @!P2 LEA.HI.X R7, R252, R4, R98, 0x1, P1 ;  /* 0x00000004fc07a211 */ /* 0x000fc400008f0c62 */
[----:B------:R-:W-:Y:S01]  /*1bf0*/  @!P2 LEA.HI.X R3, R96, R4, R97, 0x1, P0 ;  /* 0x000000046003a211 */ /* 0x000fe200000f0c61 */
[----:B------:R-:W-:-:S04]  /*1c00*/  IMAD R0, R0, c[0x0][0x2b0], RZ ;  /* 0x0000ac0000007a24 */ /* 0x000fc800078e02ff */
[----:B------:R-:W-:-:S04]  /*1c10*/  IMAD R0, R12, c[0x0][0x2b4], R0 ;  /* 0x0000ad000c007a24 */ /* 0x000fc800078e0200 */
[----:B------:R-:W-:-:S05]  /*1c20*/  IMAD.IADD R153, R157, 0x1, R0 ;  /* 0x000000019d997824 */ /* 0x000fca00078e0200 */
[----:B------:R1:W-:Y:S01]  /*1c30*/  STL [R1+0x38], R153 ;  /* 0x0000389901007387 */ /* 0x0003e20000100800 */
[----:B----4-:R-:W-:-:S05]  /*1c40*/  IMAD.SHL.U32 R219, R11, 0x2, RZ ;  /* 0x000000020bdb7824 */ /* 0x010fca00078e00ff */
[----:B------:R-:W-:Y:S01]  /*1c50*/  @!PT LDS RZ, [RZ] ;  /* 0x00000000fffff984 */ /* 0x000fe20000000800 */
[----:B------:R-:W-:Y:S01]  /*1c60*/  @!PT LDS RZ, [RZ] ;  /* 0x00000000fffff984 */ /* 0x000fe20000000800 */
[----:B------:R-:W-:Y:S01]  /*1c70*/  @!PT LDS RZ, [RZ] ;  /* 0x00000000fffff984 */ /* 0x000fe20000000800 */
[----:B------:R1:W-:Y:S04]  /*1c80*/  @!P2 LDGSTS.E.BYPASS.LTC128B.128 [R219+0x7900], [R8.64], !P6 ;  /* 0x0790000008dbafae */ /* 0x0003e8000f101d46 */
[----:B------:R1:W-:Y:S04]  /*1c90*/  @!P2 LDGSTS.E.BYPASS.LTC128B.128 [R219+0x9900], [R6.64], !P4 ;  /* 0x0990000006dbafae */ /* 0x0003e8000e101d46 */
[----:B------:R1:W-:Y:S04]  /*1ca0*/  @!P2 LDGSTS.E.BYPASS.LTC128B.128 [R219+0xb900], [R2.64], !P3 ;  /* 0x0b90000002dbafae */ /* 0x0003e8000d901d46 */
[----:B------:R-:W0:Y:S01]  /*1cb0*/  LDGDEPBAR ;  /* 0x00000000000079af */ /* 0x000e220000000000 */
[----:B------:R-:W-:Y:S02]  /*1cc0*/  WARPSYNC 0xffffffff ;  /* 0xffffffff00007948 */ /* 0x000fe40003800000 */
[----:B------:R-:W2:Y:S04]  /*1cd0*/  LDL R158, [R1] ;  /* 0x00000000019e7983 */ /* 0x000ea80000100800 */
[----:B------:R-:W4:Y:S01]  /*1ce0*/  LDL R159, [R1+0x28] ;  /* 0x00002800019f7983 */ /* 0x000f220000100800 */
[----:B------:R-:W-:-:S02]  /*1cf0*/  IMAD.MOV.U32 R0, RZ, RZ, c[0x0][0x2b8] ;  /* 0x0000ae00ff007624 */ /* 0x000fc400078e00ff */
[----:B------:R-:W-:Y:S01]  /*1d00*/  IMAD.MOV.U32 R15, RZ, RZ, c[0x0][0x2ac] ;  /* 0x0000ab00ff0f7624 */ /* 0x000fe200078e00ff */
[----:B------:R-:W5:Y:S02]  /*1d10*/  LDL R34, [R1+0x48] ;  /* 0x0000480001227983 */ /* 0x000f640000100800 */
[----:B------:R-:W-:Y:S01]  /*1d20*/  ISETP.NE.AND P4, PT, R0, 0x1, PT ;  /* 0x000000010000780c */ /* 0x000fe20003f85270 */
[----:B------:R-:W-:Y:S02]  /*1d30*/  IMAD R15, R15, c[0x0][0x1d0], RZ ;  /* 0x000074000f0f7a24 */ /* 0x000fe400078e02ff */
[----:B------:R-:W-:Y:S01]  /*1d40*/  IMAD.MOV.U32 R220, RZ, RZ, RZ ;  /* 0x000000ffffdc7224 */ /* 0x000fe200078e00ff */
[----:B------:R-:W-:Y:S01]  /*1d50*/  BAR.SYNC.DEFER_BLOCKING 0x0 ;  /* 0x0000000000007b1d */ /* 0x000fe20000010000 */
[----:B-12---:R-:W-:-:S05]  /*1d60*/  IMAD R2, R221, 0x40, R158 ;  /* 0x00000040dd027824 */ /* 0x006fca00078e029e */
[----:B------:R-:W-:-:S04]  /*1d70*/  IADD3 R2, R2, -0x40, RZ ;  /* 0xffffffc002027810 */ /* 0x000fc80007ffe0ff */
[C---:B------:R-:W-:Y:S01]  /*1d80*/  ISETP.GE.AND P1, PT, R2.reuse, R15, PT ;  /* 0x0000000f0200720c */ /* 0x040fe20003f26270 */
[----:B----4-:R-:W-:-:S03]  /*1d90*/  IMAD.IADD R2, R2, 0x1, R159 ;  /* 0x0000000102027824 */ /* 0x010fc600078e029f */
[----:B------:R-:W-:Y:S01]  /*1da0*/  ISETP.GT.OR P1, PT, R158, 0x3f, P1 ;  /* 0x0000003f9e00780c */ /* 0x000fe20000f24670 */
[----:B------:R-:W-:-:S04]  /*1db0*/  @P4 IMAD.HI.U32 R3, R2, c[0x0][0x2bc], RZ ;  /* 0x0000af0002034a27 */ /* 0x000fc800078e00ff */
[----:B------:R-:W-:Y:S01]  /*1dc0*/  IMAD.MOV.U32 R0, RZ, RZ, R2 ;  /* 0x000000ffff007224 */ /* 0x000fe200078e0002 */
[----:B------:R-:W-:-:S07]  /*1dd0*/  @P4 SHF.R.U32.HI R0, RZ, c[0x0][0x2c0], R3 ;  /* 0x0000b000ff004a19 */ /* 0x000fce0000011603 */
[----:B------:R-:W-:-:S04]  /*1de0*/  @!P1 IADD3 R3, P0, R0, R156, RZ ;  /* 0x0000009c00039210 */ /* 0x000fc80007f1e0ff */
[----:B---3--:R-:W-:Y:S02]  /*1df0*/  @!P1 LEA.HI.X.SX32 R5, R0, R153, 0x1, P0 ;  /* 0x0000009900059211 */ /* 0x008fe400000f0eff */
[----:B------:R-:W-:-:S04]  /*1e00*/  @!P1 LEA R4, P0, R3, c[0x0][0x2a0], 0x2 ;  /* 0x0000a80003049a11 */ /* 0x000fc800078010ff */
[----:B------:R-:W-:-:S05]  /*1e10*/  @!P1 LEA.HI.X R5, R3, c[0x0][0x2a4], R5, 0x2, P0 ;  /* 0x0000a90003059a11 */ /* 0x000fca00000f1405 */
[----:B------:R1:W2:Y:S01]  /*1e20*/  @!P1 LDG.E R220, [R4.64] ;  /* 0x0000000604dc9981 */ /* 0x0002a2000c1e1900 */
[----:B------:R-:W-:-:S04]  /*1e30*/  IMAD.MOV R0, RZ, RZ, -R0 ;  /* 0x000000ffff007224 */ /* 0x000fc800078e0a00 */
[----:B------:R-:W-:Y:S01]  /*1e40*/  IMAD R233, R0, c[0x0][0x2b8], R2 ;  /* 0x0000ae0000e97a24 */ /* 0x000fe200078e0202 */
[----:B------:R-:W3:Y:S04]  /*1e50*/  S2R R16, SR_TID.X ;  /* 0x0000000000107919 */ /* 0x000ee80000002100 */
[----:B------:R-:W-:Y:S01]  /*1e60*/  SHF.R.S32.HI R29, RZ, 0x1f, R233 ;  /* 0x0000001fff1d7819 */ /* 0x000fe200000114e9 */
[----:B------:R-:W-:-:S04]  /*1e70*/  IMAD.WIDE.U32 R2, R233, c[0x0][0x1e0], RZ ;  /* 0x00007800e9027a25 */ /* 0x000fc800078e00ff */
[----:B------:R-:W-:-:S04]  /*1e80*/  IMAD R0, R29, c[0x0][0x1e0], RZ ;  /* 0x000078001d007a24 */ /* 0x000fc800078e02ff */
[----:B------:R-:W-:-:S04]  /*1e90*/  IMAD R0, R233, c[0x0][0x1e4], R0 ;  /* 0x00007900e9007a24 */ /* 0x000fc800078e0200 */
[----:B------:R-:W-:Y:S02]  /*1ea0*/  IMAD.IADD R3, R3, 0x1, R0 ;  /* 0x0000000103037824 */ /* 0x000fe400078e0200 */
[----:B------:R-:W-:Y:S02]  /*1eb0*/  IMAD R0, R31, c[0x0][0x1e8], RZ ;  /* 0x00007a001f007a24 */ /* 0x000fe400078e02ff */
[----:B-----5:R-:W-:-:S04]  /*1ec0*/  IMAD.WIDE.U32 R154, R34, c[0x0][0x1e8], RZ ;  /* 0x00007a00229a7a25 */ /* 0x020fc800078e00ff */
[----:B------:R-:W-:Y:S01]  /*1ed0*/  IMAD R0, R34, c[0x0][0x1ec], R0 ;  /* 0x00007b0022007a24 */ /* 0x000fe200078e0200 */
[----:B---3--:R-:W-:-:S03]  /*1ee0*/  SHF.R.S32.HI R14, RZ, 0x1f, R16 ;  /* 0x0000001fff0e7819 */ /* 0x008fc60000011410 */
[----:B------:R-:W-:Y:S01]  /*1ef0*/  IMAD.IADD R148, R155, 0x1, R0 ;  /* 0x000000019b947824 */ /* 0x000fe200078e0200 */
[----:B-1----:R-:W-:Y:S02]  /*1f00*/  LEA R5, R221, 0xffffffc0, 0x6 ;  /* 0xffffffc0dd057811 */ /* 0x002fe400078e30ff */
[----:B------:R-:W-:-:S03]  /*1f10*/  LEA.HI R14, R14, R16, RZ, 0x2 ;  /* 0x000000100e0e7211 */ /* 0x000fc600078f10ff */
[----:B------:R-:W-:Y:S01]  /*1f20*/  IMAD.IADD R143, R15, 0x1, -R5 ;  /* 0x000000010f8f7824 */ /* 0x000fe200078e0a05 */
[----:B------:R-:W-:-:S05]  /*1f30*/  SHF.R.S32.HI R14, RZ, 0x2, R14 ;  /* 0x00000002ff0e7819 */ /* 0x000fca000001140e */
[----:B------:R-:W-:-:S05]  /*1f40*/  IMAD.IADD R28, R143, 0x1, -R14 ;  /* 0x000000018f1c7824 */ /* 0x000fca00078e0a0e */
[----:B------:R-:W-:-:S13]  /*1f50*/  ISETP.GE.AND P2, PT, R28, 0x1, PT ;  /* 0x000000011c00780c */ /* 0x000fda0003f46270 */
[----:B------:R-:W-:Y:S02]  /*1f60*/  @P2 ISETP.GE.AND P1, PT, R218, c[0x0][0x1d4], PT ;  /* 0x00007500da002a0c */ /* 0x000fe40003f26270 */
[----:B------:R-:W-:Y:S02]  /*1f70*/  @P2 ISETP.GE.AND P3, PT, R252, c[0x0][0x1d4], PT ;  /* 0x00007500fc002a0c */ /* 0x000fe40003f66270 */
[----:B------:R-:W-:Y:S01]  /*1f80*/  ISETP.GE.AND P6, PT, R28, 0x21, PT ;  /* 0x000000211c00780c */ /* 0x000fe20003fc6270 */
[----:B------:R-:W-:Y:S01]  /*1f90*/  IMAD.WIDE.U32 R32, R34, c[0x0][0x210], RZ ;  /* 0x0000840022207a25 */ /* 0x000fe200078e00ff */
[----:B------:R-:W-:Y:S04]  /*1fa0*/  STL.64 [R1+0x18], R154 ;  /* 0x0000189a01007387 */ /* 0x000fe80000100a00 */
[----:B------:R-:W-:Y:S01]  /*1fb0*/  STL [R1+0x2c], R148 ;  /* 0x00002c9401007387 */ /* 0x000fe20000100800 */
[----:B------:R-:W-:-:S03]  /*1fc0*/  IMAD.SHL.U32 R151, R252, 0x2, RZ ;  /* 0x00000002fc977824 */ /* 0x000fc600078e00ff */
[----:B------:R-:W-:Y:S01]  /*1fd0*/  STL.64 [R1+0x30], R32 ;  /* 0x0000302001007387 */ /* 0x000fe20000100a00 */
[----:B------:R-:W-:Y:S01]  /*1fe0*/  IMAD.SHL.U32 R152, R96, 0x2, RZ ;  /* 0x0000000260987824 */ /* 0x000fe200078e00ff */
[----:B------:R-:W-:Y:S01]  /*1ff0*/  SHF.L.U64.HI R141, R252, 0x1, R98 ;  /* 0x00000001fc8d7819 */ /* 0x000fe20000010262 */
[----:B------:R-:W-:Y:S01]  /*2000*/  IMAD.SHL.U32 R150, R218, 0x2, RZ ;  /* 0x00000002da967824 */ /* 0x000fe200078e00ff */
        /* <DEDUP_REMOVED lines=8> */
[----:B------:R-:W1:Y:S04]  /*2090*/  SHFL.IDX PT, R3, R2, RZ, 0x1c1f ;  /* 0x001c1fff02037589 */ /* 0x000e6800000e0000 */
[----:B------:R-:W2:Y:S04]  /*20a0*/  SHFL.IDX PT, R4, R0, RZ, 0x1c1f ;  /* 0x001c1fff00047589 */ /* 0x000ea800000e0000 */
[----:B------:R-:W3:Y:S04]  /*20b0*/  SHFL.IDX PT, R2, R2, 0x1, 0x1c1f ;  /* 0x003c1f0002027f89 */ /* 0x000ee800000e0000 */
[----:B------:R4:W5:Y:S01]  /*20c0*/  SHFL.IDX PT, R10, R0, 0x1, 0x1c1f ;  /* 0x003c1f00000a7f89 */ /* 0x00096200000e0000 */
[----:B-1----:R-:W-:-:S04]  /*20d0*/  @P2 LEA R6, P0, R218, R3, 0x1 ;  /* 0x00000003da062211 */ /* 0x002fc800078008ff */
[----:B--2---:R-:W-:Y:S02]  /*20e0*/  @P2 LEA.HI.X R7, R218, R4, R99, 0x1, P0 ;  /* 0x00000004da072211 */ /* 0x004fe400000f0c63 */
[----:B------:R-:W-:Y:S01]  /*20f0*/  @P2 LEA R8, P0, R252, R3, 0x1 ;  /* 0x00000003fc082211 */ /* 0x000fe200078008ff */
[----:B----4-:R-:W-:-:S03]  /*2100*/  @P2 IMAD.SHL.U32 R0, R11, 0x2, RZ ;  /* 0x000000020b002824 */ /* 0x010fc600078e00ff */
[----:B------:R-:W-:Y:S02]  /*2110*/  @P2 LEA.HI.X R9, R252, R4, R98, 0x1, P0 ;  /* 0x00000004fc092211 */ /* 0x000fe400000f0c62 */
[----:B------:R1:W-:Y:S01]  /*2120*/  @P2 LDGSTS.E.BYPASS.LTC128B.128 [R0+0x3100], [R6.64], !P1 ;  /* 0x0310000006002fae */ /* 0x0003e2000c901d46 */
[----:B------:R-:W-:-:S03]  /*2130*/  @P2 ISETP.GE.AND P1, PT, R96, c[0x0][0x1d4], PT ;  /* 0x0000750060002a0c */ /* 0x000fc60003f26270 */
[----:B------:R3:W-:Y:S01]  /*2140*/  @P2 LDGSTS.E.BYPASS.LTC128B.128 [R0+0x4100], [R8.64], !P3 ;  /* 0x0410000008002fae */ /* 0x0007e2000d901d46 */
[----:B-1----:R-:W-:-:S04]  /*2150*/  @P2 LEA R6, P0, R96, R3, 0x1 ;  /* 0x0000000360062211 */ /* 0x002fc800078008ff */
[----:B------:R-:W-:Y:S02]  /*2160*/  @P2 LEA.HI.X R7, R96, R4, R97, 0x1, P0 ;  /* 0x0000000460072211 */ /* 0x000fe400000f0c61 */
[----:B---3--:R-:W-:-:S03]  /*2170*/  @P6 LEA R8, P0, R218, R2, 0x1 ;  /* 0x00000002da086211 */ /* 0x008fc600078008ff */
[----:B------:R1:W-:Y:S01]  /*2180*/  @P2 LDGSTS.E.BYPASS.LTC128B.128 [R0+0x5100], [R6.64], !P1 ;  /* 0x0510000006002fae */ /* 0x0003e2000c901d46 */
[----:B------:R-:W-:Y:S02]  /*2190*/  @P6 ISETP.GE.AND P2, PT, R218, c[0x0][0x1d4], PT ;  /* 0x00007500da006a0c */ /* 0x000fe40003f46270 */
[C---:B------:R-:W-:Y:S02]  /*21a0*/  @P6 LEA R4, P3, R252.reuse, R2, 0x1 ;  /* 0x00000002fc046211 */ /* 0x040fe400078608ff */
[----:B------:R-:W-:Y:S02]  /*21b0*/  @P6 ISETP.GE.AND P1, PT, R252, c[0x0][0x1d4], PT ;  /* 0x00007500fc006a0c */ /* 0x000fe40003f26270 */
[-C--:B-----5:R-:W-:Y:S02]  /*21c0*/  @P6 LEA.HI.X R9, R218, R10.reuse, R99, 0x1, P0 ;  /* 0x0000000ada096211 */ /* 0x0a0fe400000f0c63 */
[----:B------:R-:W-:Y:S02]  /*21d0*/  @P6 ISETP.GE.AND P0, PT, R96, c[0x0][0x1d4], PT ;  /* 0x0000750060006a0c */ /* 0x000fe40003f06270 */
[----:B------:R-:W-:-:S02]  /*21e0*/  @P6 LEA.HI.X R5, R252, R10, R98, 0x1, P3 ;  /* 0x0000000afc056211 */ /* 0x000fc400018f0c62 */
[----:B------:R-:W-:-:S04]  /*21f0*/  @P6 LEA R2, P3, R96, R2, 0x1 ;  /* 0x0000000260026211 */ /* 0x000fc800078608ff */
[----:B------:R-:W-:Y:S01]  /*2200*/  @P6 LEA.HI.X R3, R96, R10, R97, 0x1, P3 ;  /* 0x0000000a60036211 */ /* 0x000fe200018f0c61 */
[----:B-1----:R-:W-:-:S05]  /*2210*/  @P6 IMAD.SHL.U32 R0, R11, 0x2, RZ ;  /* 0x000000020b006824 */ /* 0x002fca00078e00ff */
[----:B------:R1:W-:Y:S04]  /*2220*/  @P6 LDGSTS.E.BYPASS.LTC128B.128 [R0+0x3900], [R8.64], !P2 ;  /* 0x0390000008006fae */ /* 0x0003e8000d101d46 */
[----:B------:R2:W-:Y:S04]  /*2230*/  @P6 LDGSTS.E.BYPASS.LTC128B.128 [R0+0x4900], [R4.64], !P1 ;  /* 0x0490000004006fae */ /* 0x0005e8000c901d46 */
[----:B------:R3:W-:Y:S04]  /*2240*/  @P6 LDGSTS.E.BYPASS.LTC128B.128 [R0+0x5900], [R2.64], !P0 ;  /* 0x0590000002006fae */ /* 0x0007e8000c101d46 */
[----:B------:R-:W0:Y:S01]  /*2250*/  LDGDEPBAR ;  /* 0x00000000000079af */ /* 0x000e220000000000 */
[----:B------:R-:W-:-:S04]  /*2260*/  DEPBAR.LE SB0, 0x1 ;  /* 0x000080400000791a */ /* 0x000fc80000000000 */
[----:B------:R-:W-:-:S04]  /*2270*/  DEPBAR.LE SB0, 0x0 ;  /* 0x000080000000791a */ /* 0x000fc80000000000 */
[----:B------:R-:W-:Y:S06]  /*2280*/  BAR.SYNC.DEFER_BLOCKING 0x0 ;  /* 0x0000000000007b1d */ /* 0x000fec0000010000 */
[----:B--2---:R-:W-:Y:S04]  /*2290*/  LDSM.16.M88.4 R4, [R203+0x1000] ;  /* 0x00100000cb04783b */ /* 0x004fe80000000200 */
[----:B------:R-:W2:Y:S04]  /*22a0*/  LDSM.16.M88.4 R12, [R200] ;  /* 0x00000000c80c783b */ /* 0x000ea80000000200 */
[----:B------:R-:W4:Y:S04]  /*22b0*/  LDSM.16.M88.4 R16, [R200+0x400] ;  /* 0x00040000c810783b */ /* 0x000f280000000200 */
[----:B------:R-:W5:Y:S04]  /*22c0*/  LDSM.16.M88.4 R20, [R200+0x800] ;  /* 0x00080000c814783b */ /* 0x000f680000000200 */
[----:B------:R-:W5:Y:S04]  /*22d0*/  LDSM.16.M88.4 R24, [R200+0xc00] ;  /* 0x000c0000c818783b */ /* 0x000f680000000200 */
[----:B-1----:R-:W1:Y:S01]  /*22e0*/  LDSM.16.M88.4 R8, [R203] ;  /* 0x00000000cb08783b */ /* 0x002e620000000200 */
[----:B---3--:R-:W-:-:S02]  /*22f0*/  IMAD R0, R29, c[0x0][0x208], RZ ;  /* 0x000082001d007a24 */ /* 0x008fc400078e02ff */
[C---:B------:R-:W-:Y:S01]  /*2300*/  IMAD.WIDE.U32 R2, R233.reuse, c[0x0][0x208], RZ ;  /* 0x00008200e9027a25 */ /* 0x040fe200078e00ff */
[----:B------:R-:W-:Y:S01]  /*2310*/  ISETP.GE.AND P3, PT, R218, c[0x0][0x1d4], PT ;  /* 0x00007500da007a0c */ /* 0x000fe20003f66270 */
[----:B------:R-:W-:Y:S02]  /*2320*/  LDSM.16.M88.4 R40, [R215] ;  /* 0x00000000d728783b */ /* 0x000fe40000000200 */
[----:B------:R-:W-:Y:S01]  /*2330*/  IMAD R0, R233, c[0x0][0x20c], R0 ;  /* 0x00008300e9007a24 */ /* 0x000fe200078e0200 */
[----:B------:R-:W-:Y:S01]  /*2340*/  SHF.L.U64.HI R142, R96, 0x1, R97 ;  /* 0x00000001608e7819 */ /* 0x000fe20000010261 */
[----:B------:R-:W-:Y:S02]  /*2350*/  LDSM.16.M88.4 R36, [R205] ;  /* 0x00000000cd24783b */ /* 0x000fe40000000200 */
[----:B------:R-:W-:Y:S02]  /*2360*/  IMAD.IADD R3, R3, 0x1, R0 ;  /* 0x0000000103037824 */ /* 0x000fe400078e0200 */
[----:B------:R-:W-:-:S02]  /*2370*/  IMAD R0, R30, c[0x0][0x218], RZ ;  /* 0x000086001e007a24 */ /* 0x000fc400078e02ff */
[----:B------:R-:W-:Y:S01]  /*2380*/  IMAD.WIDE.U32 R2, R220, c[0x0][0x218], R2 ;  /* 0x00008600dc027a25 */ /* 0x000fe200078e0002 */
[C---:B--2---:R-:W-:Y:S08]  /*2390*/  HMMA.16816.F32 R64, R4.reuse, R12, RZ ;  /* 0x0000000c0440723c */ /* 0x044ff000000018ff */
[C---:B----4-:R-:W-:Y:S08]  /*23a0*/  HMMA.16816.F32 R44, R4.reuse, R16, RZ ;  /* 0x00000010042c723c */ /* 0x050ff000000018ff */
[C---:B-----5:R-:W-:Y:S08]  /*23b0*/  HMMA.16816.F32 R68, R4.reuse, R20, RZ ;  /* 0x000000140444723c */ /* 0x060ff000000018ff */
[C---:B------:R-:W-:Y:S08]  /*23c0*/  HMMA.16816.F32 R48, R4.reuse, R24, RZ ;  /* 0x000000180430723c */ /* 0x040ff000000018ff */
[C---:B------:R-:W-:Y:S08]  /*23d0*/  HMMA.16816.F32 R84, R4.reuse, R14, RZ ;  /* 0x0000000e0454723c */ /* 0x040ff000000018ff */
[C---:B------:R-:W-:Y:S08]  /*23e0*/  HMMA.16816.F32 R88, R4.reuse, R18, RZ ;  /* 0x000000120458723c */ /* 0x040ff000000018ff */
[C---:B------:R-:W-:Y:S08]  /*23f0*/  HMMA.16816.F32 R92, R4.reuse, R22, RZ ;  /* 0x00000016045c723c */ /* 0x040ff000000018ff */
[----:B------:R-:W-:Y:S07]  /*2400*/  HMMA.16816.F32 R116, R4, R26, RZ ;  /* 0x0000001a0474723c */ /* 0x000fee00000018ff */
[----:B------:R-:W-:-:S04]  /*2410*/  IMAD R4, R31, c[0x0][0x210], RZ ;  /* 0x000084001f047a24 */ /* 0x000fc800078e02ff */
[----:B------:R-:W-:-:S04]  /*2420*/  IMAD R4, R34, c[0x0][0x214], R4 ;  /* 0x0000850022047a24 */ /* 0x000fc800078e0204 */
[----:B------:R-:W-:Y:S02]  /*2430*/  IMAD.IADD R5, R33, 0x1, R4 ;  /* 0x0000000121057824 */ /* 0x000fe400078e0204 */
[----:B------:R-:W-:Y:S01]  /*2440*/  IMAD R4, R220, c[0x0][0x21c], R0 ;  /* 0x00008700dc047a24 */ /* 0x000fe200078e0200 */
[----:B------:R-:W-:Y:S01]  /*2450*/  IADD3 R0, P0, R2, R32, RZ ;  /* 0x0000002002007210 */ /* 0x000fe20007f1e0ff */
[C---:B-1----:R-:W-:Y:S01]  /*2460*/  HMMA.16816.F32 R120, R8.reuse, R12, RZ ;  /* 0x0000000c0878723c */ /* 0x042fe200000018ff */
[----:B------:R-:W-:Y:S02]  /*2470*/  STL [R1+0x3c], R5 ;  /* 0x00003c0501007387 */ /* 0x000fe40000100800 */
[----:B------:R-:W-:Y:S02]  /*2480*/  IADD3.X R2, R5, R3, R4, P0, !PT ;  /* 0x0000000305027210 */ /* 0x000fe400007fe404 */
[C---:B------:R-:W-:Y:S01]  /*2490*/  LEA R3, P0, R0.reuse, c[0x0][0x1f8], 0x1 ;  /* 0x00007e0000037a11 */ /* 0x040fe200078008ff */
[----:B------:R-:W-:Y:S03]  /*24a0*/  LDSM.16.M88.4 R4, [R204+0x1000] ;  /* 0x00100000cc04783b */ /* 0x000fe60000000200 */
[----:B------:R-:W-:Y:S01]  /*24b0*/  LEA.HI.X R12, R0, c[0x0][0x1fc], R2, 0x1, P0 ;  /* 0x00007f00000c7a11 */ /* 0x000fe200000f0c02 */
[C---:B------:R-:W-:Y:S01]  /*24c0*/  HMMA.16816.F32 R52, R8.reuse, R24, RZ ;  /* 0x000000180834723c */ /* 0x040fe200000018ff */
[----:B------:R-:W1:Y:S04]  /*24d0*/  SHFL.IDX PT, R0, R3, RZ, 0x1c1f ;  /* 0x001c1fff03007589 */ /* 0x000e6800000e0000 */
[----:B------:R-:W2:Y:S04]  /*24e0*/  SHFL.IDX PT, R2, R12, RZ, 0x1c1f ;  /* 0x001c1fff0c027589 */ /* 0x000ea800000e0000 */
[----:B------:R-:W3:Y:S04]  /*24f0*/  SHFL.IDX PT, R3, R3, 0x1, 0x1c1f ;  /* 0x003c1f0003037f89 */ /* 0x000ee800000e0000 */
[----:B------:R-:W4:Y:S01]  /*2500*/  SHFL.IDX PT, R12, R12, 0x1, 0x1c1f ;  /* 0x003c1f000c0c7f89 */ /* 0x000f2200000e0000 */
[C---:B------:R-:W-:Y:S03]  /*2510*/  HMMA.16816.F32 R60, R8.reuse, R26, RZ ;  /* 0x0000001a083c723c */ /* 0x040fe600000018ff */
[----:B------:R-:W5:Y:S04]  /*2520*/  LDSM.16.M88.4 R24, [R214] ;  /* 0x00000000d618783b */ /* 0x000f680000000200 */
[----:B------:R-:W5:Y:S01]  /*2530*/  LDSM.16.M88.4 R32, [R216] ;  /* 0x00000000d820783b */ /* 0x000f620000000200 */
[----:B------:R-:W-:Y:S01]  /*2540*/  HMMA.16816.F32 R56, R8, R20, RZ ;  /* 0x000000140838723c */ /* 0x000fe200000018ff */
[----:B------:R-:W-:-:S06]  /*2550*/  SHF.L.U64.HI R140, R218, 0x1, R99 ;  /* 0x00000001da8c7819 */ /* 0x000fcc0000010263 */
[----:B-1----:R-:W-:Y:S01]  /*2560*/  IADD3 R20, P0, R0, R151, RZ ;  /* 0x0000009700147210 */ /* 0x002fe20007f1e0ff */
[----:B------:R-:W-:Y:S01]  /*2570*/  HMMA.16816.F32 R76, R8, R18, RZ ;  /* 0x00000012084c723c */ /* 0x000fe200000018ff */
[----:B------:R-:W-:-:S03]  /*2580*/  ISETP.LT.OR P6, PT, R28, 0x1, P3 ;  /* 0x000000011c00780c */ /* 0x000fc60001fc1670 */
[----:B--2---:R-:W-:-:S03]  /*2590*/  IMAD.X R21, R2, 0x1, R141, P0 ;  /* 0x0000000102157824 */ /* 0x004fc600000e068d */
[----:B------:R-:W-:Y:S01]  /*25a0*/  IADD3 R18, P2, R0, R152, RZ ;  /* 0x0000009800127210 */ /* 0x000fe20007f5e0ff */
[----:B------:R-:W-:Y:S04]  /*25b0*/  HMMA.16816.F32 R72, R8, R22, RZ ;  /* 0x000000160848723c */ /* 0x000fe800000018ff */
[----:B------:R-:W-:-:S03]  /*25c0*/  IMAD.X R19, R2, 0x1, R142, P2 ;  /* 0x0000000102137824 */ /* 0x000fc600010e068e */
[----:B------:R-:W-:Y:S01]  /*25d0*/  IADD3 R22, P1, R0, R150, RZ ;  /* 0x0000009600167210 */ /* 0x000fe20007f3e0ff */
[----:B------:R-:W-:Y:S01]  /*25e0*/  HMMA.16816.F32 R100, R8, R14, RZ ;  /* 0x0000000e0864723c */ /* 0x000fe200000018ff */
[----:B------:R-:W-:-:S03]  /*25f0*/  ISETP.GE.AND P2, PT, R252, c[0x0][0x1d4], PT ;  /* 0x00007500fc007a0c */ /* 0x000fc60003f46270 */
[----:B------:R-:W-:-:S03]  /*2600*/  IMAD.X R23, R2, 0x1, R140, P1 ;  /* 0x0000000102177824 */ /* 0x000fc600008e068c */
[C---:B---3--:R-:W-:Y:S01]  /*2610*/  IADD3 R14, P0, R3.reuse, R151, RZ ;  /* 0x00000097030e7210 */ /* 0x048fe20007f1e0ff */
[----:B------:R-:W-:Y:S01]  /*2620*/  HMMA.16816.F32 R80, R8, R16, RZ ;  /* 0x000000100850723c */ /* 0x000fe200000018ff */
[----:B------:R-:W1:Y:S03]  /*2630*/  LDSM.16.M88.4 R8, [R204] ;  /* 0x00000000cc08783b */ /* 0x000e660000000200 */
[----:B----4-:R-:W-:Y:S01]  /*2640*/  IMAD.X R15, R12, 0x1, R141, P0 ;  /* 0x000000010c0f7824 */ /* 0x010fe200000e068d */
[----:B------:R-:W-:Y:S01]  /*2650*/  ISETP.LT.OR P0, PT, R28, 0x1, P2 ;  /* 0x000000011c00780c */ /* 0x000fe20001701670 */
[----:B------:R-:W-:Y:S01]  /*2660*/  @!PT LDS RZ, [RZ] ;  /* 0x00000000fffff984 */ /* 0x000fe20000000800 */
[----:B------:R-:W-:Y:S01]  /*2670*/  @!PT LDS RZ, [RZ] ;  /* 0x00000000fffff984 */ /* 0x000fe20000000800 */
[----:B------:R-:W-:Y:S01]  /*2680*/  @!PT LDS RZ, [RZ] ;  /* 0x00000000fffff984 */ /* 0x000fe20000000800 */
[----:B------:R2:W-:Y:S01]  /*2690*/  LDGSTS.E.BYPASS.LTC128B.128 [R219+0x100], [R22.64], !P6 ;  /* 0x0010000016db7fae */ /* 0x0005e2000f101d46 */
[----:B------:R-:W-:-:S05]  /*26a0*/  IADD3 R16, P1, R3, R150, RZ ;  /* 0x0000009603107210 */ /* 0x000fca0007f3e0ff */
[----:B------:R-:W-:Y:S01]  /*26b0*/  IMAD.X R17, R12, 0x1, R140, P1 ;  /* 0x000000010c117824 */ /* 0x000fe200008e068c */
[----:B------:R-:W-:Y:S02]  /*26c0*/  ISETP.GE.AND P1, PT, R96, c[0x0][0x1d4], PT ;  /* 0x0000750060007a0c */ /* 0x000fe40003f26270 */
[C---:B------:R-:W-:Y:S02]  /*26d0*/  ISETP.LT.OR P3, PT, R28.reuse, 0x21, P3 ;  /* 0x000000211c00780c */ /* 0x040fe40001f61670 */
[C---:B------:R-:W-:Y:S01]  /*26e0*/  ISETP.LT.OR P6, PT, R28.reuse, 0x1, P1 ;  /* 0x000000011c00780c */ /* 0x040fe20000fc1670 */
[----:B------:R2:W-:Y:S01]  /*26f0*/  LDGSTS.E.BYPASS.LTC128B.128 [R219+0x1100], [R20.64], !P0 ;  /* 0x0110000014db7fae */ /* 0x0005e2000c101d46 */
[C---:B------:R-:W-:Y:S02]  /*2700*/  ISETP.LT.OR P2, PT, R28.reuse, 0x21, P2 ;  /* 0x000000211c00780c */ /* 0x040fe40001741670 */
[----:B------:R-:W-:Y:S02]  /*2710*/  ISETP.LT.OR P1, PT, R28, 0x21, P1 ;  /* 0x000000211c00780c */ /* 0x000fe40000f21670 */
[----:B------:R-:W-:-:S05]  /*2720*/  IADD3 R2, P0, R3, R152, RZ ;  /* 0x0000009803027210 */ /* 0x000fca0007f1e0ff */
[----:B------:R-:W-:Y:S02]  /*2730*/  IMAD.X R3, R12, 0x1, R142, P0 ;  /* 0x000000010c037824 */ /* 0x000fe400000e068e */
[----:B------:R3:W-:Y:S01]  /*2740*/  LDGSTS.E.BYPASS.LTC128B.128 [R219+0x2100], [R18.64], !P6 ;  /* 0x0210000012db7fae */ /* 0x0007e2000f101d46 */
[C---:B-----5:R-:W-:Y:S03]  /*2750*/  HMMA.16816.F32 R136, R4.reuse, R24, R48 ;  /* 0x000000180488723c */ /* 0x060fe60000001830 */
[----:B------:R3:W-:Y:S04]  /*2760*/  LDGSTS.E.BYPASS.LTC128B.128 [R219+0x900], [R16.64], !P3 ;  /* 0x0090000010db7fae */ /* 0x0007e8000d901d46 */
[----:B------:R4:W-:Y:S01]  /*2770*/  LDGSTS.E.BYPASS.LTC128B.128 [R219+0x1900], [R14.64], !P2 ;  /* 0x019000000edb7fae */ /* 0x0009e2000d101d46 */
[C---:B------:R-:W-:Y:S03]  /*2780*/  HMMA.16816.F32 R96, R4.reuse, R32, R44 ;  /* 0x000000200460723c */ /* 0x040fe6000000182c */
[----:B------:R2:W-:Y:S04]  /*2790*/  LDGSTS.E.BYPASS.LTC128B.128 [R219+0x2900], [R2.64], !P1 ;  /* 0x0290000002db7fae */ /* 0x0005e8000c901d46 */
[----:B------:R-:W-:Y:S04]  /*27a0*/  LDSM.16.M88.4 R48, [R200+0x1000] ;  /* 0x00100000c830783b */ /* 0x000fe80000000200 */
[----:B------:R-:W-:Y:S01]  /*27b0*/  LDSM.16.M88.4 R44, [R200+0x1400] ;  /* 0x00140000c82c783b */ /* 0x000fe20000000200 */
[-C--:B------:R-:W-:Y:S03]  /*27c0*/  HMMA.16816.F32 R144, R4, R40.reuse, R68 ;  /* 0x000000280490723c */ /* 0x080fe60000001844 */
[----:B------:R-:W-:Y:S04]  /*27d0*/  LDSM.16.M88.4 R28, [R212] ;  /* 0x00000000d41c783b */ /* 0x000fe80000000200 */
[----:B------:R-:W0:Y:S01]  /*27e0*/  LDGDEPBAR ;  /* 0x00000000000079af */ /* 0x000e220000000000 */
[----:B-1----:R-:W-:Y:S03]  /*27f0*/  HMMA.16816.F32 R128, R8, R40, R56 ;  /* 0x000000280880723c */ /* 0x002fe60000001838 */
[----:B---3--:R-:W-:Y:S04]  /*2800*/  LDSM.16.M88.4 R16, [R200+0x1c00] ;  /* 0x001c0000c810783b */ /* 0x008fe80000000200 */
[----:B----4-:R-:W1:Y:S01]  /*2810*/  LDSM.16.M88.4 R12, [R203+0x3000] ;  /* 0x00300000cb0c783b */ /* 0x010e620000000200 */
[C---:B------:R-:W-:Y:S08]  /*2820*/  HMMA.16816.F32 R64, R4.reuse, R36, R64 ;  /* 0x000000240440723c */ /* 0x040ff00000001840 */
[----:B------:R-:W-:Y:S08]  /*2830*/  HMMA.16816.F32 R68, R4, R38, R84 ;  /* 0x000000260444723c */ /* 0x000ff00000001854 */
[C---:B------:R-:W-:Y:S08]  /*2840*/  HMMA.16816.F32 R120, R8.reuse, R36, R120 ;  /* 0x000000240878723c */ /* 0x040ff00000001878 */
[----:B------:R-:W-:Y:S01]  /*2850*/  HMMA.16816.F32 R56, R8, R38, R100 ;  /* 0x000000260838723c */ /* 0x000fe20000001864 */
[----:B------:R-:W3:Y:S07]  /*2860*/  LDSM.16.M88.4 R36, [R200+0x1800] ;  /* 0x00180000c824783b */ /* 0x000eee0000000200 */
[----:B--2---:R-:W-:Y:S08]  /*2870*/  HMMA.16816.F32 R20, R4, R34, R88 ;  /* 0x000000220414723c */ /* 0x004ff00000001858 */
[C---:B------:R-:W-:Y:S08]  /*2880*/  HMMA.16816.F32 R124, R8.reuse, R32, R80 ;  /* 0x00000020087c723c */ /* 0x040ff00000001850 */
[C---:B------:R-:W-:Y:S01]  /*2890*/  HMMA.16816.F32 R132, R8.reuse, R24, R52 ;  /* 0x000000180884723c */ /* 0x040fe20000001834 */
[----:B------:R-:W-:Y:S07]  /*28a0*/  LDSM.16.M88.4 R52, [R210] ;  /* 0x00000000d234783b */ /* 0x000fee0000000200 */
[C---:B------:R-:W-:Y:S01]  /*28b0*/  HMMA.16816.F32 R108, R8.reuse, R34, R76 ;  /* 0x00000022086c723c */ /* 0x040fe2000000184c */
[----:B------:R-:W-:Y:S07]  /*28c0*/  LDSM.16.M88.4 R32, [R213] ;  /* 0x00000000d520783b */ /* 0x000fee0000000200 */
[C---:B------:R-:W-:Y:S08]  /*28d0*/  HMMA.16816.F32 R112, R8.reuse, R42, R72 ;  /* 0x0000002a0870723c */ /* 0x040ff00000001848 */
[----:B------:R-:W-:Y:S01]  /*28e0*/  HMMA.16816.F32 R104, R8, R26, R60 ;  /* 0x0000001a0868723c */ /* 0x000fe2000000183c */
[----:B------:R-:W2:Y:S07]  /*28f0*/  LDSM.16.M88.4 R8, [R203+0x2000] ;  /* 0x00200000cb08783b */ /* 0x000eae0000000200 */
[C---:B------:R-:W-:Y:S08]  /*2900*/  HMMA.16816.F32 R92, R4.reuse, R42, R92 ;  /* 0x0000002a045c723c */ /* 0x040ff0000000185c */
[----:B------:R-:W-:Y:S01]  /*2910*/  HMMA.16816.F32 R116, R4, R26, R116 ;  /* 0x0000001a0474723c */ /* 0x000fe20000001874 */
[----:B------:R-:W-:Y:S04]  /*2920*/  LDSM.16.M88.4 R24, [R211] ;  /* 0x00000000d318783b */ /* 0x000fe80000000200 */
[----:B------:R-:W-:Y:S03]  /*2930*/  LDSM.16.M88.4 R4, [R204+0x3000] ;  /* 0x00300000cc04783b */ /* 0x000fe60000000200 */
[C---:B-1----:R-:W-:Y:S08]  /*2940*/  HMMA.16816.F32 R100, R12.reuse, R48, R64 ;  /* 0x000000300c64723c */ /* 0x042ff00000001840 */
[C---:B------:R-:W-:Y:S01]  /*2950*/  HMMA.16816.F32 R64, R12.reuse, R46, R20 ;  /* 0x0000002e0c40723c */ /* 0x040fe20000001814 */
[----:B------:R-:W1:Y:S07]  /*2960*/  LDSM.16.M88.4 R20, [R204+0x2000] ;  /* 0x00200000cc14783b */ /* 0x000e6e0000000200 */
[C---:B------:R-:W-:Y:S08]  /*2970*/  HMMA.16816.F32 R96, R12.reuse, R44, R96 ;  /* 0x0000002c0c60723c */ /* 0x040ff00000001860 */
[C---:B------:R-:W-:Y:S08]  /*2980*/  HMMA.16816.F32 R84, R12.reuse, R50, R68 ;  /* 0x000000320c54723c */ /* 0x040ff00000001844 */
[C---:B---3--:R-:W-:Y:S08]  /*2990*/  HMMA.16816.F32 R80, R12.reuse, R36, R144 ;  /* 0x000000240c50723c */ /* 0x048ff00000001890 */
[C---:B------:R-:W-:Y:S08]  /*29a0*/  HMMA.16816.F32 R88, R12.reuse, R16, R136 ;  /* 0x000000100c58723c */ /* 0x040ff00000001888 */
[C---:B------:R-:W-:Y:S08]  /*29b0*/  HMMA.16816.F32 R92, R12.reuse, R38, R92 ;  /* 0x000000260c5c723c */ /* 0x040ff0000000185c */
[----:B------:R-:W-:Y:S08]  /*29c0*/  HMMA.16816.F32 R76, R12, R18, R116 ;  /* 0x000000120c4c723c */ /* 0x000ff00000001874 */
[C---:B--2---:R-:W-:Y:S08]  /*29d0*/  HMMA.16816.F32 R40, R8.reuse, R44, R124 ;  /* 0x0000002c0828723c */ /* 0x044ff0000000187c */
        /* <DEDUP_REMOVED lines=9> */
[----:B------:R-:W2:Y:S07]  /*2a70*/  LDSM.16.M88.4 R16, [R203+0x5000] ;  /* 0x00500000cb10783b */ /* 0x000eae0000000200 */
[C---:B-1----:R-:W-:Y:S01]  /*2a80*/  HMMA.16816.F32 R108, R20.reuse, R24, R12 ;  /* 0x00000018146c723c */ /* 0x042fe2000000180c */
[----:B------:R-:W1:Y:S07]  /*2a90*/  LDSM.16.M88.4 R12, [R203+0x4000] ;  /* 0x00400000cb0c783b */ /* 0x000e6e0000000200 */
        /* <DEDUP_REMOVED lines=8> */
[----:B------:R-:W-:Y:S07]  /*2b20*/  LDSM.16.M88.4 R32, [R209] ;  /* 0x00000000d120783b */ /* 0x000fee0000000200 */
[C---:B------:R-:W-:Y:S08]  /*2b30*/  HMMA.16816.F32 R132, R4.reuse, R28, R96 ;  /* 0x0000001c0484723c */ /* 0x040ff00000001860 */
[C---:B------:R-:W-:Y:S01]  /*2b40*/  HMMA.16816.F32 R128, R4.reuse, R30, R64 ;  /* 0x0000001e0480723c */ /* 0x040fe20000001840 */
[----:B------:R-:W-:Y:S07]  /*2b50*/  LDSM.16.M88.4 R28, [R208] ;  /* 0x00000000d01c783b */ /* 0x000fee0000000200 */
[C---:B------:R-:W-:Y:S08]  /*2b60*/  HMMA.16816.F32 R84, R4.reuse, R24, R80 ;  /* 0x000000180454723c */ /* 0x040ff00000001850 */
[C---:B------:R-:W-:Y:S08]  /*2b70*/  HMMA.16816.F32 R80, R4.reuse, R26, R92 ;  /* 0x0000001a0450723c */ /* 0x040ff0000000185c */
[C---:B------:R-:W-:Y:S08]  /*2b80*/  HMMA.16816.F32 R124, R4.reuse, R52, R88 ;  /* 0x00000034047c723c */ /* 0x040ff00000001858 */
[----:B------:R-:W-:Y:S01]  /*2b90*/  HMMA.16816.F32 R64, R4, R54, R76 ;  /* 0x000000360440723c */ /* 0x000fe2000000184c */
[----:B------:R-:W5:Y:S07]  /*2ba0*/  LDSM.16.M88.4 R4, [R204+0x5000] ;  /* 0x00500000cc04783b */ /* 0x000f6e0000000200 */
[C---:B------:R-:W-:Y:S01]  /*2bb0*/  HMMA.16816.F32 R104, R20.reuse, R26, R60 ;  /* 0x0000001a1468723c */ /* 0x040fe2000000183c */
[----:B------:R-:W-:Y:S07]  /*2bc0*/  LDSM.16.M88.4 R24, [R207] ;  /* 0x00000000cf18783b */ /* 0x000fee0000000200 */
[C---:B------:R-:W-:Y:S08]  /*2bd0*/  HMMA.16816.F32 R72, R20.reuse, R52, R68 ;  /* 0x000000341448723c */ /* 0x040ff00000001844 */
[----:B------:R-:W-:Y:S01]  /*2be0*/  HMMA.16816.F32 R68, R20, R54, R8 ;  /* 0x000000361444723c */ /* 0x000fe20000001808 */
[----:B------:R-:W3:Y:S04]  /*2bf0*/  LDSM.16.M88.4 R8, [R204+0x4000] ;  /* 0x00400000cc08783b */ /* 0x000ee80000000200 */
[----:B------:R-:W4:Y:S01]  /*2c00*/  LDSM.16.M88.4 R20, [R206] ;  /* 0x00000000ce14783b */ /* 0x000f220000000200 */
[----:B------:R-:W-:Y:S01]  /*2c10*/  ISETP.GE.AND P0, PT, R221, 0x2, PT ;  /* 0x00000002dd00780c */ /* 0x000fe20003f06270 */
[----:B------:R-:W-:-:S04]  /*2c20*/  DEPBAR.LE SB0, 0x0 ;  /* 0x000080000000791a */ /* 0x000fc80000000000 */
[C---:B--2---:R-:W-:Y:S08]  /*2c30*/  HMMA.16816.F32 R100, R16.reuse, R48, R100 ;  /* 0x000000301064723c */ /* 0x044ff00000001864 */
[----:B------:R-:W-:Y:S08]  /*2c40*/  HMMA.16816.F32 R96, R16, R50, R136 ;  /* 0x000000321060723c */ /* 0x000ff00000001888 */
[C---:B-1----:R-:W-:Y:S08]  /*2c50*/  HMMA.16816.F32 R60, R12.reuse, R48, R120 ;  /* 0x000000300c3c723c */ /* 0x042ff00000001878 */
        /* <DEDUP_REMOVED lines=12> */
[----:B------:R-:W-:Y:S01]  /*2d20*/  HMMA.16816.F32 R12, R12, R38, R68 ;  /* 0x000000260c0c723c */ /* 0x000fe20000001844 */
[----:B------:R-:W-:Y:S01]  /*2d30*/  BSSY B0, `(.L_x_607) ;  /* 0x000005c000007945 */ /* 0x000fe20003800000 */
[----:B------:R-:W-:-:S06]  /*2d40*/  ISETP.GT.AND P3, PT, R158, 0x3f, PT ;  /* 0x0000003f9e00780c */ /* 0x000fcc0003f64270 */
[C---:B-----5:R-:W-:Y:S08]  /*2d50*/  HMMA.16816.F32 R100, R4.reuse, R32, R100 ;  /* 0x000000200464723c */ /* 0x060ff00000001864 */
        /* <DEDUP_REMOVED lines=14> */
[----:B------:R-:W-:Y:S01]  /*2e40*/  HMMA.16816.F32 R28, R8, R22, R12 ;  /* 0x00000016081c723c */ /* 0x000fe2000000180c */
[----:B------:R-:W-:Y:S06]  /*2e50*/  BAR.SYNC.DEFER_BLOCKING 0x0 ;  /* 0x0000000000007b1d */ /* 0x000fec0000010000 */
[----:B------:R-:W-:Y:S01]  /*2e60*/  @!UPT UIADD3 URZ, URZ, URZ, URZ ;  /* 0x0000003f3f3ff290 */ /* 0x000fe2000fffe03f */
[----:B------:R-:W-:Y:S11]  /*2e70*/  @!P0 BRA `(.L_x_608) ;  /* 0x0000047000008947 */ /* 0x000ff60003800000 */
[----:B------:R-:W-:Y:S01]  /*2e80*/  IMAD R2, R221, 0x40, R159 ;  /* 0x00000040dd027824 */ /* 0x000fe200078e029f */
[----:B------:R-:W-:-:S04]  /*2e90*/  MOV R220, RZ ;  /* 0x000000ff00dc7202 */ /* 0x000fc80000000f00 */
[----:B------:R-:W-:-:S05]  /*2ea0*/  IADD3 R2, R2, -0x80, R158 ;  /* 0xffffff8002027810 */ /* 0x000fca0007ffe09e */
[----:B------:R-:W-:-:S04]  /*2eb0*/  @P4 IMAD.HI.U32 R3, R2, c[0x0][0x2bc], RZ ;  /* 0x0000af0002034a27 */ /* 0x000fc800078e00ff */
[----:B------:R-:W-:Y:S01]  /*2ec0*/  IMAD.MOV.U32 R0, RZ, RZ, R2 ;  /* 0x000000ffff007224 */ /* 0x000fe200078e0002 */
[----:B------:R-:W-:-:S04]  /*2ed0*/  @P4 SHF.R.U32.HI R0, RZ, c[0x0][0x2c0], R3 ;  /* 0x0000b000ff004a19 */ /* 0x000fc80000011603 */
[----:B------:R-:W-:-:S04]  /*2ee0*/  @!P3 IADD3 R3, P0, R0, R156, RZ ;  /* 0x0000009c0003b210 */ /* 0x000fc80007f1e0ff */
[----:B------:R-:W-:Y:S02]  /*2ef0*/  @!P3 LEA.HI.X.SX32 R5, R0, R153, 0x1, P0 ;  /* 0x000000990005b211 */ /* 0x000fe400000f0eff */
[----:B------:R-:W-:-:S04]  /*2f00*/  @!P3 LEA R4, P0, R3, c[0x0][0x2a0], 0x2 ;  /* 0x0000a8000304ba11 */ /* 0x000fc800078010ff */
[----:B------:R-:W-:-:S05]  /*2f10*/  @!P3 LEA.HI.X R5, R3, c[0x0][0x2a4], R5, 0x2, P0 ;  /* 0x0000a9000305ba11 */ /* 0x000fca00000f1405 */
[----:B------:R-:W2:Y:S01]  /*2f20*/  @!P3 LDG.E R220, [R4.64] ;  /* 0x0000000604dcb981 */ /* 0x000ea2000c1e1900 */
[----:B------:R-:W-:-:S04]  /*2f30*/  IMAD.MOV R0, RZ, RZ, -R0 ;  /* 0x000000ffff007224 */ /* 0x000fc800078e0a00 */
[----:B------:R-:W-:-:S04]  /*2f40*/  IMAD R233, R0, c[0x0][0x2b8], R2 ;  /* 0x0000ae0000e97a24 */ /* 0x000fc800078e0202 */
[----:B------:R-:W-:Y:S01]  /*2f50*/  IMAD.WIDE.U32 R2, R233, c[0x0][0x1e0], RZ ;  /* 0x00007800e9027a25 */ /* 0x000fe200078e00ff */
[----:B------:R-:W-:-:S05]  /*2f60*/  SHF.R.S32.HI R0, RZ, 0x1f, R233 ;  /* 0x0000001fff007819 */ /* 0x000fca00000114e9 */
[----:B------:R-:W-:-:S04]  /*2f70*/  IMAD R0, R0, c[0x0][0x1e0], RZ ;  /* 0x0000780000007a24 */ /* 0x000fc800078e02ff */
[----:B------:R-:W-:-:S05]  /*2f80*/  IMAD R0, R233, c[0x0][0x1e4], R0 ;  /* 0x00007900e9007a24 */ /* 0x000fca00078e0200 */
[----:B------:R-:W-:Y:S02]  /*2f90*/  IADD3 R3, R3, R0, RZ ;  /* 0x0000000003037210 */ /* 0x000fe40007ffe0ff */
[----:B--2---:R-:W-:-:S03]  /*2fa0*/  SHF.R.S32.HI R0, RZ, 0x1f, R220 ;  /* 0x0000001fff007819 */ /* 0x004fc600000114dc */
[----:B------:R-:W-:-:S04]  /*2fb0*/  IMAD.WIDE.U32 R2, R220, c[0x0][0x1f0], R2 ;  /* 0x00007c00dc027a25 */ /* 0x000fc800078e0002 */
[----:B------:R-:W-:Y:S01]  /*2fc0*/  IMAD R4, R0, c[0x0][0x1f0], RZ ;  /* 0x00007c0000047a24 */ /* 0x000fe200078e02ff */
[----:B------:R-:W-:-:S03]  /*2fd0*/  IADD3 R0, P1, R154, R2, RZ ;  /* 0x000000029a007210 */ /* 0x000fc60007f3e0ff */
[----:B------:R-:W-:Y:S01]  /*2fe0*/  IMAD R2, R220, c[0x0][0x1f4], R4 ;  /* 0x00007d00dc027a24 */ /* 0x000fe200078e0204 */
[----:B------:R-:W-:-:S04]  /*2ff0*/  LEA R12, P0, R0, c[0x0][0x1c8], 0x1 ;  /* 0x00007200000c7a11 */ /* 0x000fc800078008ff */
[----:B------:R-:W-:-:S04]  /*3000*/  IADD3.X R2, R148, R3, R2, P1, !PT ;  /* 0x0000000394027210 */ /* 0x000fc80000ffe402 */
[----:B------:R-:W-:Y:S01]  /*3010*/  LEA.HI.X R5, R0, c[0x0][0x1cc], R2, 0x1, P0 ;  /* 0x0000730000057a11 */ /* 0x000fe200000f0c02 */
[----:B------:R-:W-:Y:S05]  /*3020*/  BRA.DIV ~URZ, `(.L_x_609) ;  /* 0x0000cfa27f007947 */ /* 0x000fea000b800000 */
[----:B------:R1:W2:Y:S02]  /*3030*/  SHFL.IDX PT, R4, R5, RZ, 0x1c1f ;  /* 0x001c1fff05047589 */ /* 0x0002a400000e0000 */
.L_x_671:
[----:B------:R-:W-:Y:S05]  /*3040*/  BRA.DIV ~URZ, `(.L_x_610) ;  /* 0x0000cff27f007947 */ /* 0x000fea000b800000 */
[----:B------:R-:W3:Y:S01]  /*3050*/  SHFL.IDX PT, R0, R12, RZ, 0x1c1f ;  /* 0x001c1fff0c007589 */ /* 0x000ee200000e0000 */
[C---:B------:R-:W-:Y:S02]  /*3060*/  IADD3 R8, R218.reuse, 0x40, RZ ;  /* 0x00000040da087810 */ /* 0x040fe40007ffe0ff */
[----:B------:R-:W-:Y:S02]  /*3070*/  ISETP.GE.AND P2, PT, R218, c[0x0][0x1d4], PT ;  /* 0x00007500da007a0c */ /* 0x000fe40003f46270 */
[----:B------:R-:W-:Y:S02]  /*3080*/  ISETP.GE.AND P1, PT, R252, c[0x0][0x1d4], PT ;  /* 0x00007500fc007a0c */ /* 0x000fe40003f26270 */
[----:B------:R-:W-:Y:S02]  /*3090*/  SEL R11, RZ, 0x10, P2 ;  /* 0x00000010ff0b7807 */ /* 0x000fe40001000000 */
[----:B------:R-:W-:-:S02]  /*30a0*/  SEL R10, RZ, 0x10, P1 ;  /* 0x00000010ff0a7807 */ /* 0x000fc40000800000 */
[C---:B---3--:R-:W-:Y:S02]  /*30b0*/  IADD3 R6, P0, R0.reuse, R150, RZ ;  /* 0x0000009600067210 */ /* 0x048fe40007f1e0ff */
[----:B------:R-:W-:-:S03]  /*30c0*/  IADD3 R2, P6, R0, R151, RZ ;  /* 0x0000009700027210 */ /* 0x000fc60007fde0ff */
[----:B--2---:R-:W-:Y:S01]  /*30d0*/  IMAD.X R7, R4, 0x1, R140, P0 ;  /* 0x0000000104077824 */ /* 0x004fe200000e068c */
[----:B------:R-:W-:Y:S01]  /*30e0*/  ISETP.GE.AND P0, PT, R8, c[0x0][0x1d4], PT ;  /* 0x0000750008007a0c */ /* 0x000fe20003f06270 */
[----:B------:R-:W-:Y:S01]  /*30f0*/  IMAD.X R3, R4, 0x1, R141, P6 ;  /* 0x0000000104037824 */ /* 0x000fe200030e068d */
[----:B------:R-:W-:Y:S02]  /*3100*/  IADD3 R8, P6, R0, R152, RZ ;  /* 0x0000009800087210 */ /* 0x000fe40007fde0ff */
[----:B------:R-:W-:Y:S01]  /*3110*/  @!PT LDS RZ, [RZ] ;  /* 0x00000000fffff984 */ /* 0x000fe20000000800 */
[----:B------:R-:W-:Y:S01]  /*3120*/  @!PT LDS RZ, [RZ] ;  /* 0x00000000fffff984 */ /* 0x000fe20000000800 */
[----:B------:R2:W-:Y:S03]  /*3130*/  LDGSTS.E.BYPASS.LTC128B.128 [R219+0x3100], [R6.64], !P2 ;  /* 0x0310000006db7fae */ /* 0x0005e6000d101d46 */
[----:B------:R-:W-:Y:S01]  /*3140*/  IMAD.X R9, R4, 0x1, R142, P6 ;  /* 0x0000000104097824 */ /* 0x000fe200030e068e */
[----:B------:R2:W-:Y:S04]  /*3150*/  LDGSTS.E.BYPASS.LTC128B.128 [R219+0x4100], [R2.64], !P1 ;  /* 0x0410000002db7fae */ /* 0x0005e8000c901d46 */
[----:B------:R-:W3:Y:S04]  /*3160*/  SHFL.IDX PT, R0, R12, 0x1, 0x1c1f ;  /* 0x003c1f000c007f89 */ /* 0x000ee800000e0000 */
[----:B------:R2:W-:Y:S04]  /*3170*/  LDGSTS.E.BYPASS.LTC128B.128 [R219+0x5100], [R8.64], !P0 ;  /* 0x0510000008db7fae */ /* 0x0005e8000c101d46 */
[----:B------:R4:W1:Y:S02]  /*3180*/  SHFL.IDX PT, R4, R5, 0x1, 0x1c1f ;  /* 0x003c1f0005047f89 */ /* 0x00086400000e0000 */
[----:B-1--4-:R-:W-:-:S02]  /*3190*/  SEL R5, RZ, 0x10, P0 ;  /* 0x00000010ff057807 */ /* 0x012fc40000000000 */
.L_x_672:
[----:B--23--:R-:W-:Y:S02]  /*31a0*/  IADD3 R2, -R11, 0x10, RZ ;  /* 0x000000100b027810 */ /* 0x00cfe40007ffe1ff */
[----:B------:R-:W-:-:S02]  /*31b0*/  IADD3 R3, -R10, 0x10, RZ ;  /* 0x000000100a037810 */ /* 0x000fc40007ffe1ff */
[----:B------:R-:W-:Y:S02]  /*31c0*/  LOP3.LUT R2, R2, 0xf, RZ, 0xc0, !PT ;  /* 0x0000000f02027812 */ /* 0x000fe400078ec0ff */
[----:B------:R-:W-:Y:S02]  /*31d0*/  IADD3 R6, -R5, 0x10, RZ ;  /* 0x0000001005067810 */ /* 0x000fe40007ffe1ff */
[----:B------:R-:W-:Y:S02]  /*31e0*/  LOP3.LUT R3, R3, 0xf, RZ, 0xc0, !PT ;  /* 0x0000000f03037812 */ /* 0x000fe400078ec0ff */
[-C--:B------:R-:W-:Y:S02]  /*31f0*/  IADD3 R8, P1, P0, R2, R0.reuse, R150 ;  /* 0x0000000002087210 */ /* 0x080fe4000783e096 */
[----:B------:R-:W-:Y:S02]  /*3200*/  LOP3.LUT R2, R6, 0xf, RZ, 0xc0, !PT ;  /* 0x0000000f06027812 */ /* 0x000fe400078ec0ff */
[----:B------:R-:W-:-:S02]  /*3210*/  IADD3 R6, P6, P2, R3, R0, R151 ;  /* 0x0000000003067210 */ /* 0x000fc40007ade097 */
[----:B------:R-:W-:Y:S02]  /*3220*/  IADD3.X R9, RZ, R4, R140, P1, P0 ;  /* 0x00000004ff097210 */ /* 0x000fe40000fe048c */
[----:B------:R-:W-:Y:S02]  /*3230*/  IADD3 R2, P1, P0, R2, R0, R152 ;  /* 0x0000000002027210 */ /* 0x000fe4000783e098 */
[-C--:B------:R-:W-:Y:S02]  /*3240*/  IADD3.X R7, RZ, R4.reuse, R141, P6, P2 ;  /* 0x00000004ff077210 */ /* 0x080fe400037e448d */
[----:B------:R-:W-:Y:S02]  /*3250*/  ISETP.NE.U32.AND P6, PT, R11, RZ, PT ;  /* 0x000000ff0b00720c */ /* 0x000fe40003fc5070 */
[----:B------:R-:W-:Y:S02]  /*3260*/  ISETP.NE.U32.AND P2, PT, R10, RZ, PT ;  /* 0x000000ff0a00720c */ /* 0x000fe40003f45070 */
[----:B------:R-:W-:-:S02]  /*3270*/  IADD3.X R3, RZ, R4, R142, P1, P0 ;  /* 0x00000004ff037210 */ /* 0x000fc40000fe048e */
[----:B------:R-:W-:-:S07]  /*3280*/  ISETP.NE.U32.AND P0, PT, R5, RZ, PT ;  /* 0x000000ff0500720c */ /* 0x000fce0003f05070 */
[----:B------:R-:W-:Y:S01]  /*3290*/  @!PT LDS RZ, [RZ] ;  /* 0x00000000fffff984 */ /* 0x000fe20000000800 */
[----:B------:R-:W-:Y:S01]  /*32a0*/  @!PT LDS RZ, [RZ] ;  /* 0x00000000fffff984 */ /* 0x000fe20000000800 */
[----:B------:R-:W-:Y:S01]  /*32b0*/  @!PT LDS RZ, [RZ] ;  /* 0x00000000fffff984 */ /* 0x000fe20000000800 */
[----:B------:R1:W-:Y:S04]  /*32c0*/  LDGSTS.E.BYPASS.LTC128B.128.ZFILL [R219+0x3900], [R8.64], P6 ;  /* 0x0390000008db7fae */ /* 0x0003e8000b141d46 */
[----:B------:R1:W-:Y:S04]  /*32d0*/  LDGSTS.E.BYPASS.LTC128B.128.ZFILL [R219+0x4900], [R6.64], P2 ;  /* 0x0490000006db7fae */ /* 0x0003e80009141d46 */
[----:B------:R1:W-:Y:S02]  /*32e0*/  LDGSTS.E.BYPASS.LTC128B.128.ZFILL [R219+0x5900], [R2.64], P0 ;  /* 0x0590000002db7fae */ /* 0x0003e40008141d46 */
.L_x_608:
[----:B------:R-:W-:Y:S05]  /*32f0*/  BSYNC B0 ;  /* 0x0000000000007941 */ /* 0x000fea0003800000 */
.L_x_607:
[----:B-1----:R-:W2:Y:S04]  /*3300*/  LDL R3, [R1+0x40] ;  /* 0x0000400001037983 */ /* 0x002ea80000100800 */
[----:B------:R-:W2:Y:S04]  /*3310*/  LDL R0, [R1+0x50] ;  /* 0x0000500001007983 */ /* 0x000ea80000100800 */
[----:B------:R-:W3:Y:S01]  /*3320*/  LDL R6, [R1+0x4c] ;  /* 0x00004c0001067983 */ /* 0x000ee20000100800 */
[----:B------:R-:W-:-:S02]  /*3330*/  MOV R2, 0xffffffc0 ;  /* 0xffffffc000027802 */ /* 0x000fc40000000f00 */
[----:B------:R-:W-:Y:S01]  /*3340*/  MOV R4, c[0x0][0x2ac] ;  /* 0x0000ab0000047a02 */ /* 0x000fe20000000f00 */
[----:B------:R-:W0:Y:S02]  /*3350*/  LDGDEPBAR ;  /* 0x00000000000079af */ /* 0x000e240000000000 */
[----:B------:R-:W-:-:S04]  /*3360*/  IMAD R2, R221, R2, 0x41 ;  /* 0x00000041dd027424 */ /* 0x000fc800078e0202 */
[----:B------:R-:W-:Y:S01]  /*3370*/  IMAD R2, R4, c[0x0][0x1d0], R2 ;  /* 0x0000740004027a24 */ /* 0x000fe200078e0202 */
[----:B--2---:R-:W-:Y:S02]  /*3380*/  IADD3 R0, R0, R3, RZ ;  /* 0x0000000300007210 */ /* 0x004fe40007ffe0ff */
[----:B---3--:R-:W-:-:S03]  /*3390*/  IADD3 R5, -R6, R143, RZ ;  /* 0x0000008f06057210 */ /* 0x008fc60007ffe1ff */
[----:B------:R-:W-:Y:S01]  /*33a0*/  @P5 IMAD.HI.U32 R3, R0, c[0x0][0x2c8], RZ ;  /* 0x0000b20000035a27 */ /* 0x000fe200078e00ff */
[----:B------:R-:W-:-:S04]  /*33b0*/  IADD3 R4, R2, -c[0x0][0x168], -R6 ;  /* 0x80005a0002047a10 */ /* 0x000fc80007ffe806 */
[----:B------:R-:W-:Y:S01]  /*33c0*/  @P5 SHF.R.U32.HI R0, RZ, c[0x0][0x2cc], R3 ;  /* 0x0000b300ff005a19 */ /* 0x000fe20000011603 */
[----:B------:R-:W-:Y:S05]  /*33d0*/  BRA.DIV ~URZ, `(.L_x_611) ;  /* 0x0000ceb27f007947 */ /* 0x000fea000b800000 */
[----:B------:R1:W2:Y:S02]  /*33e0*/  SHFL.IDX PT, R2, R0, RZ, 0x1c1f ;  /* 0x001c1fff00027589 */ /* 0x0002a400000e0000 */
.L_x_673:
[----:B--2---:R-:W-:-:S05]  /*33f0*/  IMAD.IADD R2, R4, 0x1, R2 ;  /* 0x0000000104027824 */ /* 0x004fca00078e0202 */
[----:B------:R-:W-:-:S04]  /*3400*/  IMNMX R2, R5, R2, PT ;  /* 0x0000000205027217 */ /* 0x000fc80003800200 */
[C---:B------:R-:W-:Y:S02]  /*3410*/  ISETP.GT.AND P6, PT, R2.reuse, RZ, PT ;  /* 0x000000ff0200720c */ /* 0x040fe40003fc4270 */
[C---:B------:R-:W-:Y:S02]  /*3420*/  ISETP.GT.AND P2, PT, R2.reuse, 0x1, PT ;  /* 0x000000010200780c */ /* 0x040fe40003f44270 */
[C---:B------:R-:W-:Y:S02]  /*3430*/  ISETP.GT.AND P1, PT, R2.reuse, 0x8, PT ;  /* 0x000000080200780c */ /* 0x040fe40003f24270 */
[----:B------:R-:W-:Y:S02]  /*3440*/  ISETP.GT.AND P0, PT, R2, 0x9, PT ;  /* 0x000000090200780c */ /* 0x000fe40003f04270 */
[----:B------:R-:W-:Y:S02]  /*3450*/  FSEL R7, R60, -INF , P6 ;  /* 0xff8000003c077808 */ /* 0x000fe40003000000 */
[----:B------:R-:W-:-:S02]  /*3460*/  FSEL R8, R61, -INF , P2 ;  /* 0xff8000003d087808 */ /* 0x000fc40001000000 */
[----:B------:R-:W-:Y:S02]  /*3470*/  FSEL R11, R56, -INF , P1 ;  /* 0xff800000380b7808 */ /* 0x000fe40000800000 */
[----:B------:R-:W-:Y:S02]  /*3480*/  FSEL R12, R57, -INF , P0 ;  /* 0xff800000390c7808 */ /* 0x000fe40000000000 */
[C---:B------:R-:W-:Y:S02]  /*3490*/  ISETP.GT.AND P6, PT, R2.reuse, 0x10, PT ;  /* 0x000000100200780c */ /* 0x040fe40003fc4270 */
[C---:B------:R-:W-:Y:S02]  /*34a0*/  ISETP.GT.AND P2, PT, R2.reuse, 0x11, PT ;  /* 0x000000110200780c */ /* 0x040fe40003f44270 */
[C---:B------:R-:W-:Y:S02]  /*34b0*/  ISETP.GT.AND P1, PT, R2.reuse, 0x18, PT ;  /* 0x000000180200780c */ /* 0x040fe40003f24270 */
[----:B------:R-:W-:-:S02]  /*34c0*/  ISETP.GT.AND P0, PT, R2, 0x19, PT ;  /* 0x000000190200780c */ /* 0x000fc40003f04270 */
[----:B------:R-:W-:Y:S02]  /*34d0*/  FSEL R13, R52, -INF , P6 ;  /* 0xff800000340d7808 */ /* 0x000fe40003000000 */
[----:B------:R-:W-:Y:S02]  /*34e0*/  FSEL R15, R53, -INF , P2 ;  /* 0xff800000350f7808 */ /* 0x000fe40001000000 */
[----:B------:R-:W-:Y:S02]  /*34f0*/  FSEL R20, R48, -INF , P1 ;  /* 0xff80000030147808 */ /* 0x000fe40000800000 */
[----:B------:R-:W-:Y:S02]  /*3500*/  FSEL R23, R49, -INF , P0 ;  /* 0xff80000031177808 */ /* 0x000fe40000000000 */
[C---:B------:R-:W-:Y:S02]  /*3510*/  ISETP.GT.AND P6, PT, R2.reuse, 0x20, PT ;  /* 0x000000200200780c */ /* 0x040fe40003fc4270 */
[----:B------:R-:W-:-:S02]  /*3520*/  ISETP.GT.AND P2, PT, R2, 0x21, PT ;  /* 0x000000210200780c */ /* 0x000fc40003f44270 */
[C---:B------:R-:W-:Y:S02]  /*3530*/  ISETP.GT.AND P1, PT, R2.reuse, 0x28, PT ;  /* 0x000000280200780c */ /* 0x040fe40003f24270 */
[----:B------:R-:W-:Y:S02]  /*3540*/  ISETP.GT.AND P0, PT, R2, 0x29, PT ;  /* 0x000000290200780c */ /* 0x000fe40003f04270 */
[----:B------:R-:W-:Y:S02]  /*3550*/  FSEL R167, R44, -INF , P6 ;  /* 0xff8000002ca77808 */ /* 0x000fe40003000000 */
[----:B------:R-:W-:Y:S02]  /*3560*/  FSEL R166, R45, -INF , P2 ;  /* 0xff8000002da67808 */ /* 0x000fe40001000000 */
[----:B------:R-:W-:Y:S02]  /*3570*/  FSEL R165, R40, -INF , P1 ;  /* 0xff80000028a57808 */ /* 0x000fe40000800000 */
[----:B------:R-:W-:-:S02]  /*3580*/  FSEL R164, R41, -INF , P0 ;  /* 0xff80000029a47808 */ /* 0x000fc40000000000 */
[C---:B------:R-:W-:Y:S02]  /*3590*/  ISETP.GT.AND P6, PT, R2.reuse, 0x30, PT ;  /* 0x000000300200780c */ /* 0x040fe40003fc4270 */
[C---:B------:R-:W-:Y:S02]  /*35a0*/  ISETP.GT.AND P2, PT, R2.reuse, 0x31, PT ;  /* 0x000000310200780c */ /* 0x040fe40003f44270 */
[C---:B------:R-:W-:Y:S02]  /*35b0*/  ISETP.GT.AND P1, PT, R2.reuse, 0x38, PT ;  /* 0x000000380200780c */ /* 0x040fe40003f24270 */
[----:B------:R-:W-:Y:S02]  /*35c0*/  ISETP.GT.AND P0, PT, R2, 0x39, PT ;  /* 0x000000390200780c */ /* 0x000fe40003f04270 */
[----:B------:R-:W-:Y:S02]  /*35d0*/  FSEL R195, R32, -INF , P6 ;  /* 0xff80000020c37808 */ /* 0x000fe40003000000 */
[----:B------:R-:W-:-:S02]  /*35e0*/  FSEL R194, R33, -INF , P2 ;  /* 0xff80000021c27808 */ /* 0x000fc40001000000 */
[----:B------:R-:W-:Y:S02]  /*35f0*/  FSEL R193, R28, -INF , P1 ;  /* 0xff8000001cc17808 */ /* 0x000fe40000800000 */
[----:B------:R-:W-:Y:S01]  /*3600*/  FSEL R192, R29, -INF , P0 ;  /* 0xff8000001dc07808 */ /* 0x000fe20000000000 */
[----:B------:R-:W-:Y:S05]  /*3610*/  BRA.DIV ~URZ, `(.L_x_612) ;  /* 0x0000cce27f007947 */ /* 0x000fea000b800000 */
[----:B------:R-:W2:Y:S04]  /*3620*/  SHFL.IDX PT, R3, R0, 0x1, 0x1c1f ;  /* 0x003c1f0000037f89 */ /* 0x000ea800000e0000 */
[----:B------:R-:W3:Y:S04]  /*3630*/  SHFL.IDX PT, R2, R0, 0x2, 0x1c1f ;  /* 0x005c1f0000027f89 */ /* 0x000ee800000e0000 */
[----:B-1----:R-:W1:Y:S01]  /*3640*/  SHFL.IDX PT, R0, R0, 0x3, 0x1c1f ;  /* 0x007c1f0000007f89 */ /* 0x002e6200000e0000 */
[----:B--2---:R-:W-:-:S02]  /*3650*/  IMAD.IADD R3, R4, 0x1, R3 ;  /* 0x0000000104037824 */ /* 0x004fc400078e0203 */
[----:B---3--:R-:W-:-:S03]  /*3660*/  IMAD.IADD R2, R4, 0x1, R2 ;  /* 0x0000000104027824 */ /* 0x008fc600078e0202 */
[----:B------:R-:W-:Y:S01]  /*3670*/  IMNMX R3, R5, R3, PT ;  /* 0x0000000305037217 */ /* 0x000fe20003800200 */
[----:B-1----:R-:W-:-:S03]  /*3680*/  IMAD.IADD R0, R4, 0x1, R0 ;  /* 0x0000000104007824 */ /* 0x002fc600078e0200 */
[C---:B------:R-:W-:Y:S02]  /*3690*/  ISETP.GT.AND P0, PT, R3.reuse, 0x9, PT ;  /* 0x000000090300780c */ /* 0x040fe40003f04270 */
[----:B------:R-:W-:Y:S02]  /*36a0*/  ISETP.GT.AND P1, PT, R3, 0x8, PT ;  /* 0x000000080300780c */ /* 0x000fe40003f24270 */
[----:B------:R-:W-:Y:S02]  /*36b0*/  FSEL R18, R59, -INF , P0 ;  /* 0xff8000003b127808 */ /* 0x000fe40000000000 */
[----:B------:R-:W-:Y:S02]  /*36c0*/  ISETP.GT.AND P0, PT, R3, 0x19, PT ;  /* 0x000000190300780c */ /* 0x000fe40003f04270 */
[----:B------:R-:W-:Y:S02]  /*36d0*/  FSEL R14, R58, -INF , P1 ;  /* 0xff8000003a0e7808 */ /* 0x000fe40000800000 */
[----:B------:R-:W-:-:S02]  /*36e0*/  FSEL R26, R51, -INF , P0 ;  /* 0xff800000331a7808 */ /* 0x000fc40000000000 */
[C---:B------:R-:W-:Y:S02]  /*36f0*/  ISETP.GT.AND P0, PT, R3.reuse, 0x29, PT ;  /* 0x000000290300780c */ /* 0x040fe40003f04270 */
[----:B------:R-:W-:Y:S02]  /*3700*/  ISETP.GT.AND P1, PT, R3, 0x18, PT ;  /* 0x000000180300780c */ /* 0x000fe40003f24270 */
[----:B------:R-:W-:Y:S02]  /*3710*/  FSEL R145, R43, -INF , P0 ;  /* 0xff8000002b917808 */ /* 0x000fe40000000000 */
[----:B------:R-:W-:Y:S02]  /*3720*/  ISETP.GT.AND P0, PT, R3, 0x31, PT ;  /* 0x000000310300780c */ /* 0x000fe40003f04270 */
[----:B------:R-:W-:Y:S02]  /*3730*/  IMNMX R2, R5, R2, PT ;  /* 0x0000000205027217 */ /* 0x000fe40003800200 */
[----:B------:R-:W-:-:S02]  /*3740*/  FSEL R25, R50, -INF , P1 ;  /* 0xff80000032197808 */ /* 0x000fc40000800000 */
[----:B------:R-:W-:Y:S02]  /*3750*/  ISETP.GT.AND P1, PT, R3, 0x28, PT ;  /* 0x000000280300780c */ /* 0x000fe40003f24270 */
[----:B------:R-:W-:Y:S02]  /*3760*/  FSEL R190, R35, -INF , P0 ;  /* 0xff80000023be7808 */ /* 0x000fe40000000000 */
[----:B------:R-:W-:Y:S02]  /*3770*/  ISETP.GT.AND P2, PT, R3, 0x1, PT ;  /* 0x000000010300780c */ /* 0x000fe40003f44270 */
[----:B------:R-:W-:Y:S02]  /*3780*/  ISETP.GT.AND P0, PT, R2, RZ, PT ;  /* 0x000000ff0200720c */ /* 0x000fe40003f04270 */
[----:B------:R-:W-:Y:S02]  /*3790*/  IMNMX R0, R5, R0, PT ;  /* 0x0000000005007217 */ /* 0x000fe40003800200 */
[----:B------:R-:W-:-:S02]  /*37a0*/  FSEL R146, R42, -INF , P1 ;  /* 0xff8000002a927808 */ /* 0x000fc40000800000 */
[----:B------:R-:W-:Y:S02]  /*37b0*/  FSEL R10, R63, -INF , P2 ;  /* 0xff8000003f0a7808 */ /* 0x000fe40001000000 */
[C---:B------:R-:W-:Y:S02]  /*37c0*/  ISETP.GT.AND P1, PT, R3.reuse, 0x39, PT ;  /* 0x000000390300780c */ /* 0x040fe40003f24270 */
[----:B------:R-:W-:Y:S02]  /*37d0*/  FSEL R22, R100, -INF , P0 ;  /* 0xff80000064167808 */ /* 0x000fe40000000000 */
[----:B------:R-:W-:Y:S02]  /*37e0*/  ISETP.GT.AND P2, PT, R3, 0x11, PT ;  /* 0x000000110300780c */ /* 0x000fe40003f44270 */
[----:B------:R-:W-:Y:S02]  /*37f0*/  ISETP.GT.AND P0, PT, R0, 0x1, PT ;  /* 0x000000010000780c */ /* 0x000fe40003f04270 */
[----:B------:R-:W-:-:S02]  /*3800*/  FSEL R188, R31, -INF , P1 ;  /* 0xff8000001fbc7808 */ /* 0x000fc40000800000 */
[----:B------:R-:W-:Y:S02]  /*3810*/  FSEL R21, R55, -INF , P2 ;  /* 0xff80000037157808 */ /* 0x000fe40001000000 */
[----:B------:R-:W-:Y:S02]  /*3820*/  FSEL R31, R103, -INF , P0 ;  /* 0xff800000671f7808 */ /* 0x000fe40000000000 */
[----:B------:R-:W-:Y:S02]  /*3830*/  ISETP.GT.AND P2, PT, R3, 0x21, PT ;  /* 0x000000210300780c */ /* 0x000fe40003f44270 */
[----:B------:R-:W-:Y:S02]  /*3840*/  ISETP.GT.AND P0, PT, R2, 0x9, PT ;  /* 0x000000090200780c */ /* 0x000fe40003f04270 */
[----:B------:R-:W-:Y:S02]  /*3850*/  FSEL R150, R47, -INF , P2 ;  /* 0xff8000002f967808 */ /* 0x000fe40001000000 */
[----:B------:R-:W-:-:S02]  /*3860*/  FSEL R28, R97, -INF , P0 ;  /* 0xff800000611c7808 */ /* 0x000fc40000000000 */
[C---:B------:R-:W-:Y:S02]  /*3870*/  ISETP.GT.AND P2, PT, R3.reuse, 0x38, PT ;  /* 0x000000380300780c */ /* 0x040fe40003f44270 */
[C---:B------:R-:W-:Y:S02]  /*3880*/  ISETP.GT.AND P1, PT, R2.reuse, 0x1, PT ;  /* 0x000000010200780c */ /* 0x040fe40003f24270 */
[----:B------:R-:W-:Y:S02]  /*3890*/  ISETP.GT.AND P0, PT, R2, 0x10, PT ;  /* 0x000000100200780c */ /* 0x000fe40003f04270 */
[----:B------:R-:W-:Y:S02]  /*38a0*/  ISETP.GT.AND P6, PT, R3, RZ, PT ;  /* 0x000000ff0300720c */ /* 0x000fe40003fc4270 */
[----:B------:R-:W-:Y:S02]  /*38b0*/  FSEL R189, R30, -INF , P2 ;  /* 0xff8000001ebd7808 */ /* 0x000fe40001000000 */
[----:B------:R-:W-:-:S02]  /*38c0*/  FSEL R24, R101, -INF , P1 ;  /* 0xff80000065187808 */ /* 0x000fc40000800000 */
[----:B------:R-:W-:Y:S02]  /*38d0*/  FSEL R29, R92, -INF , P0 ;  /* 0xff8000005c1d7808 */ /* 0x000fe40000000000 */
[----:B------:R-:W-:Y:S02]  /*38e0*/  ISETP.GT.AND P2, PT, R0, RZ, PT ;  /* 0x000000ff0000720c */ /* 0x000fe40003f44270 */
[----:B------:R-:W-:Y:S02]  /*38f0*/  ISETP.GT.AND P1, PT, R2, 0x8, PT ;  /* 0x000000080200780c */ /* 0x000fe40003f24270 */
[----:B------:R-:W-:Y:S02]  /*3900*/  ISETP.GT.AND P0, PT, R0, 0x11, PT ;  /* 0x000000110000780c */ /* 0x000fe40003f04270 */
[----:B------:R-:W-:Y:S02]  /*3910*/  FSEL R9, R62, -INF , P6 ;  /* 0xff8000003e097808 */ /* 0x000fe40003000000 */
[----:B------:R-:W-:-:S02]  /*3920*/  ISETP.GT.AND P6, PT, R3, 0x10, PT ;  /* 0x000000100300780c */ /* 0x000fc40003fc4270 */
[----:B------:R-:W-:Y:S02]  /*3930*/  FSEL R30, R102, -INF , P2 ;  /* 0xff800000661e7808 */ /* 0x000fe40001000000 */
[----:B------:R-:W-:Y:S02]  /*3940*/  FSEL R27, R96, -INF , P1 ;  /* 0xff800000601b7808 */ /* 0x000fe40000800000 */
[----:B------:R-:W-:Y:S02]  /*3950*/  FSEL R42, R95, -INF , P0 ;  /* 0xff8000005f2a7808 */ /* 0x000fe40000000000 */
[C---:B------:R-:W-:Y:S02]  /*3960*/  ISETP.GT.AND P2, PT, R0.reuse, 0x8, PT ;  /* 0x000000080000780c */ /* 0x040fe40003f44270 */
[----:B------:R-:W-:Y:S02]  /*3970*/  ISETP.GT.AND P1, PT, R0, 0x9, PT ;  /* 0x000000090000780c */ /* 0x000fe40003f24270 */
[----:B------:R-:W-:-:S02]  /*3980*/  ISETP.GT.AND P0, PT, R2, 0x19, PT ;  /* 0x000000190200780c */ /* 0x000fc40003f04270 */
[----:B------:R-:W-:Y:S02]  /*3990*/  FSEL R19, R54, -INF , P6 ;  /* 0xff80000036137808 */ /* 0x000fe40003000000 */
[----:B------:R-:W-:Y:S02]  /*39a0*/  ISETP.GT.AND P6, PT, R3, 0x20, PT ;  /* 0x000000200300780c */ /* 0x000fe40003fc4270 */
[----:B------:R-:W-:Y:S02]  /*39b0*/  FSEL R33, R98, -INF , P2 ;  /* 0xff80000062217808 */ /* 0x000fe40001000000 */
[----:B------:R-:W-:Y:S02]  /*39c0*/  FSEL R35, R99, -INF , P1 ;  /* 0xff80000063237808 */ /* 0x000fe40000800000 */
[----:B------:R-:W-:Y:S02]  /*39d0*/  FSEL R41, R89, -INF , P0 ;  /* 0xff80000059297808 */ /* 0x000fe40000000000 */
[----:B------:R-:W-:-:S02]  /*39e0*/  ISETP.GT.AND P2, PT, R2, 0x11, PT ;  /* 0x000000110200780c */ /* 0x000fc40003f44270 */
[C---:B------:R-:W-:Y:S02]  /*39f0*/  ISETP.GT.AND P1, PT, R0.reuse, 0x10, PT ;  /* 0x000000100000780c */ /* 0x040fe40003f24270 */
[----:B------:R-:W-:Y:S02]  /*3a00*/  ISETP.GT.AND P0, PT, R0, 0x18, PT ;  /* 0x000000180000780c */ /* 0x000fe40003f04270 */
[----:B------:R-:W-:Y:S02]  /*3a10*/  FSEL R151, R46, -INF , P6 ;  /* 0xff8000002e977808 */ /* 0x000fe40003000000 */
[----:B------:R-:W-:Y:S02]  /*3a20*/  ISETP.GT.AND P6, PT, R3, 0x30, PT ;  /* 0x000000300300780c */ /* 0x000fe40003fc4270 */
[----:B------:R-:W-:Y:S02]  /*3a30*/  FSEL R32, R93, -INF , P2 ;  /* 0xff8000005d207808 */ /* 0x000fe40001000000 */
[----:B------:R-:W-:-:S02]  /*3a40*/  FSEL R40, R94, -INF , P1 ;  /* 0xff8000005e287808 */ /* 0x000fc40000800000 */
[----:B------:R-:W-:Y:S02]  /*3a50*/  FSEL R43, R90, -INF , P0 ;  /* 0xff8000005a2b7808 */ /* 0x000fe40000000000 */
[C---:B------:R-:W-:Y:S02]  /*3a60*/  ISETP.GT.AND P2, PT, R2.reuse, 0x18, PT ;  /* 0x000000180200780c */ /* 0x040fe40003f44270 */
[----:B------:R-:W-:Y:S02]  /*3a70*/  ISETP.GT.AND P1, PT, R2, 0x20, PT ;  /* 0x000000200200780c */ /* 0x000fe40003f24270 */
[----:B------:R-:W-:Y:S02]  /*3a80*/  ISETP.GT.AND P0, PT, R0, 0x21, PT ;  /* 0x000000210000780c */ /* 0x000fe40003f04270 */
[----:B------:R-:W-:Y:S02]  /*3a90*/  FSEL R191, R34, -INF , P6 ;  /* 0xff80000022bf7808 */ /* 0x000fe40003000000 */
[----:B------:R-:W-:-:S02]  /*3aa0*/  FSEL R34, R88, -INF , P2 ;  /* 0xff80000058227808 */ /* 0x000fc40001000000 */
[----:B------:R-:W-:Y:S02]  /*3ab0*/  FSEL R138, R84, -INF , P1 ;  /* 0xff800000548a7808 */ /* 0x000fe40000800000 */
[----:B------:R-:W-:Y:S02]  /*3ac0*/  FSEL R125, R87, -INF , P0 ;  /* 0xff800000577d7808 */ /* 0x000fe40000000000 */
[C---:B------:R-:W-:Y:S02]  /*3ad0*/  ISETP.GT.AND P2, PT, R0.reuse, 0x19, PT ;  /* 0x000000190000780c */ /* 0x040fe40003f44270 */
[----:B------:R-:W-:Y:S02]  /*3ae0*/  ISETP.GT.AND P1, PT, R0, 0x20, PT ;  /* 0x000000200000780c */ /* 0x000fe40003f24270 */
        /* <DEDUP_REMOVED lines=10> */
[----:B------:R-:W-:Y:S02]  /*3b90*/  FMNMX.FTZ R3, R7, R8, !PT ;  /* 0x0000000807037209 */ /* 0x000fe40007810000 */
[----:B------:R-:W-:Y:S02]  /*3ba0*/  FSEL R136, R80, -INF , P2 ;  /* 0xff80000050887808 */ /* 0x000fe40001000000 */
[----:B------:R-:W-:Y:S02]  /*3bb0*/  FSEL R139, R81, -INF , P1 ;  /* 0xff800000518b7808 */ /* 0x000fe40000800000 */
[----:B------:R-:W-:-:S02]  /*3bc0*/  FSEL R124, R83, -INF , P0 ;  /* 0xff800000537c7808 */ /* 0x000fc40000000000 */
[C---:B------:R-:W-:Y:S02]  /*3bd0*/  ISETP.GT.AND P2, PT, R2.reuse, 0x31, PT ;  /* 0x000000310200780c */ /* 0x040fe40003f44270 */
[----:B------:R-:W-:Y:S02]  /*3be0*/  ISETP.GT.AND P1, PT, R2, 0x38, PT ;  /* 0x000000380200780c */ /* 0x000fe40003f24270 */
[----:B------:R-:W-:Y:S02]  /*3bf0*/  FSEL R127, R82, -INF , P6 ;  /* 0xff800000527f7808 */ /* 0x000fe40003000000 */
[----:B------:R-:W-:Y:S02]  /*3c00*/  ISETP.GT.AND P0, PT, R0, 0x30, PT ;  /* 0x000000300000780c */ /* 0x000fe40003f04270 */
[----:B------:R-:W-:Y:S02]  /*3c10*/  ISETP.GT.AND P6, PT, R2, 0x39, PT ;  /* 0x000000390200780c */ /* 0x000fe40003fc4270 */
[----:B------:R-:W-:-:S02]  /*3c20*/  FMNMX.FTZ R2, R11, R3, !PT ;  /* 0x000000030b027209 */ /* 0x000fc40007810000 */
[----:B------:R-:W-:Y:S02]  /*3c30*/  FSEL R186, R77, -INF , P2 ;  /* 0xff8000004dba7808 */ /* 0x000fe40001000000 */
[----:B------:R-:W-:Y:S02]  /*3c40*/  FSEL R185, R64, -INF , P1 ;  /* 0xff80000040b97808 */ /* 0x000fe40000800000 */
[----:B------:R-:W-:Y:S02]  /*3c50*/  FSEL R179, R78, -INF , P0 ;  /* 0xff8000004eb37808 */ /* 0x000fe40000000000 */
[C---:B------:R-:W-:Y:S02]  /*3c60*/  ISETP.GT.AND P2, PT, R0.reuse, 0x31, PT ;  /* 0x000000310000780c */ /* 0x040fe40003f44270 */
[C---:B------:R-:W-:Y:S02]  /*3c70*/  ISETP.GT.AND P1, PT, R0.reuse, 0x38, PT ;  /* 0x000000380000780c */ /* 0x040fe40003f24270 */
[----:B------:R-:W-:-:S02]  /*3c80*/  ISETP.GT.AND P0, PT, R0, 0x39, PT ;  /* 0x000000390000780c */ /* 0x000fc40003f04270 */
[----:B------:R-:W-:Y:S02]  /*3c90*/  FMNMX.FTZ R0, R12, R2, !PT ;  /* 0x000000020c007209 */ /* 0x000fe40007810000 */
        /* <DEDUP_REMOVED lines=45> */
[----:B------:R-:W-:Y:S02]  /*3f70*/  FSEL R178, R79, -INF , P2 ;  /* 0xff8000004fb27808 */ /* 0x000fe40001000000 */
[----:B------:R-:W-:-:S02]  /*3f80*/  FMNMX.FTZ R0, R194, R0, !PT ;  /* 0x00000000c2007209 */ /* 0x000fc40007810000 */
[----:B------:R-:W-:Y:S02]  /*3f90*/  FMNMX.FTZ R148, R190, R148, !PT ;  /* 0x00000094be947209 */ /* 0x000fe40007810000 */
[----:B------:R-:W-:Y:S02]  /*3fa0*/  FMNMX.FTZ R3, R179, R3, !PT ;  /* 0x00000003b3037209 */ /* 0x000fe40007810000 */
[----:B------:R-:W-:Y:S02]  /*3fb0*/  FSEL R184, R65, -INF , P6 ;  /* 0xff80000041b87808 */ /* 0x000fe40003000000 */
[----:B------:R-:W-:Y:S02]  /*3fc0*/  FMNMX.FTZ R2, R185, R2, !PT ;  /* 0x00000002b9027209 */ /* 0x000fe40007810000 */
[----:B------:R-:W-:Y:S02]  /*3fd0*/  FSEL R177, R66, -INF , P1 ;  /* 0xff80000042b17808 */ /* 0x000fe40000800000 */
[----:B------:R-:W-:-:S02]  /*3fe0*/  FMNMX.FTZ R0, R193, R0, !PT ;  /* 0x00000000c1007209 */ /* 0x000fc40007810000 */
[----:B------:R-:W-:Y:S02]  /*3ff0*/  FMNMX.FTZ R148, R189, R148, !PT ;  /* 0x00000094bd947209 */ /* 0x000fe40007810000 */
[----:B------:R-:W-:Y:S02]  /*4000*/  FMNMX.FTZ R3, R178, R3, !PT ;  /* 0x00000003b2037209 */ /* 0x000fe40007810000 */
[----:B------:R-:W-:Y:S02]  /*4010*/  FMNMX.FTZ R147, R184, R2, !PT ;  /* 0x00000002b8937209 */ /* 0x000fe40007810000 */
[----:B------:R-:W-:Y:S02]  /*4020*/  FMNMX.FTZ R0, R192, R0, !PT ;  /* 0x00000000c0007209 */ /* 0x000fe40007810000 */
[----:B------:R-:W-:Y:S01]  /*4030*/  FMNMX.FTZ R148, R188, R148, !PT ;  /* 0x00000094bc947209 */ /* 0x000fe20007810000 */
[----:B------:R-:W1:Y:S01]  /*4040*/  SHFL.BFLY PT, R5, R147, 0x2, 0x1f ;  /* 0x0c401f0093057f89 */ /* 0x000e6200000e0000 */
[----:B------:R-:W-:-:S02]  /*4050*/  FSEL R176, R67, -INF , P0 ;  /* 0xff80000043b07808 */ /* 0x000fc40000000000 */
[----:B------:R-:W-:Y:S01]  /*4060*/  FMNMX.FTZ R2, R177, R3, !PT ;  /* 0x00000003b1027209 */ /* 0x000fe20007810000 */
[----:B------:R-:W2:Y:S03]  /*4070*/  SHFL.BFLY PT, R4, R0, 0x2, 0x1f ;  /* 0x0c401f0000047f89 */ /* 0x000ea600000e0000 */
[----:B------:R-:W-:Y:S01]  /*4080*/  FMNMX.FTZ R2, R176, R2, !PT ;  /* 0x00000002b0027209 */ /* 0x000fe20007810000 */
[----:B------:R-:W3:Y:S04]  /*4090*/  SHFL.BFLY PT, R3, R148, 0x2, 0x1f ;  /* 0x0c401f0094037f89 */ /* 0x000ee800000e0000 */
[----:B------:R-:W4:Y:S01]  /*40a0*/  SHFL.BFLY PT, R6, R2, 0x2, 0x1f ;  /* 0x0c401f0002067f89 */ /* 0x000f2200000e0000 */
[----:B-1----:R-:W-:-:S02]  /*40b0*/  FMNMX.FTZ R147, R147, R5, !PT ;  /* 0x0000000593937209 */ /* 0x002fc40007810000 */
[----:B--2---:R-:W-:-:S03]  /*40c0*/  FMNMX.FTZ R0, R4, R0, !PT ;  /* 0x0000000004007209 */ /* 0x004fc60007810000 */
[----:B------:R-:W1:Y:S01]  /*40d0*/  SHFL.BFLY PT, R4, R147, 0x1, 0x1f ;  /* 0x0c201f0093047f89 */ /* 0x000e6200000e0000 */
[----:B---3--:R-:W-:-:S03]  /*40e0*/  FMNMX.FTZ R148, R148, R3, !PT ;  /* 0x0000000394947209 */ /* 0x008fc60007810000 */
[----:B------:R-:W2:Y:S01]  /*40f0*/  SHFL.BFLY PT, R149, R0, 0x1, 0x1f ;  /* 0x0c201f0000957f89 */ /* 0x000ea200000e0000 */
[----:B----4-:R-:W-:-:S03]  /*4100*/  FMNMX.FTZ R6, R2, R6, !PT ;  /* 0x0000000602067209 */ /* 0x010fc60007810000 */
[----:B------:R-:W3:Y:S04]  /*4110*/  SHFL.BFLY PT, R3, R148, 0x1, 0x1f ;  /* 0x0c201f0094037f89 */ /* 0x000ee800000e0000 */
[----:B------:R4:W4:Y:S01]  /*4120*/  SHFL.BFLY PT, R17, R6, 0x1, 0x1f ;  /* 0x0c201f0006117f89 */ /* 0x00092200000e0000 */
[----:B-1----:R-:W-:Y:S02]  /*4130*/  FMNMX.FTZ R147, R147, R4, !PT ;  /* 0x0000000493937209 */ /* 0x002fe40007810000 */
[----:B--2---:R-:W-:Y:S02]  /*4140*/  FMNMX.FTZ R149, R0, R149, !PT ;  /* 0x0000009500957209 */ /* 0x004fe40007810000 */
[----:B---3--:R-:W-:-:S03]  /*4150*/  FMNMX.FTZ R148, R148, R3, !PT ;  /* 0x0000000394947209 */ /* 0x008fc60007810000 */
.L_x_674:
[C---:B------:R-:W-:Y:S01]  /*4160*/  FMUL.FTZ R16, R149.reuse, c[0x0][0x2d0] ;  /* 0x0000b40095107a20 */ /* 0x040fe20000410000 */
[----:B------:R-:W-:Y:S01]  /*4170*/  FSETP.NEU.FTZ.AND P0, PT, R149, -INF , PT ;  /* 0xff8000009500780b */ /* 0x000fe20003f1d000 */
[----:B------:R-:W-:Y:S01]  /*4180*/  FMUL.FTZ R3, R148, c[0x0][0x2d0] ;  /* 0x0000b40094037a20 */ /* 0x000fe20000410000 */
[----:B----4-:R-:W-:Y:S01]  /*4190*/  FMNMX.FTZ R17, R17, R6, !PT ;  /* 0x0000000611117209 */ /* 0x010fe20007810000 */
[----:B------:R-:W-:Y:S01]  /*41a0*/  WARPSYNC 0xffffffff ;  /* 0xffffffff00007948 */ /* 0x000fe20003800000 */
[----:B------:R-:W-:Y:S01]  /*41b0*/  FSEL R16, R16, RZ, P0 ;  /* 0x000000ff10107208 */ /* 0x000fe20000000000 */
[----:B------:R-:W1:Y:S01]  /*41c0*/  LDSM.16.MT88.4 R36, [R201] ;  /* 0x00000000c924783b */ /* 0x000e620000004200 */
[----:B------:R-:W-:-:S03]  /*41d0*/  FSETP.NEU.FTZ.AND P0, PT, R148, -INF , PT ;  /* 0xff8000009400780b */ /* 0x000fc60003f1d000 */
[--C-:B------:R-:W-:Y:S01]  /*41e0*/  FFMA.FTZ R0, R7, c[0x0][0x2d0], -R16.reuse ;  /* 0x0000b40007007a23 */ /* 0x100fe20000010810 */
[----:B------:R-:W-:Y:S01]  /*41f0*/  FSEL R3, R3, RZ, P0 ;  /* 0x000000ff03037208 */ /* 0x000fe20000000000 */
[--C-:B------:R-:W-:Y:S01]  /*4200*/  FFMA.FTZ R2, R20, c[0x0][0x2d0], -R16.reuse ;  /* 0x0000b40014027a23 */ /* 0x100fe20000010810 */
[----:B------:R-:W-:Y:S01]  /*4210*/  FSETP.NEU.FTZ.AND P0, PT, R147, -INF , PT ;  /* 0xff8000009300780b */ /* 0x000fe20003f1d000 */
[----:B------:R2:W-:Y:S01]  /*4220*/  MUFU.EX2 R231, R0 ;  /* 0x0000000000e77308 */ /* 0x0005e20000000800 */
[----:B------:R-:W3:Y:S04]  /*4230*/  LDSM.16.MT88.4 R52, [R202] ;  /* 0x00000000ca34783b */ /* 0x000ee80000004200 */
[----:B------:R-:W4:Y:S03]  /*4240*/  LDSM.16.MT88.4 R44, [R201+0x1000] ;  /* 0x00100000c92c783b */ /* 0x000f260000004200 */
[----:B------:R5:W-:Y:S01]  /*4250*/  MUFU.EX2 R172, R2 ;  /* 0x0000000200ac7308 */ /* 0x000be20000000800 */
[----:B------:R-:W1:Y:S04]  /*4260*/  LDSM.16.MT88.4 R64, [R201+0x400] ;  /* 0x00040000c940783b */ /* 0x000e680000004200 */
[----:B------:R-:W1:Y:S01]  /*4270*/  LDSM.16.MT88.4 R60, [R202+0x400] ;  /* 0x00040000ca3c783b */ /* 0x000e620000004200 */
[----:B--2---:R-:W-:-:S03]  /*4280*/  FFMA.FTZ R0, R8, c[0x0][0x2d0], -R16 ;  /* 0x0000b40008007a23 */ /* 0x004fc60000010810 */
[----:B------:R-:W2:Y:S01]  /*4290*/  LDSM.16.MT88.4 R56, [R201+0x1400] ;  /* 0x00140000c938783b */ /* 0x000ea20000004200 */
[----:B------:R3:W3:Y:S01]  /*42a0*/  MUFU.EX2 R230, R0 ;  /* 0x0000000000e67308 */ /* 0x0006e20000000800 */
[----:B-----5:R-:W-:-:S05]  /*42b0*/  FMUL.FTZ R2, R147, c[0x0][0x2d0] ;  /* 0x0000b40093027a20 */ /* 0x020fca0000410000 */
[----:B------:R-:W-:Y:S02]  /*42c0*/  FSEL R2, R2, RZ, P0 ;  /* 0x000000ff02027208 */ /* 0x000fe40000000000 */
[----:B------:R-:W-:Y:S01]  /*42d0*/  FSETP.NEU.FTZ.AND P0, PT, R17, -INF , PT ;  /* 0xff8000001100780b */ /* 0x000fe20003f1d000 */
[----:B---3--:R-:W-:Y:S01]  /*42e0*/  FFMA.FTZ R0, R11, c[0x0][0x2d0], -R16 ;  /* 0x0000b4000b007a23 */ /* 0x008fe20000010810 */
[----:B------:R-:W-:-:S03]  /*42f0*/  F2FP.PACK_AB R20, R230, R231 ;  /* 0x000000e7e614723e */ /* 0x000fc600000000ff */
[----:B------:R3:W-:Y:S02]  /*4300*/  MUFU.EX2 R197, R0 ;  /* 0x0000000000c57308 */ /* 0x0007e40000000800 */
[----:B---3--:R-:W-:-:S06]  /*4310*/  FFMA.FTZ R0, R12, c[0x0][0x2d0], -R16 ;  /* 0x0000b4000c007a23 */ /* 0x008fcc0000010810 */
[----:B------:R3:W-:Y:S02]  /*4320*/  MUFU.EX2 R196, R0 ;  /* 0x0000000000c47308 */ /* 0x0007e40000000800 */
[----:B---3--:R-:W-:-:S06]  /*4330*/  FFMA.FTZ R0, R13, c[0x0][0x2d0], -R16 ;  /* 0x0000b4000d007a23 */ /* 0x008fcc0000010810 */
[----:B------:R3:W-:Y:S02]  /*4340*/  MUFU.EX2 R175, R0 ;  /* 0x0000000000af7308 */ /* 0x0007e40000000800 */
[----:B---3--:R-:W-:-:S06]  /*4350*/  FFMA.FTZ R0, R15, c[0x0][0x2d0], -R16 ;  /* 0x0000b4000f007a23 */ /* 0x008fcc0000010810 */
[----:B------:R3:W5:Y:S02]  /*4360*/  MUFU.EX2 R174, R0 ;  /* 0x0000000000ae7308 */ /* 0x0007640000000800 */
[----:B---3--:R-:W-:Y:S01]  /*4370*/  FFMA.FTZ R0, R23, c[0x0][0x2d0], -R16 ;  /* 0x0000b40017007a23 */ /* 0x008fe20000010810 */
[----:B-----5:R-:W-:-:S05]  /*4380*/  F2FP.PACK_AB R8, R174, R175 ;  /* 0x000000afae08723e */ /* 0x020fca00000000ff */
[----:B------:R3:W5:Y:S02]  /*4390*/  MUFU.EX2 R4, R0 ;  /* 0x0000000000047308 */ /* 0x0007640000000800 */
[----:B---3--:R-:W-:-:S06]  /*43a0*/  FFMA.FTZ R0, R9, c[0x0][0x2d0], -R3 ;  /* 0x0000b40009007a23 */ /* 0x008fcc0000010803 */
[----:B------:R3:W-:Y:S02]  /*43b0*/  MUFU.EX2 R229, R0 ;  /* 0x0000000000e57308 */ /* 0x0007e40000000800 */
[----:B---3--:R-:W-:-:S06]  /*43c0*/  FFMA.FTZ R0, R10, c[0x0][0x2d0], -R3 ;  /* 0x0000b4000a007a23 */ /* 0x008fcc0000010803 */
[----:B------:R3:W-:Y:S02]  /*43d0*/  MUFU.EX2 R228, R0 ;  /* 0x0000000000e47308 */ /* 0x0007e40000000800 */
[----:B---3--:R-:W-:-:S06]  /*43e0*/  FFMA.FTZ R0, R14, c[0x0][0x2d0], -R3 ;  /* 0x0000b4000e007a23 */ /* 0x008fcc0000010803 */
[----:B------:R3:W-:Y:S02]  /*43f0*/  MUFU.EX2 R248, R0 ;  /* 0x0000000000f87308 */ /* 0x0007e40000000800 */
[--C-:B---3--:R-:W-:Y:S01]  /*4400*/  FFMA.FTZ R0, R18, c[0x0][0x2d0], -R3.reuse ;  /* 0x0000b40012007a23 */ /* 0x108fe20000010803 */
[----:B-----5:R-:W-:Y:S01]  /*4410*/  MOV R18, R4 ;  /* 0x0000000400127202 */ /* 0x020fe20000000f00 */
[----:B------:R-:W-:-:S04]  /*4420*/  FFMA.FTZ R4, R25, c[0x0][0x2d0], -R3 ;  /* 0x0000b40019047a23 */ /* 0x000fc80000010803 */
[----:B------:R3:W5:Y:S01]  /*4430*/  MUFU.EX2 R250, R0 ;  /* 0x0000000000fa7308 */ /* 0x0007620000000800 */
[----:B------:R-:W-:-:S07]  /*4440*/  F2FP.PACK_AB R10, R18, R172 ;  /* 0x000000ac120a723e */ /* 0x000fce00000000ff */
[----:B------:R1:W-:Y:S01]  /*4450*/  MUFU.EX2 R144, R4 ;  /* 0x0000000400907308 */ /* 0x0003e20000000800 */
[----:B---3--:R-:W-:Y:S01]  /*4460*/  FFMA.FTZ R0, R19, c[0x0][0x2d0], -R3 ;  /* 0x0000b40013007a23 */ /* 0x008fe20000010803 */
[----:B-----5:R-:W-:-:S06]  /*4470*/  F2FP.PACK_AB R23, R250, R248 ;  /* 0x000000f8fa17723e */ /* 0x020fcc00000000ff */
[----:B------:R3:W-:Y:S01]  /*4480*/  MUFU.EX2 R251, R0 ;  /* 0x0000000000fb7308 */ /* 0x0007e20000000800 */
[----:B-1----:R-:W-:-:S07]  /*4490*/  FFMA.FTZ R4, R32, c[0x0][0x2d0], -R2 ;  /* 0x0000b40020047a23 */ /* 0x002fce0000010802 */
[----:B------:R1:W-:Y:S01]  /*44a0*/  MUFU.EX2 R246, R4 ;  /* 0x0000000400f67308 */ /* 0x0003e20000000800 */
[----:B---3--:R-:W-:Y:S01]  /*44b0*/  FFMA.FTZ R0, R21, c[0x0][0x2d0], -R3 ;  /* 0x0000b40015007a23 */ /* 0x008fe20000010803 */
[----:B------:R-:W-:-:S06]  /*44c0*/  F2FP.PACK_AB R21, R228, R229 ;  /* 0x000000e5e415723e */ /* 0x000fcc00000000ff */
[----:B------:R3:W5:Y:S01]  /*44d0*/  MUFU.EX2 R173, R0 ;  /* 0x0000000000ad7308 */ /* 0x0007620000000800 */
[----:B-1----:R-:W-:-:S07]  /*44e0*/  FFMA.FTZ R4, R34, c[0x0][0x2d0], -R2 ;  /* 0x0000b40022047a23 */ /* 0x002fce0000010802 */
[----:B------:R-:W-:Y:S01]  /*44f0*/  MUFU.EX2 R249, R4 ;  /* 0x0000000400f97308 */ /* 0x000fe20000000800 */
[----:B---3--:R-:W-:Y:S01]  /*4500*/  FFMA.FTZ R0, R26, c[0x0][0x2d0], -R3 ;  /* 0x0000b4001a007a23 */ /* 0x008fe20000010803 */
[----:B-----5:R-:W-:-:S06]  /*4510*/  F2FP.PACK_AB R9, R173, R251 ;  /* 0x000000fbad09723e */ /* 0x020fcc00000000ff */
[----:B------:R1:W3:Y:S02]  /*4520*/  MUFU.EX2 R19, R0 ;  /* 0x0000000000137308 */ /* 0x0002e40000000800 */
[----:B-1----:R-:W-:Y:S01]  /*4530*/  FFMA.FTZ R0, R22, c[0x0][0x2d0], -R2 ;  /* 0x0000b40016007a23 */ /* 0x002fe20000010802 */
[----:B------:R-:W-:Y:S02]  /*4540*/  F2FP.PACK_AB R22, R196, R197 ;  /* 0x000000c5c416723e */ /* 0x000fe400000000ff */
[----:B---3--:R-:W-:-:S03]  /*4550*/  F2FP.PACK_AB R11, R19, R144 ;  /* 0x00000090130b723e */ /* 0x008fc600000000ff */
[----:B------:R1:W-:Y:S02]  /*4560*/  MUFU.EX2 R239, R0 ;  /* 0x0000000000ef7308 */ /* 0x0003e40000000800 */
[C---:B------:R-:W-:Y:S08]  /*4570*/  HMMA.16816.F32 R88, R20.reuse, R36, RZ ;  /* 0x000000241458723c */ /* 0x040ff000000018ff */
[----:B------:R-:W-:Y:S01]  /*4580*/  HMMA.16816.F32 R84, R20, R52, RZ ;  /* 0x000000341454723c */ /* 0x000fe200000018ff */
[----:B-1----:R-:W-:-:S04]  /*4590*/  FFMA.FTZ R0, R24, c[0x0][0x2d0], -R2 ;  /* 0x0000b40018007a23 */ /* 0x002fc80000010802 */
[----:B------:R1:W3:Y:S03]  /*45a0*/  MUFU.EX2 R238, R0 ;  /* 0x0000000000ee7308 */ /* 0x0002e60000000800 */
[----:B----4-:R-:W-:Y:S08]  /*45b0*/  HMMA.16816.F32 R80, R20, R44, RZ ;  /* 0x0000002c1450723c */ /* 0x010ff000000018ff */
[C---:B------:R-:W-:Y:S01]  /*45c0*/  HMMA.16816.F32 R152, R8.reuse, R64, R88 ;  /* 0x000000400898723c */ /* 0x040fe20000001858 */
[--C-:B-1----:R-:W-:Y:S01]  /*45d0*/  FFMA.FTZ R0, R27, c[0x0][0x2d0], -R2.reuse ;  /* 0x0000b4001b007a23 */ /* 0x102fe20000010802 */
[----:B---3--:R-:W-:Y:S01]  /*45e0*/  F2FP.PACK_AB R12, R238, R239 ;  /* 0x000000efee0c723e */ /* 0x008fe200000000ff */
[----:B------:R-:W-:Y:S05]  /*45f0*/  LDSM.16.MT88.4 R24, [R202+0x2000] ;  /* 0x00200000ca18783b */ /* 0x000fea0000004200 */
[C---:B------:R-:W-:Y:S01]  /*4600*/  HMMA.16816.F32 R160, R8.reuse, R60, R84 ;  /* 0x0000003c08a0723c */ /* 0x040fe20000001854 */
[----:B------:R1:W-:Y:S07]  /*4610*/  MUFU.EX2 R243, R0 ;  /* 0x0000000000f37308 */ /* 0x0003ee0000000800 */
[----:B--2---:R-:W-:Y:S01]  /*4620*/  HMMA.16816.F32 R168, R8, R56, R80 ;  /* 0x0000003808a8723c */ /* 0x004fe20000001850 */
[----:B-1----:R-:W-:-:S04]  /*4630*/  FFMA.FTZ R0, R28, c[0x0][0x2d0], -R2 ;  /* 0x0000b4001c007a23 */ /* 0x002fc80000010802 */
[----:B------:R1:W2:Y:S02]  /*4640*/  MUFU.EX2 R244, R0 ;  /* 0x0000000000f47308 */ /* 0x0002a40000000800 */
[----:B-1----:R-:W-:Y:S01]  /*4650*/  FFMA.FTZ R0, R29, c[0x0][0x2d0], -R2 ;  /* 0x0000b4001d007a23 */ /* 0x002fe20000010802 */
[----:B--2---:R-:W-:-:S05]  /*4660*/  F2FP.PACK_AB R14, R244, R243 ;  /* 0x000000f3f40e723e */ /* 0x004fca00000000ff */
[----:B------:R1:W-:Y:S02]  /*4670*/  MUFU.EX2 R247, R0 ;  /* 0x0000000000f77308 */ /* 0x0003e40000000800 */
[----:B-1----:R-:W-:-:S05]  /*4680*/  FMUL.FTZ R0, R17, c[0x0][0x2d0] ;  /* 0x0000b40011007a20 */ /* 0x002fca0000410000 */
[----:B------:R-:W-:-:S05]  /*4690*/  FSEL R0, R0, RZ, P0 ;  /* 0x000000ff00007208 */ /* 0x000fca0000000000 */
[----:B------:R-:W-:-:S04]  /*46a0*/  FFMA.FTZ R4, R30, c[0x0][0x2d0], -R0 ;  /* 0x0000b4001e047a23 */ /* 0x000fc80000010800 */
[----:B------:R1:W-:Y:S02]  /*46b0*/  MUFU.EX2 R235, R4 ;  /* 0x0000000400eb7308 */ /* 0x0003e40000000800 */
[--C-:B-1----:R-:W-:Y:S02]  /*46c0*/  FFMA.FTZ R4, R31, c[0x0][0x2d0], -R0.reuse ;  /* 0x0000b4001f047a23 */ /* 0x102fe40000010800 */
[----:B------:R-:W1:Y:S04]  /*46d0*/  LDSM.16.MT88.4 R28, [R201+0x2000] ;  /* 0x00200000c91c783b */ /* 0x000e680000004200 */
[----:B------:R2:W3:Y:S02]  /*46e0*/  MUFU.EX2 R232, R4 ;  /* 0x0000000400e87308 */ /* 0x0004e40000000800 */
[----:B--2---:R-:W-:Y:S01]  /*46f0*/  FFMA.FTZ R4, R33, c[0x0][0x2d0], -R0 ;  /* 0x0000b40021047a23 */ /* 0x004fe20000010800 */
[----:B---3--:R-:W-:-:S05]  /*4700*/  F2FP.PACK_AB R13, R232, R235 ;  /* 0x000000ebe80d723e */ /* 0x008fca00000000ff */
[----:B------:R2:W-:Y:S02]  /*4710*/  MUFU.EX2 R234, R4 ;  /* 0x0000000400ea7308 */ /* 0x0005e40000000800 */
[----:B--2---:R-:W-:Y:S02]  /*4720*/  FFMA.FTZ R4, R35, c[0x0][0x2d0], -R0 ;  /* 0x0000b40023047a23 */ /* 0x004fe40000010800 */
[----:B------:R-:W2:Y:S01]  /*4730*/  LDSM.16.MT88.4 R32, [R202+0x1000] ;  /* 0x00100000ca20783b */ /* 0x000ea20000004200 */
[----:B-1----:R-:W-:Y:S03]  /*4740*/  HMMA.16816.F32 R80, R20, R28, RZ ;  /* 0x0000001c1450723c */ /* 0x002fe600000018ff */
[----:B------:R1:W3:Y:S02]  /*4750*/  MUFU.EX2 R237, R4 ;  /* 0x0000000400ed7308 */ /* 0x0002e40000000800 */
[----:B-1----:R-:W-:Y:S01]  /*4760*/  FFMA.FTZ R4, R41, c[0x0][0x2d0], -R2 ;  /* 0x0000b40029047a23 */ /* 0x002fe20000010802 */
[----:B---3--:R-:W-:-:S05]  /*4770*/  F2FP.PACK_AB R15, R237, R234 ;  /* 0x000000eaed0f723e */ /* 0x008fca00000000ff */
[----:B------:R1:W3:Y:S02]  /*4780*/  MUFU.EX2 R245, R4 ;  /* 0x0000000400f57308 */ /* 0x0002e40000000800 */
[C---:B------:R-:W-:Y:S08]  /*4790*/  HMMA.16816.F32 R76, R12.reuse, R36, RZ ;  /* 0x000000240c4c723c */ /* 0x040ff000000018ff */
[----:B------:R-:W-:Y:S01]  /*47a0*/  HMMA.16816.F32 R72, R12, R52, RZ ;  /* 0x000000340c48723c */ /* 0x000fe200000018ff */
[----:B-1----:R-:W-:Y:S01]  /*47b0*/  FFMA.FTZ R4, R40, c[0x0][0x2d0], -R0 ;  /* 0x0000b40028047a23 */ /* 0x002fe20000010800 */
[----:B---3--:R-:W-:-:S03]  /*47c0*/  F2FP.PACK_AB R6, R245, R249 ;  /* 0x000000f9f506723e */ /* 0x008fc600000000ff */
[----:B------:R1:W-:Y:S03]  /*47d0*/  MUFU.EX2 R236, R4 ;  /* 0x0000000400ec7308 */ /* 0x0003e60000000800 */
[C---:B------:R-:W-:Y:S08]  /*47e0*/  HMMA.16816.F32 R68, R12.reuse, R44, RZ ;  /* 0x0000002c0c44723c */ /* 0x040ff000000018ff */
[----:B--2---:R-:W-:Y:S01]  /*47f0*/  HMMA.16816.F32 R92, R12, R32, RZ ;  /* 0x000000200c5c723c */ /* 0x004fe200000018ff */
[----:B-1----:R-:W-:-:S07]  /*4800*/  FFMA.FTZ R4, R42, c[0x0][0x2d0], -R0 ;  /* 0x0000b4002a047a23 */ /* 0x002fce0000010800 */
[C---:B------:R-:W-:Y:S01]  /*4810*/  HMMA.16816.F32 R88, R12.reuse, R38, RZ ;  /* 0x000000260c58723c */ /* 0x040fe200000018ff */
[----:B------:R1:W2:Y:S07]  /*4820*/  MUFU.EX2 R242, R4 ;  /* 0x0000000400f27308 */ /* 0x0002ae0000000800 */
[C---:B------:R-:W-:Y:S08]  /*4830*/  HMMA.16816.F32 R96, R12.reuse, R54, RZ ;  /* 0x000000360c60723c */ /* 0x040ff000000018ff */
[C---:B------:R-:W-:Y:S01]  /*4840*/  HMMA.16816.F32 R100, R12.reuse, R46, RZ ;  /* 0x0000002e0c64723c */ /* 0x040fe200000018ff */
[--C-:B-1----:R-:W-:Y:S01]  /*4850*/  FFMA.FTZ R4, R43, c[0x0][0x2d0], -R0.reuse ;  /* 0x0000b4002b047a23 */ /* 0x102fe20000010800 */
[----:B--2---:R-:W-:Y:S01]  /*4860*/  F2FP.PACK_AB R5, R242, R236 ;  /* 0x000000ecf205723e */ /* 0x004fe200000000ff */
[----:B------:R-:W-:Y:S02]  /*4870*/  LDSM.16.MT88.4 R40, [R201+0x2400] ;  /* 0x00240000c928783b */ /* 0x000fe40000004200 */
[----:B------:R1:W-:Y:S03]  /*4880*/  MUFU.EX2 R241, R4 ;  /* 0x0000000400f17308 */ /* 0x0003e60000000800 */
[C---:B------:R-:W-:Y:S08]  /*4890*/  HMMA.16816.F32 R104, R12.reuse, R34, RZ ;  /* 0x000000220c68723c */ /* 0x040ff000000018ff */
[----:B------:R-:W-:Y:S01]  /*48a0*/  HMMA.16816.F32 R108, R12, R30, RZ ;  /* 0x0000001e0c6c723c */ /* 0x000fe200000018ff */
[----:B-1----:R-:W-:-:S07]  /*48b0*/  FFMA.FTZ R4, R48, c[0x0][0x2d0], -R0 ;  /* 0x0000b40030047a23 */ /* 0x002fce0000010800 */
[----:B------:R-:W-:Y:S01]  /*48c0*/  HMMA.16816.F32 R112, R12, R26, RZ ;  /* 0x0000001a0c70723c */ /* 0x000fe200000018ff */
[----:B------:R-:W1:Y:S01]  /*48d0*/  LDSM.16.MT88.4 R48, [R202+0x1400] ;  /* 0x00140000ca30783b */ /* 0x000e620000004200 */
[----:B------:R2:W3:Y:S06]  /*48e0*/  MUFU.EX2 R240, R4 ;  /* 0x0000000400f07308 */ /* 0x0004ec0000000800 */
[C---:B------:R-:W-:Y:S08]  /*48f0*/  HMMA.16816.F32 R84, R20.reuse, R32, RZ ;  /* 0x000000201454723c */ /* 0x040ff000000018ff */
[----:B------:R-:W-:Y:S01]  /*4900*/  HMMA.16816.F32 R52, R20, R54, RZ ;  /* 0x000000361434723c */ /* 0x000fe200000018ff */
[----:B--2---:R-:W-:-:S02]  /*4910*/  F2FP.PACK_AB R4, R246, R247 ;  /* 0x000000f7f604723e */ /* 0x004fc400000000ff */
[----:B---3--:R-:W-:-:S05]  /*4920*/  F2FP.PACK_AB R7, R240, R241 ;  /* 0x000000f1f007723e */ /* 0x008fca00000000ff */
[----:B------:R-:W-:Y:S08]  /*4930*/  HMMA.16816.F32 R44, R20, R46, RZ ;  /* 0x0000002e142c723c */ /* 0x000ff000000018ff */
[C---:B------:R-:W-:Y:S08]  /*4940*/  HMMA.16816.F32 R156, R4.reuse, R64, R76 ;  /* 0x00000040049c723c */ /* 0x040ff0000000184c */
[----:B------:R-:W-:Y:S08]  /*4950*/  HMMA.16816.F32 R132, R4, R60, R72 ;  /* 0x0000003c0484723c */ /* 0x000ff00000001848 */
[C---:B------:R-:W-:Y:S08]  /*4960*/  HMMA.16816.F32 R76, R12.reuse, R28, RZ ;  /* 0x0000001c0c4c723c */ /* 0x040ff000000018ff */
[----:B------:R-:W-:Y:S01]  /*4970*/  HMMA.16816.F32 R72, R12, R24, RZ ;  /* 0x000000180c48723c */ /* 0x000fe200000018ff */
[----:B------:R-:W2:Y:S07]  /*4980*/  LDSM.16.MT88.4 R12, [R202+0x2400] ;  /* 0x00240000ca0c783b */ /* 0x000eae0000004200 */
[----:B------:R-:W-:Y:S08]  /*4990*/  HMMA.16816.F32 R180, R4, R56, R68 ;  /* 0x0000003804b4723c */ /* 0x000ff00000001844 */
[C---:B------:R-:W-:Y:S08]  /*49a0*/  HMMA.16816.F32 R68, R20.reuse, R38, RZ ;  /* 0x000000261444723c */ /* 0x040ff000000018ff */
[C---:B------:R-:W-:Y:S08]  /*49b0*/  HMMA.16816.F32 R36, R20.reuse, R34, RZ ;  /* 0x000000221424723c */ /* 0x040ff000000018ff */
[C---:B------:R-:W-:Y:S08]  /*49c0*/  HMMA.16816.F32 R32, R20.reuse, R30, RZ ;  /* 0x0000001e1420723c */ /* 0x040ff000000018ff */
[C---:B------:R-:W-:Y:S08]  /*49d0*/  HMMA.16816.F32 R28, R20.reuse, R24, RZ ;  /* 0x00000018141c723c */ /* 0x040ff000000018ff */
[----:B------:R-:W-:Y:S01]  /*49e0*/  HMMA.16816.F32 R20, R20, R26, RZ ;  /* 0x0000001a1414723c */ /* 0x000fe200000018ff */
[----:B------:R-:W3:Y:S07]  /*49f0*/  LDSM.16.MT88.4 R24, [R202+0x800] ;  /* 0x00080000ca18783b */ /* 0x000eee0000004200 */
[C---:B-1----:R-:W-:Y:S08]  /*4a00*/  HMMA.16816.F32 R116, R8.reuse, R48, R84 ;  /* 0x000000300874723c */ /* 0x042ff00000001854 */
[C---:B------:R-:W-:Y:S08]  /*4a10*/  HMMA.16816.F32 R84, R8.reuse, R40, R80 ;  /* 0x000000280854723c */ /* 0x040ff00000001850 */
[C---:B------:R-:W-:Y:S08]  /*4a20*/  HMMA.16816.F32 R80, R8.reuse, R62, R52 ;  /* 0x0000003e0850723c */ /* 0x040ff00000001834 */
[C---:B------:R-:W-:Y:S08]  /*4a30*/  HMMA.16816.F32 R128, R8.reuse, R58, R44 ;  /* 0x0000003a0880723c */ /* 0x040ff0000000182c */
[C---:B--2---:R-:W-:Y:S01]  /*4a40*/  HMMA.16816.F32 R120, R8.reuse, R12, R28 ;  /* 0x0000000c0878723c */ /* 0x044fe2000000181c */
[----:B------:R-:W-:Y:S07]  /*4a50*/  LDSM.16.MT88.4 R28, [R201+0x2800] ;  /* 0x00280000c91c783b */ /* 0x000fee0000004200 */
[C---:B------:R-:W-:Y:S08]  /*4a60*/  HMMA.16816.F32 R68, R8.reuse, R66, R68 ;  /* 0x000000420844723c */ /* 0x040ff00000001844 */
[C---:B------:R-:W-:Y:S08]  /*4a70*/  HMMA.16816.F32 R52, R8.reuse, R50, R36 ;  /* 0x000000320834723c */ /* 0x040ff00000001824 */
[C---:B------:R-:W-:Y:S08]  /*4a80*/  HMMA.16816.F32 R32, R8.reuse, R42, R32 ;  /* 0x0000002a0820723c */ /* 0x040ff00000001820 */
[----:B------:R-:W-:Y:S01]  /*4a90*/  HMMA.16816.F32 R44, R8, R14, R20 ;  /* 0x0000000e082c723c */ /* 0x000fe20000001814 */
[----:B------:R-:W-:Y:S06]  /*4aa0*/  LDSM.16.MT88.4 R20, [R201+0x1800] ;  /* 0x00180000c914783b */ /* 0x000fec0000004200 */
[--C-:B------:R-:W-:Y:S01]  /*4ab0*/  FFMA.FTZ R8, R167, c[0x0][0x2d0], -R16.reuse ;  /* 0x0000b400a7087a23 */ /* 0x100fe20000010810 */
[C---:B------:R-:W-:Y:S03]  /*4ac0*/  HMMA.16816.F32 R92, R4.reuse, R48, R92 ;  /* 0x00000030045c723c */ /* 0x040fe6000000185c */
[----:B------:R1:W-:Y:S05]  /*4ad0*/  MUFU.EX2 R224, R8 ;  /* 0x0000000800e07308 */ /* 0x0003ea0000000800 */
[C---:B------:R-:W-:Y:S08]  /*4ae0*/  HMMA.16816.F32 R76, R4.reuse, R40, R76 ;  /* 0x00000028044c723c */ /* 0x040ff0000000184c */
[----:B------:R-:W-:Y:S01]  /*4af0*/  HMMA.16816.F32 R140, R4, R12, R72 ;  /* 0x0000000c048c723c */ /* 0x000fe20000001848 */
[----:B-1----:R-:W-:-:S04]  /*4b00*/  FFMA.FTZ R8, R166, c[0x0][0x2d0], -R16 ;  /* 0x0000b400a6087a23 */ /* 0x002fc80000010810 */
[----:B------:R1:W-:Y:S03]  /*4b10*/  MUFU.EX2 R225, R8 ;  /* 0x0000000800e17308 */ /* 0x0003e60000000800 */
[C---:B------:R-:W-:Y:S01]  /*4b20*/  HMMA.16816.F32 R64, R4.reuse, R66, R88 ;  /* 0x000000420440723c */ /* 0x040fe20000001858 */
[----:B------:R-:W-:Y:S02]  /*4b30*/  MOV R75, R196 ;  /* 0x000000c4004b7202 */ /* 0x000fe40000000f00 */
[----:B------:R-:W-:Y:S02]  /*4b40*/  MOV R74, R175 ;  /* 0x000000af004a7202 */ /* 0x000fe40000000f00 */
[----:B------:R-:W-:Y:S02]  /*4b50*/  MOV R73, R174 ;  /* 0x000000ae00497202 */ /* 0x000fe40000000f00 */
[----:B------:R-:W-:Y:S01]  /*4b60*/  MOV R89, R144 ;  /* 0x0000009000597202 */ /* 0x000fe20000000f00 */
[----:B------:R-:W-:Y:S01]  /*4b70*/  HMMA.16816.F32 R60, R4, R62, R96 ;  /* 0x0000003e043c723c */ /* 0x000fe20000001860 */
[----:B------:R-:W-:-:S02]  /*4b80*/  MOV R91, R197 ;  /* 0x000000c5005b7202 */ /* 0x000fc40000000f00 */
[----:B------:R-:W-:Y:S02]  /*4b90*/  MOV R72, R173 ;  /* 0x000000ad00487202 */ /* 0x000fe40000000f00 */
[----:B------:R-:W-:Y:S01]  /*4ba0*/  MOV R90, R172 ;  /* 0x000000ac005a7202 */ /* 0x000fe20000000f00 */
[--C-:B-1----:R-:W-:Y:S02]  /*4bb0*/  FFMA.FTZ R8, R165, c[0x0][0x2d0], -R16.reuse ;  /* 0x0000b400a5087a23 */ /* 0x102fe40000010810 */
[C---:B------:R-:W-:Y:S02]  /*4bc0*/  HMMA.16816.F32 R56, R4.reuse, R58, R100 ;  /* 0x0000003a0438723c */ /* 0x040fe40000001864 */
[----:B------:R1:W-:Y:S06]  /*4bd0*/  MUFU.EX2 R226, R8 ;  /* 0x0000000800e27308 */ /* 0x0003ec0000000800 */
[C---:B------:R-:W-:Y:S08]  /*4be0*/  HMMA.16816.F32 R48, R4.reuse, R50, R104 ;  /* 0x000000320430723c */ /* 0x040ff00000001868 */
[----:B------:R-:W-:Y:S01]  /*4bf0*/  HMMA.16816.F32 R40, R4, R42, R108 ;  /* 0x0000002a0428723c */ /* 0x000fe2000000186c */
[----:B------:R-:W-:Y:S01]  /*4c00*/  LDSM.16.MT88.4 R108, [R202+0xc00] ;  /* 0x000c0000ca6c783b */ /* 0x000fe20000004200 */
[----:B-1----:R-:W-:-:S04]  /*4c10*/  FFMA.FTZ R8, R164, c[0x0][0x2d0], -R16 ;  /* 0x0000b400a4087a23 */ /* 0x002fc80000010810 */
[----:B------:R1:W2:Y:S02]  /*4c20*/  MUFU.EX2 R227, R8 ;  /* 0x0000000800e37308 */ /* 0x0002a40000000800 */
[----:B------:R-:W-:Y:S01]  /*4c30*/  HMMA.16816.F32 R36, R4, R14, R112 ;  /* 0x0000000e0424723c */ /* 0x000fe20000001870 */
[----:B------:R-:W4:Y:S06]  /*4c40*/  LDSM.16.MT88.4 R12, [R201+0x800] ;  /* 0x00080000c90c783b */ /* 0x000f2c0000004200 */
[----:B------:R-:W-:Y:S02]  /*4c50*/  FFMA.FTZ R4, R139, c[0x0][0x2d0], -R2 ;  /* 0x0000b4008b047a23 */ /* 0x000fe40000010802 */
[----:B-1----:R-:W-:Y:S01]  /*4c60*/  FFMA.FTZ R8, R151, c[0x0][0x2d0], -R3 ;  /* 0x0000b40097087a23 */ /* 0x002fe20000010803 */
[----:B--2---:R-:W-:Y:S01]  /*4c70*/  F2FP.PACK_AB R10, R227, R226 ;  /* 0x000000e2e30a723e */ /* 0x004fe200000000ff */
[----:B------:R1:W-:Y:S08]  /*4c80*/  MUFU.EX2 R151, R4 ;  /* 0x0000000400977308 */ /* 0x0003f00000000800 */
[----:B------:R2:W-:Y:S01]  /*4c90*/  MUFU.EX2 R199, R8 ;  /* 0x0000000800c77308 */ /* 0x0005e20000000800 */
[----:B-1----:R-:W-:-:S07]  /*4ca0*/  FFMA.FTZ R4, R126, c[0x0][0x2d0], -R0 ;  /* 0x0000b4007e047a23 */ /* 0x002fce0000010800 */
[----:B------:R1:W-:Y:S01]  /*4cb0*/  MUFU.EX2 R144, R4 ;  /* 0x0000000400907308 */ /* 0x0003e20000000800 */
[----:B--2---:R-:W-:-:S07]  /*4cc0*/  FFMA.FTZ R8, R150, c[0x0][0x2d0], -R3 ;  /* 0x0000b40096087a23 */ /* 0x004fce0000010803 */
[----:B------:R2:W5:Y:S01]  /*4cd0*/  MUFU.EX2 R217, R8 ;  /* 0x0000000800d97308 */ /* 0x0005620000000800 */
[----:B-1----:R-:W-:Y:S02]  /*4ce0*/  FFMA.FTZ R4, R125, c[0x0][0x2d0], -R0 ;  /* 0x0000b4007d047a23 */ /* 0x002fe40000010800 */
[----:B--2---:R-:W-:Y:S01]  /*4cf0*/  FFMA.FTZ R8, R146, c[0x0][0x2d0], -R3 ;  /* 0x0000b40092087a23 */ /* 0x004fe20000010803 */
[----:B-----5:R-:W-:-:S04]  /*4d00*/  F2FP.PACK_AB R9, R217, R199 ;  /* 0x000000c7d909723e */ /* 0x020fc800000000ff */
[----:B------:R1:W-:Y:S02]  /*4d10*/  MUFU.EX2 R222, R8 ;  /* 0x0000000800de7308 */ /* 0x0003e40000000800 */
[----:B-1----:R-:W-:-:S06]  /*4d20*/  FFMA.FTZ R8, R145, c[0x0][0x2d0], -R3 ;  /* 0x0000b40091087a23 */ /* 0x002fcc0000010803 */
[----:B------:R1:W2:Y:S08]  /*4d30*/  MUFU.EX2 R145, R4 ;  /* 0x0000000400917308 */ /* 0x0002b00000000800 */
[----:B------:R5:W3:Y:S01]  /*4d40*/  MUFU.EX2 R223, R8 ;  /* 0x0000000800df7308 */ /* 0x000ae20000000800 */
[----:B-1----:R-:W-:Y:S01]  /*4d50*/  FFMA.FTZ R4, R127, c[0x0][0x2d0], -R0 ;  /* 0x0000b4007f047a23 */ /* 0x002fe20000010800 */
[----:B--2---:R-:W-:-:S06]  /*4d60*/  F2FP.PACK_AB R5, R145, R144 ;  /* 0x000000909105723e */ /* 0x004fcc00000000ff */
[----:B------:R1:W-:Y:S01]  /*4d70*/  MUFU.EX2 R146, R4 ;  /* 0x0000000400927308 */ /* 0x0003e20000000800 */
[----:B-----5:R-:W-:Y:S01]  /*4d80*/  FFMA.FTZ R8, R138, c[0x0][0x2d0], -R2 ;  /* 0x0000b4008a087a23 */ /* 0x020fe20000010802 */
[----:B---3--:R-:W-:-:S06]  /*4d90*/  F2FP.PACK_AB R11, R223, R222 ;  /* 0x000000dedf0b723e */ /* 0x008fcc00000000ff */
[----:B------:R2:W-:Y:S01]  /*4da0*/  MUFU.EX2 R196, R8 ;  /* 0x0000000800c47308 */ /* 0x0005e20000000800 */
[----:B-1----:R-:W-:Y:S02]  /*4db0*/  FFMA.FTZ R4, R124, c[0x0][0x2d0], -R0 ;  /* 0x0000b4007c047a23 */ /* 0x002fe40000010800 */
[----:B------:R-:W-:Y:S05]  /*4dc0*/  LDSM.16.MT88.4 R124, [R201+0x1c00] ;  /* 0x001c0000c97c783b */ /* 0x000fea0000004200 */
[----:B------:R-:W1:Y:S01]  /*4dd0*/  MUFU.EX2 R150, R4 ;  /* 0x0000000400967308 */ /* 0x000e620000000800 */
[----:B--2---:R-:W-:-:S07]  /*4de0*/  FFMA.FTZ R8, R137, c[0x0][0x2d0], -R2 ;  /* 0x0000b40089087a23 */ /* 0x004fce0000010802 */
[----:B------:R2:W3:Y:S01]  /*4df0*/  MUFU.EX2 R197, R8 ;  /* 0x0000000800c57308 */ /* 0x0004e20000000800 */
[----:B-1----:R-:W-:Y:S01]  /*4e00*/  F2FP.PACK_AB R7, R150, R146 ;  /* 0x000000929607723e */ /* 0x002fe200000000ff */
[----:B--2---:R-:W-:Y:S01]  /*4e10*/  FFMA.FTZ R8, R136, c[0x0][0x2d0], -R2 ;  /* 0x0000b40088087a23 */ /* 0x004fe20000010802 */
[----:B---3--:R-:W-:-:S05]  /*4e20*/  F2FP.PACK_AB R4, R197, R196 ;  /* 0x000000c4c504723e */ /* 0x008fca00000000ff */
[----:B------:R1:W2:Y:S02]  /*4e30*/  MUFU.EX2 R198, R8 ;  /* 0x0000000800c67308 */ /* 0x0002a40000000800 */
[----:B-1----:R-:W-:Y:S02]  /*4e40*/  F2FP.PACK_AB R8, R225, R224 ;  /* 0x000000e0e108723e */ /* 0x002fe400000000ff */
[----:B--2---:R-:W-:-:S05]  /*4e50*/  F2FP.PACK_AB R6, R151, R198 ;  /* 0x000000c69706723e */ /* 0x004fca00000000ff */
[C---:B------:R-:W-:Y:S08]  /*4e60*/  HMMA.16816.F32 R112, R8.reuse, R26, R80 ;  /* 0x0000001a0870723c */ /* 0x040ff00000001850 */
[-C--:B----4-:R-:W-:Y:S08]  /*4e70*/  HMMA.16816.F32 R152, R8, R12.reuse, R152 ;  /* 0x0000000c0898723c */ /* 0x090ff00000001898 */
[----:B------:R-:W-:Y:S08]  /*4e80*/  HMMA.16816.F32 R156, R4, R12, R156 ;  /* 0x0000000c049c723c */ /* 0x000ff0000000189c */
[-C--:B------:R-:W-:Y:S08]  /*4e90*/  HMMA.16816.F32 R164, R8, R14.reuse, R68 ;  /* 0x0000000e08a4723c */ /* 0x080ff00000001844 */
[----:B------:R-:W-:Y:S01]  /*4ea0*/  HMMA.16816.F32 R64, R4, R14, R64 ;  /* 0x0000000e0440723c */ /* 0x000fe20000001840 */
[----:B------:R-:W1:Y:S07]  /*4eb0*/  LDSM.16.MT88.4 R12, [R202+0x1800] ;  /* 0x00180000ca0c783b */ /* 0x000e6e0000004200 */
[----:B------:R-:W-:Y:S01]  /*4ec0*/  HMMA.16816.F32 R80, R8, R30, R32 ;  /* 0x0000001e0850723c */ /* 0x000fe20000001820 */
[----:B------:R-:W2:Y:S07]  /*4ed0*/  LDSM.16.MT88.4 R32, [R202+0x2800] ;  /* 0x00280000ca20783b */ /* 0x000eae0000004200 */
[----:B------:R-:W-:Y:S08]  /*4ee0*/  HMMA.16816.F32 R172, R4, R24, R132 ;  /* 0x0000001804ac723c */ /* 0x000ff00000001884 */
[C---:B------:R-:W-:Y:S08]  /*4ef0*/  HMMA.16816.F32 R104, R8.reuse, R28, R84 ;  /* 0x0000001c0868723c */ /* 0x040ff00000001854 */
[C---:B------:R-:W-:Y:S01]  /*4f00*/  HMMA.16816.F32 R100, R8.reuse, R24, R160 ;  /* 0x000000180864723c */ /* 0x040fe200000018a0 */
[----:B------:R-:W-:Y:S07]  /*4f10*/  LDSM.16.MT88.4 R160, [R201+0xc00] ;  /* 0x000c0000c9a0783b */ /* 0x000fee0000004200 */
[C---:B------:R-:W-:Y:S01]  /*4f20*/  HMMA.16816.F32 R68, R8.reuse, R20, R168 ;  /* 0x000000140844723c */ /* 0x040fe200000018a8 */
[----:B------:R-:W-:Y:S07]  /*4f30*/  LDSM.16.MT88.4 R168, [R202+0x1c00] ;  /* 0x001c0000caa8783b */ /* 0x000fee0000004200 */
[C---:B-1----:R-:W-:Y:S08]  /*4f40*/  HMMA.16816.F32 R132, R8.reuse, R12, R116 ;  /* 0x0000000c0884723c */ /* 0x042ff00000001874 */
[C---:B------:R-:W-:Y:S08]  /*4f50*/  HMMA.16816.F32 R128, R8.reuse, R22, R128 ;  /* 0x000000160880723c */ /* 0x040ff00000001880 */
[C---:B------:R-:W-:Y:S08]  /*4f60*/  HMMA.16816.F32 R52, R8.reuse, R14, R52 ;  /* 0x0000000e0834723c */ /* 0x040ff00000001834 */
[C---:B--2---:R-:W-:Y:S08]  /*4f70*/  HMMA.16816.F32 R84, R8.reuse, R32, R120 ;  /* 0x000000200854723c */ /* 0x044ff00000001878 */
[----:B------:R-:W-:Y:S01]  /*4f80*/  HMMA.16816.F32 R44, R8, R34, R44 ;  /* 0x00000022082c723c */ /* 0x000fe2000000182c */
[----:B------:R-:W2:Y:S06]  /*4f90*/  LDL R9, [R1+0x40] ;  /* 0x0000400001097983 */ /* 0x000eac0000100800 */
[----:B------:R-:W-:Y:S01]  /*4fa0*/  FFMA.FTZ R8, R195, c[0x0][0x2d0], -R16 ;  /* 0x0000b400c3087a23 */ /* 0x000fe20000010810 */
[----:B------:R-:W-:Y:S01]  /*4fb0*/  HMMA.16816.F32 R60, R4, R26, R60 ;  /* 0x0000001a043c723c */ /* 0x000fe2000000183c */
[----:B------:R-:W-:-:S02]  /*4fc0*/  MOV R195, R72 ;  /* 0x0000004800c37202 */ /* 0x000fc40000000f00 */
[----:B------:R1:W-:Y:S05]  /*4fd0*/  MUFU.EX2 R24, R8 ;  /* 0x0000000800187308 */ /* 0x0003ea0000000800 */
[C---:B------:R-:W-:Y:S07]  /*4fe0*/  HMMA.16816.F32 R120, R4.reuse, R20, R180 ;  /* 0x000000140478723c */ /* 0x040fee00000018b4 */
[----:B------:R-:W-:Y:S01]  /*4ff0*/  MOV R182, R18 ;  /* 0x0000001200b67202 */ /* 0x000fe20000000f00 */
[----:B------:R-:W-:Y:S01]  /*5000*/  HMMA.16816.F32 R56, R4, R22, R56 ;  /* 0x000000160438723c */ /* 0x000fe20000001838 */
[----:B------:R-:W-:Y:S01]  /*5010*/  MOV R181, R89 ;  /* 0x0000005900b57202 */ /* 0x000fe20000000f00 */
[----:B-1----:R-:W-:Y:S01]  /*5020*/  FFMA.FTZ R8, R194, c[0x0][0x2d0], -R16 ;  /* 0x0000b400c2087a23 */ /* 0x002fe20000010810 */
[----:B------:R-:W-:-:S02]  /*5030*/  MOV R194, R73 ;  /* 0x0000004900c27202 */ /* 0x000fc40000000f00 */
[----:B------:R-:W-:Y:S01]  /*5040*/  MOV R180, R90 ;  /* 0x0000005a00b47202 */ /* 0x000fe20000000f00 */
[----:B------:R1:W3:Y:S02]  /*5050*/  MUFU.EX2 R25, R8 ;  /* 0x0000000800197308 */ /* 0x0002e40000000800 */
[----:B------:R-:W-:Y:S01]  /*5060*/  HMMA.16816.F32 R48, R4, R14, R48 ;  /* 0x0000000e0430723c */ /* 0x000fe20000001830 */
[----:B------:R-:W-:-:S07]  /*5070*/  MOV R183, R19 ;  /* 0x0000001300b77202 */ /* 0x000fce0000000f00 */
[----:B------:R-:W-:Y:S01]  /*5080*/  HMMA.16816.F32 R136, R4, R12, R92 ;  /* 0x0000000c0488723c */ /* 0x000fe2000000185c */
[----:B-1----:R-:W-:Y:S01]  /*5090*/  FFMA.FTZ R8, R193, c[0x0][0x2d0], -R16 ;  /* 0x0000b400c1087a23 */ /* 0x002fe20000010810 */
[----:B------:R-:W-:-:S03]  /*50a0*/  MOV R193, R74 ;  /* 0x0000004a00c17202 */ /* 0x000fc60000000f00 */
[----:B------:R1:W-:Y:S02]  /*50b0*/  MUFU.EX2 R27, R8 ;  /* 0x00000008001b7308 */ /* 0x0003e40000000800 */
[----:B-1----:R-:W-:Y:S01]  /*50c0*/  FFMA.FTZ R8, R192, c[0x0][0x2d0], -R16 ;  /* 0x0000b400c0087a23 */ /* 0x002fe20000010810 */
[----:B------:R-:W-:Y:S02]  /*50d0*/  MOV R192, R75 ;  /* 0x0000004b00c07202 */ /* 0x000fe40000000f00 */
[C---:B------:R-:W-:Y:S03]  /*50e0*/  HMMA.16816.F32 R72, R4.reuse, R28, R76 ;  /* 0x0000001c0448723c */ /* 0x040fe6000000184c */
[----:B------:R1:W-:Y:S05]  /*50f0*/  MUFU.EX2 R26, R8 ;  /* 0x00000008001a7308 */ /* 0x0003ea0000000800 */
[----:B------:R-:W-:Y:S01]  /*5100*/  HMMA.16816.F32 R40, R4, R30, R40 ;  /* 0x0000001e0428723c */ /* 0x000fe20000001828 */
[----:B------:R-:W-:-:S07]  /*5110*/  MOV R29, R91 ;  /* 0x0000005b001d7202 */ /* 0x000fce0000000f00 */
[----:B------:R-:W-:Y:S01]  /*5120*/  HMMA.16816.F32 R36, R4, R34, R36 ;  /* 0x000000220424723c */ /* 0x000fe20000001824 */
[--C-:B-1----:R-:W-:Y:S02]  /*5130*/  FFMA.FTZ R8, R191, c[0x0][0x2d0], -R3.reuse ;  /* 0x0000b400bf087a23 */ /* 0x102fe40000010803 */
[----:B------:R-:W-:Y:S01]  /*5140*/  FADD.FTZ R10, R229, R228 ;  /* 0x000000e4e50a7221 */ /* 0x000fe20000010000 */
[----:B---3--:R-:W-:Y:S01]  /*5150*/  F2FP.PACK_AB R96, R25, R24 ;  /* 0x000000181960723e */ /* 0x008fe200000000ff */
[----:B------:R1:W-:Y:S01]  /*5160*/  MUFU.EX2 R20, R8 ;  /* 0x0000000800147308 */ /* 0x0003e20000000800 */
[----:B------:R-:W-:Y:S01]  /*5170*/  LDSM.16.MT88.4 R76, [R201+0x2c00] ;  /* 0x002c0000c94c783b */ /* 0x000fe20000004200 */
[----:B-1----:R-:W-:-:S06]  /*5180*/  FFMA.FTZ R8, R190, c[0x0][0x2d0], -R3 ;  /* 0x0000b400be087a23 */ /* 0x002fcc0000010803 */
[----:B------:R1:W3:Y:S02]  /*5190*/  MUFU.EX2 R21, R8 ;  /* 0x0000000800157308 */ /* 0x0002e40000000800 */
[--C-:B-1----:R-:W-:Y:S02]  /*51a0*/  FFMA.FTZ R8, R189, c[0x0][0x2d0], -R3.reuse ;  /* 0x0000b400bd087a23 */ /* 0x102fe40000010803 */
[----:B------:R-:W-:-:S04]  /*51b0*/  FFMA.FTZ R3, R188, c[0x0][0x2d0], -R3 ;  /* 0x0000b400bc037a23 */ /* 0x000fc80000010803 */
[----:B------:R1:W-:Y:S02]  /*51c0*/  MUFU.EX2 R22, R3 ;  /* 0x0000000300167308 */ /* 0x0003e40000000800 */
[----:B-1----:R-:W-:-:S06]  /*51d0*/  FFMA.FTZ R3, R187, c[0x0][0x2d0], -R2 ;  /* 0x0000b400bb037a23 */ /* 0x002fcc0000010802 */
[----:B------:R1:W-:Y:S01]  /*51e0*/  MUFU.EX2 R15, R3 ;  /* 0x00000003000f7308 */ /* 0x0003e20000000800 */
[----:B------:R-:W-:Y:S01]  /*51f0*/  HMMA.16816.F32 R88, R4, R32, R140 ;  /* 0x000000200458723c */ /* 0x000fe2000000188c */
[----:B------:R-:W4:Y:S01]  /*5200*/  LDSM.16.MT88.4 R4, [R202+0x2c00] ;  /* 0x002c0000ca04783b */ /* 0x000f220000004200 */
[----:B-1----:R-:W-:-:S05]  /*5210*/  FFMA.FTZ R3, R186, c[0x0][0x2d0], -R2 ;  /* 0x0000b400ba037a23 */ /* 0x002fca0000010802 */
[----:B------:R1:W-:Y:S02]  /*5220*/  MUFU.EX2 R18, R3 ;  /* 0x0000000300127308 */ /* 0x0003e40000000800 */
[--C-:B-1----:R-:W-:Y:S02]  /*5230*/  FFMA.FTZ R3, R185, c[0x0][0x2d0], -R2.reuse ;  /* 0x0000b400b9037a23 */ /* 0x102fe40000010802 */
[----:B------:R-:W-:-:S04]  /*5240*/  FFMA.FTZ R2, R184, c[0x0][0x2d0], -R2 ;  /* 0x0000b400b8027a23 */ /* 0x000fc80000010802 */
[----:B------:R1:W-:Y:S02]  /*5250*/  MUFU.EX2 R16, R2 ;  /* 0x0000000200107308 */ /* 0x0003e40000000800 */
[----:B-1----:R-:W-:-:S06]  /*5260*/  FFMA.FTZ R2, R179, c[0x0][0x2d0], -R0 ;  /* 0x0000b400b3027a23 */ /* 0x002fcc0000010800 */
[----:B------:R1:W-:Y:S02]  /*5270*/  MUFU.EX2 R11, R2 ;  /* 0x00000002000b7308 */ /* 0x0003e40000000800 */
[----:B-1----:R-:W-:-:S06]  /*5280*/  FFMA.FTZ R2, R178, c[0x0][0x2d0], -R0 ;  /* 0x0000b400b2027a23 */ /* 0x002fcc0000010800 */
[----:B------:R1:W-:Y:S02]  /*5290*/  MUFU.EX2 R12, R2 ;  /* 0x00000002000c7308 */ /* 0x0003e40000000800 */
[--C-:B-1----:R-:W-:Y:S02]  /*52a0*/  FFMA.FTZ R2, R177, c[0x0][0x2d0], -R0.reuse ;  /* 0x0000b400b1027a23 */ /* 0x102fe40000010800 */
[----:B------:R-:W-:-:S04]  /*52b0*/  FFMA.FTZ R0, R176, c[0x0][0x2d0], -R0 ;  /* 0x0000b400b0007a23 */ /* 0x000fc80000010800 */
[----:B------:R2:W-:Y:S08]  /*52c0*/  MUFU.EX2 R13, R2 ;  /* 0x00000002000d7308 */ /* 0x0005f00000000800 */
[----:B------:R1:W-:Y:S08]  /*52d0*/  MUFU.EX2 R14, R0 ;  /* 0x00000000000e7308 */ /* 0x0003f00000000800 */
[----:B------:R-:W5:Y:S08]  /*52e0*/  MUFU.EX2 R23, R8 ;  /* 0x0000000800177308 */ /* 0x000f700000000800 */
[----:B------:R1:W1:Y:S01]  /*52f0*/  MUFU.EX2 R19, R3 ;  /* 0x0000000300137308 */ /* 0x0002620000000800 */
[----:B--2---:R-:W-:Y:S01]  /*5300*/  @P5 IMAD.HI.U32 R2, R9, c[0x0][0x2c8], RZ ;  /* 0x0000b20009025a27 */ /* 0x004fe200078e00ff */
[----:B-1----:R-:W-:-:S02]  /*5310*/  MOV R0, R9 ;  /* 0x0000000900007202 */ /* 0x002fc40000000f00 */
[----:B------:R-:W-:Y:S02]  /*5320*/  MOV R9, c[0x0][0x2ac] ;  /* 0x0000ab0000097a02 */ /* 0x000fe40000000f00 */
[----:B------:R-:W-:-:S03]  /*5330*/  @P5 SHF.R.U32.HI R0, RZ, c[0x0][0x2cc], R2 ;  /* 0x0000b300ff005a19 */ /* 0x000fc60000011602 */
[----:B------:R-:W-:-:S05]  /*5340*/  IMAD R9, R9, c[0x0][0x1d0], RZ ;  /* 0x0000740009097a24 */ /* 0x000fca00078e02ff */
[----:B------:R-:W-:Y:S01]  /*5350*/  IADD3 R0, R0, -c[0x0][0x168], R9 ;  /* 0x80005a0000007a10 */ /* 0x000fe20007ffe009 */
[----:B------:R-:W-:-:S03]  /*5360*/  FADD.FTZ R3, R231, R230 ;  /* 0x000000e6e7037221 */ /* 0x000fc60000010000 */
[----:B------:R-:W-:Y:S01]  /*5370*/  SHF.R.S32.HI R2, RZ, 0x1f, R0 ;  /* 0x0000001fff027819 */ /* 0x000fe20000011400 */
[----:B------:R-:W-:Y:S02]  /*5380*/  FADD.FTZ R8, R239, R238 ;  /* 0x000000eeef087221 */ /* 0x000fe40000010000 */
[----:B------:R-:W-:Y:S01]  /*5390*/  FADD.FTZ R3, R29, R3 ;  /* 0x000000031d037221 */ /* 0x000fe20000010000 */
[----:B------:R-:W-:Y:S01]  /*53a0*/  LEA.HI R9, R2, R0, RZ, 0x6 ;  /* 0x0000000002097211 */ /* 0x000fe200078f30ff */
[----:B------:R-:W-:Y:S01]  /*53b0*/  FADD.FTZ R2, R248, R10 ;  /* 0x0000000af8027221 */ /* 0x000fe20000010000 */
[----:B---3--:R-:W-:Y:S01]  /*53c0*/  F2FP.PACK_AB R97, R21, R20 ;  /* 0x000000141561723e */ /* 0x008fe200000000ff */
[----:B------:R-:W-:Y:S01]  /*53d0*/  FADD.FTZ R0, R243, R8 ;  /* 0x00000008f3007221 */ /* 0x000fe20000010000 */
[----:B------:R-:W-:Y:S01]  /*53e0*/  F2FP.PACK_AB R98, R26, R27 ;  /* 0x0000001b1a62723e */ /* 0x000fe200000000ff */
[----:B------:R-:W-:Y:S01]  /*53f0*/  FADD.FTZ R8, R235, R232 ;  /* 0x000000e8eb087221 */ /* 0x000fe20000010000 */
[----:B-----5:R-:W-:Y:S01]  /*5400*/  F2FP.PACK_AB R99, R22, R23 ;  /* 0x000000171663723e */ /* 0x020fe200000000ff */
[----:B------:R-:W-:Y:S01]  /*5410*/  FADD.FTZ R3, R192, R3 ;  /* 0x00000003c0037221 */ /* 0x000fe20000010000 */
[----:B------:R-:W-:-:S02]  /*5420*/  F2FP.PACK_AB R92, R18, R15 ;  /* 0x0000000f125c723e */ /* 0x000fc400000000ff */
[----:B------:R-:W-:Y:S02]  /*5430*/  F2FP.PACK_AB R94, R16, R19 ;  /* 0x00000013105e723e */ /* 0x000fe400000000ff */
[----:B------:R-:W-:Y:S02]  /*5440*/  F2FP.PACK_AB R93, R12, R11 ;  /* 0x0000000b0c5d723e */ /* 0x000fe400000000ff */
[----:B------:R-:W-:Y:S01]  /*5450*/  F2FP.PACK_AB R95, R14, R13 ;  /* 0x0000000d0e5f723e */ /* 0x000fe200000000ff */
[----:B------:R-:W-:Y:S02]  /*5460*/  FADD.FTZ R2, R250, R2 ;  /* 0x00000002fa027221 */ /* 0x000fe40000010000 */
[----:B------:R-:W-:Y:S02]  /*5470*/  FADD.FTZ R0, R244, R0 ;  /* 0x00000000f4007221 */ /* 0x000fe40000010000 */
[----:B------:R-:W-:Y:S02]  /*5480*/  FADD.FTZ R8, R234, R8 ;  /* 0x00000008ea087221 */ /* 0x000fe40000010000 */
[----:B------:R-:W-:Y:S01]  /*5490*/  FADD.FTZ R3, R193, R3 ;  /* 0x00000003c1037221 */ /* 0x000fe20000010000 */
[----:B----4-:R-:W-:Y:S01]  /*54a0*/  HMMA.16816.F32 R84, R96, R4, R84 ;  /* 0x000000046054723c */ /* 0x010fe20000001854 */
[----:B------:R-:W-:-:S02]  /*54b0*/  FADD.FTZ R2, R251, R2 ;  /* 0x00000002fb027221 */ /* 0x000fc40000010000 */
[----:B------:R-:W-:-:S05]  /*54c0*/  FADD.FTZ R0, R247, R0 ;  /* 0x00000000f7007221 */ /* 0x000fca0000010000 */
        /* <DEDUP_REMOVED lines=37> */
[----:B------:R-:W-:-:S05]  /*5720*/  FADD.FTZ R0, R11, R2 ;  /* 0x000000020b007221 */ /* 0x000fca0000010000 */
[----:B------:R-:W-:Y:S01]  /*5730*/  HMMA.16816.F32 R152, R96, R160, R152 ;  /* 0x000000a06098723c */ /* 0x000fe20000001898 */
[----:B------:R-:W-:-:S07]  /*5740*/  FADD.FTZ R4, R25, R4 ;  /* 0x0000000419047221 */ /* 0x000fce0000010000 */
[----:B------:R-:W-:Y:S01]  /*5750*/  HMMA.16816.F32 R156, R92, R160, R156 ;  /* 0x000000a05c9c723c */ /* 0x000fe2000000189c */
[----:B------:R-:W-:-:S07]  /*5760*/  FADD.FTZ R0, R12, R0 ;  /* 0x000000000c007221 */ /* 0x000fce0000010000 */
        /* <DEDUP_REMOVED lines=16> */
[-C--:B------:R-:W-:Y:S08]  /*5870*/  HMMA.16816.F32 R96, R96, R6.reuse, R44 ;  /* 0x000000066060723c */ /* 0x080ff0000000182c */
[----:B------:R-:W-:Y:S07]  /*5880*/  HMMA.16816.F32 R92, R92, R6, R36 ;  /* 0x000000065c5c723c */ /* 0x000fee0000001824 */
[----:B------:R-:W-:Y:S01]  /*5890*/  FADD.FTZ R6, R21, R3 ;  /* 0x0000000315067221 */ /* 0x000fe20000010000 */
[----:B------:R-:W-:Y:S01]  /*58a0*/  SHF.R.S32.HI R3, RZ, 0x6, R9 ;  /* 0x00000006ff037819 */ /* 0x000fe20000011409 */
[----:B------:R-:W-:-:S03]  /*58b0*/  FADD.FTZ R0, R13, R0 ;  /* 0x000000000d007221 */ /* 0x000fc60000010000 */
[----:B------:R-:W-:Y:S01]  /*58c0*/  IMNMX R7, RZ, R3, !PT ;  /* 0x00000003ff077217 */ /* 0x000fe20007800200 */
[----:B------:R-:W-:Y:S02]  /*58d0*/  FADD.FTZ R3, R27, R4 ;  /* 0x000000041b037221 */ /* 0x000fe40000010000 */
[----:B------:R-:W-:Y:S02]  /*58e0*/  FADD.FTZ R2, R23, R6 ;  /* 0x0000000617027221 */ /* 0x000fe40000010000 */
[----:B------:R-:W-:Y:S02]  /*58f0*/  FADD.FTZ R4, R19, R5 ;  /* 0x0000000513047221 */ /* 0x000fe40000010000 */
[----:B------:R-:W-:Y:S02]  /*5900*/  FADD.FTZ R5, R26, R3 ;  /* 0x000000031a057221 */ /* 0x000fe40000010000 */
[----:B------:R-:W-:Y:S02]  /*5910*/  FADD.FTZ R3, R22, R2 ;  /* 0x0000000216037221 */ /* 0x000fe40000010000 */
[----:B------:R-:W-:Y:S01]  /*5920*/  FADD.FTZ R0, R14, R0 ;  /* 0x000000000e007221 */ /* 0x000fe20000010000 */
[----:B------:R1:W-:Y:S01]  /*5930*/  STL [R1+0x14], R7 ;  /* 0x0000140701007387 */ /* 0x0003e20000100800 */
[----:B------:R-:W-:-:S03]  /*5940*/  FADD.FTZ R2, R16, R4 ;  /* 0x0000000410027221 */ /* 0x000fc60000010000 */
[----:B------:R1:W-:Y:S01]  /*5950*/  STL [R1+0x4], R5 ;  /* 0x0000040501007387 */ /* 0x0003e20000100800 */
[----:B------:R-:W-:-:S03]  /*5960*/  IADD3 R221, R221, -0x2, RZ ;  /* 0xfffffffedddd7810 */ /* 0x000fc60007ffe0ff */
[----:B------:R1:W-:Y:S04]  /*5970*/  STL [R1+0x10], R3 ;  /* 0x0000100301007387 */ /* 0x0003e80000100800 */
[----:B------:R1:W-:Y:S04]  /*5980*/  STL [R1+0x8], R0 ;  /* 0x0000080001007387 */ /* 0x0003e80000100800 */
[----:B------:R1:W-:Y:S01]  /*5990*/  STL [R1+0xc], R2 ;  /* 0x00000c0201007387 */ /* 0x0003e20000100800 */
[----:B------:R-:W-:Y:S11]  /*59a0*/  ISETP.GE.AND P0, PT, R221, R7, PT ;  /* 0x00000007dd00720c */ /* 0x000ff60003f06270 */
[----:B------:R-:W-:Y:S02]  /*59b0*/  @!UPT UIADD3 URZ, URZ, URZ, URZ ;  /* 0x0000003f3f3ff290 */ /* 0x000fe4000fffe03f */
[----:B------:R-:W-:Y:S05]  /*59c0*/  @!P0 BRA `(.L_x_613) ;  /* 0x0000430000008947 */ /* 0x000fea0003800000 */
[----:B------:R-:W-:Y:S01]  /*59d0*/  MOV R146, R148 ;  /* 0x0000009400927202 */ /* 0x000fe20000000f00 */
[----:B------:R-:W-:Y:S01]  /*59e0*/  IMAD.MOV.U32 R151, RZ, RZ, R17 ;  /* 0x000000ffff977224 */ /* 0x000fe200078e0011 */
[----:B------:R-:W-:Y:S01]  /*59f0*/  MOV R145, R149 ;  /* 0x0000009500917202 */ /* 0x000fe20000000f00 */
[----:B------:R-:W-:Y:S01]  /*5a00*/  IMAD.MOV.U32 R235, RZ, RZ, R221 ;  /* 0x000000ffffeb7224 */ /* 0x000fe200078e00dd */
[----:B------:R-:W-:Y:S02]  /*5a10*/  MOV R150, R147 ;  /* 0x0000009300967202 */ /* 0x000fe40000000f00 */
.L_x_624:
[----:B------:R-:W-:Y:S04]  /*5a20*/  DEPBAR.LE SB0, 0x0 ;  /* 0x000080000000791a */ /* 0x000fe80000000000 */
[----:B------:R-:W-:Y:S01]  /*5a30*/  WARPSYNC 0xffffffff ;  /* 0xffffffff00007948 */ /* 0x000fe20003800000 */
[----:B------:R-:W-:Y:S01]  /*5a40*/  BAR.SYNC.DEFER_BLOCKING 0x0 ;  /* 0x0000000000007b1d */ /* 0x000fe20000010000 */
[----:B------:R-:W-:Y:S05]  /*5a50*/  ISETP.GE.AND P0, PT, R235, RZ, PT ;  /* 0x000000ffeb00720c */ /* 0x000fea0003f06270 */
[----:B------:R2:W3:Y:S01]  /*5a60*/  LDSM.16.M88.4 R64, [R203] ;  /* 0x00000000cb40783b */ /* 0x0004e20000000200 */
[----:B------:R-:W-:Y:S03]  /*5a70*/  BSSY B0, `(.L_x_614) ;  /* 0x0000054000007945 */ /* 0x000fe60003800000 */
[----:B------:R2:W4:Y:S04]  /*5a80*/  LDSM.16.M88.4 R60, [R203+0x1000] ;  /* 0x00100000cb3c783b */ /* 0x0005280000000200 */
[----:B------:R2:W1:Y:S04]  /*5a90*/  LDSM.16.M88.4 R16, [R200] ;  /* 0x00000000c810783b */ /* 0x0004680000000200 */
[----:B------:R2:W1:Y:S04]  /*5aa0*/  LDSM.16.M88.4 R32, [R200+0x400] ;  /* 0x00040000c820783b */ /* 0x0004680000000200 */
[----:B------:R2:W1:Y:S04]  /*5ab0*/  LDSM.16.M88.4 R48, [R200+0x800] ;  /* 0x00080000c830783b */ /* 0x0004680000000200 */
[----:B------:R2:W1:Y:S04]  /*5ac0*/  LDSM.16.M88.4 R172, [R200+0xc00] ;  /* 0x000c0000c8ac783b */ /* 0x0004680000000200 */
[----:B------:R2:W1:Y:S04]  /*5ad0*/  LDSM.16.M88.4 R176, [R204] ;  /* 0x00000000ccb0783b */ /* 0x0004680000000200 */
[----:B------:R2:W1:Y:S04]  /*5ae0*/  LDSM.16.M88.4 R184, [R204+0x1000] ;  /* 0x00100000ccb8783b */ /* 0x0004680000000200 */
[----:B------:R2:W1:Y:S04]  /*5af0*/  LDSM.16.M88.4 R180, [R205] ;  /* 0x00000000cdb4783b */ /* 0x0004680000000200 */
[----:B------:R2:W1:Y:S04]  /*5b00*/  LDSM.16.M88.4 R188, [R216] ;  /* 0x00000000d8bc783b */ /* 0x0004680000000200 */
[----:B------:R2:W1:Y:S04]  /*5b10*/  LDSM.16.M88.4 R192, [R215] ;  /* 0x00000000d7c0783b */ /* 0x0004680000000200 */
[----:B------:R2:W1:Y:S01]  /*5b20*/  LDSM.16.M88.4 R196, [R214] ;  /* 0x00000000d6c4783b */ /* 0x0004620000000200 */
[----:B------:R-:W-:-:S05]  /*5b30*/  @!P0 BRA `(.L_x_615) ;  /* 0x0000047000008947 */ /* 0x000fca0003800000 */
[----:B-1-34-:R-:W-:Y:S01]  /*5b40*/  SHF.R.S32.HI R0, RZ, 0x1f, R233 ;  /* 0x0000001fff007819 */ /* 0x01afe200000114e9 */
[----:B------:R-:W3:Y:S01]  /*5b50*/  LDL.64 R8, [R1+0x30] ;  /* 0x0000300001087983 */ /* 0x000ee20000100a00 */
[----:B------:R-:W-:Y:S01]  /*5b60*/  SHF.R.S32.HI R4, RZ, 0x1f, R220 ;  /* 0x0000001fff047819 */ /* 0x000fe200000114dc */
[----:B------:R-:W-:Y:S01]  /*5b70*/  IMAD.WIDE.U32 R2, R233, c[0x0][0x208], RZ ;  /* 0x00008200e9027a25 */ /* 0x000fe200078e00ff */
[C---:B------:R-:W-:Y:S02]  /*5b80*/  IADD3 R6, R218.reuse, 0x40, RZ ;  /* 0x00000040da067810 */ /* 0x040fe40007ffe0ff */
[----:B------:R-:W-:Y:S01]  /*5b90*/  IADD3 R5, R218, 0x40, RZ ;  /* 0x00000040da057810 */ /* 0x000fe20007ffe0ff */
[----:B------:R-:W4:Y:S01]  /*5ba0*/  LDL R7, [R1+0x3c] ;  /* 0x00003c0001077983 */ /* 0x000f220000100800 */
[----:B------:R-:W-:Y:S01]  /*5bb0*/  SHF.R.S32.HI R6, RZ, 0x1f, R6 ;  /* 0x0000001fff067819 */ /* 0x000fe20000011406 */
[----:B------:R-:W-:Y:S02]  /*5bc0*/  IMAD R0, R0, c[0x0][0x208], RZ ;  /* 0x0000820000007a24 */ /* 0x000fe400078e02ff */
[----:B------:R-:W-:Y:S01]  /*5bd0*/  IMAD R4, R4, c[0x0][0x218], RZ ;  /* 0x0000860004047a24 */ /* 0x000fe200078e02ff */
[----:B------:R-:W-:Y:S01]  /*5be0*/  SHF.L.U64.HI R15, R5, 0x1, R6 ;  /* 0x00000001050f7819 */ /* 0x000fe20000010206 */
[----:B------:R-:W-:Y:S01]  /*5bf0*/  IMAD R0, R233, c[0x0][0x20c], R0 ;  /* 0x00008300e9007a24 */ /* 0x000fe200078e0200 */
[----:B------:R-:W-:Y:S01]  /*5c00*/  SHF.R.S32.HI R6, RZ, 0x1f, R218 ;  /* 0x0000001fff067819 */ /* 0x000fe200000114da */
[----:B------:R-:W-:Y:S02]  /*5c10*/  IMAD R4, R220, c[0x0][0x21c], R4 ;  /* 0x00008700dc047a24 */ /* 0x000fe400078e0204 */
[----:B------:R-:W-:Y:S01]  /*5c20*/  IMAD.IADD R3, R3, 0x1, R0 ;  /* 0x0000000103037824 */ /* 0x000fe200078e0200 */
[----:B------:R-:W-:Y:S01]  /*5c30*/  SHF.L.U64.HI R13, R218, 0x1, R6 ;  /* 0x00000001da0d7819 */ /* 0x000fe20000010206 */
[----:B------:R-:W-:Y:S02]  /*5c40*/  IMAD.SHL.U32 R22, R5, 0x2, RZ ;  /* 0x0000000205167824 */ /* 0x000fe400078e00ff */
[----:B------:R-:W-:Y:S04]  /*5c50*/  IMAD.WIDE.U32 R2, R220, c[0x0][0x218], R2 ;  /* 0x00008600dc027a25 */ /* 0x000fe800078e0002 */
[----:B------:R-:W-:Y:S02]  /*5c60*/  IMAD.SHL.U32 R21, R252, 0x2, RZ ;  /* 0x00000002fc157824 */ /* 0x000fe400078e00ff */
[----:B------:R-:W-:Y:S01]  /*5c70*/  IMAD.SHL.U32 R20, R218, 0x2, RZ ;  /* 0x00000002da147824 */ /* 0x000fe200078e00ff */
[----:B---3--:R-:W-:Y:S04]  /*5c80*/  IADD3 R0, P0, R8, R2, RZ ;  /* 0x0000000208007210 */ /* 0x008fe80007f1e0ff */
[----:B----4-:R-:W-:Y:S02]  /*5c90*/  IADD3.X R4, R7, R3, R4, P0, !PT ;  /* 0x0000000307047210 */ /* 0x010fe400007fe404 */
[C---:B------:R-:W-:Y:S02]  /*5ca0*/  LEA R12, P0, R0.reuse, c[0x0][0x1f8], 0x1 ;  /* 0x00007e00000c7a11 */ /* 0x040fe400078008ff */
[----:B------:R-:W-:Y:S02]  /*5cb0*/  SHF.R.S32.HI R7, RZ, 0x1f, R252 ;  /* 0x0000001fff077819 */ /* 0x000fe400000114fc */
[----:B------:R-:W-:Y:S02]  /*5cc0*/  LEA.HI.X R5, R0, c[0x0][0x1fc], R4, 0x1, P0 ;  /* 0x00007f0000057a11 */ /* 0x000fe400000f0c04 */
[----:B------:R-:W-:Y:S01]  /*5cd0*/  SHF.L.U64.HI R14, R252, 0x1, R7 ;  /* 0x00000001fc0e7819 */ /* 0x000fe20000010207 */
[----:B------:R-:W-:-:S05]  /*5ce0*/  BRA.DIV ~URZ, `(.L_x_616) ;  /* 0x0000b3b27f007947 */ /* 0x000fca000b800000 */
[----:B------:R1:W3:Y:S02]  /*5cf0*/  SHFL.IDX PT, R4, R5, RZ, 0x1c1f ;  /* 0x001c1fff05047589 */ /* 0x0002e400000e0000 */
.L_x_675:
[----:B------:R-:W-:-:S05]  /*5d00*/  BRA.DIV ~URZ, `(.L_x_617) ;  /* 0x0000b4027f007947 */ /* 0x000fca000b800000 */
[----:B------:R-:W4:Y:S01]  /*5d10*/  SHFL.IDX PT, R0, R12, RZ, 0x1c1f ;  /* 0x001c1fff0c007589 */ /* 0x000f2200000e0000 */
[----:B------:R-:W-:Y:S02]  /*5d20*/  ISETP.GE.AND P2, PT, R218, c[0x0][0x1d4], PT ;  /* 0x00007500da007a0c */ /* 0x000fe40003f46270 */
[----:B------:R-:W-:Y:S02]  /*5d30*/  ISETP.GE.AND P1, PT, R252, c[0x0][0x1d4], PT ;  /* 0x00007500fc007a0c */ /* 0x000fe40003f26270 */
[----:B------:R-:W-:Y:S02]  /*5d40*/  IADD3 R8, R218, 0x40, RZ ;  /* 0x00000040da087810 */ /* 0x000fe40007ffe0ff */
[----:B------:R-:W-:Y:S02]  /*5d50*/  SEL R11, RZ, 0x10, P2 ;  /* 0x00000010ff0b7807 */ /* 0x000fe40001000000 */
[----:B------:R-:W-:Y:S02]  /*5d60*/  SEL R10, RZ, 0x10, P1 ;  /* 0x00000010ff0a7807 */ /* 0x000fe40000800000 */
[C---:B----4-:R-:W-:Y:S02]  /*5d70*/  IADD3 R6, P0, R0.reuse, R20, RZ ;  /* 0x0000001400067210 */ /* 0x050fe40007f1e0ff */
[----:B------:R-:W-:Y:S03]  /*5d80*/  IADD3 R2, P6, R0, R21, RZ ;  /* 0x0000001500027210 */ /* 0x000fe60007fde0ff */
[----:B---3--:R-:W-:Y:S01]  /*5d90*/  IMAD.X R7, R4, 0x1, R13, P0 ;  /* 0x0000000104077824 */ /* 0x008fe200000e060d */
        /* <DEDUP_REMOVED lines=8> */
[----:B------:R4:W1:Y:S04]  /*5e20*/  SHFL.IDX PT, R4, R5, 0x1, 0x1c1f ;  /* 0x003c1f0005047f89 */ /* 0x00086800000e0000 */
[----:B------:R3:W2:Y:S04]  /*5e30*/  SHFL.IDX PT, R0, R12, 0x1, 0x1c1f ;  /* 0x003c1f000c007f89 */ /* 0x0006a800000e0000 */
[----:B------:R3:W-:Y:S01]  /*5e40*/  LDGSTS.E.BYPASS.LTC128B.128 [R219+0x2100], [R8.64], !P0 ;  /* 0x0210000008db7fae */ /* 0x0007e2000c101d46 */
[----:B-1--4-:R-:W-:Y:S03]  /*5e50*/  SEL R5, RZ, 0x10, P0 ;  /* 0x00000010ff057807 */ /* 0x012fe60000000000 */
.L_x_676:
[----:B---3--:R-:W-:Y:S02]  /*5e60*/  IADD3 R2, -R10, 0x10, RZ ;  /* 0x000000100a027810 */ /* 0x008fe40007ffe1ff */
[----:B------:R-:W-:Y:S02]  /*5e70*/  IADD3 R8, -R11, 0x10, RZ ;  /* 0x000000100b087810 */ /* 0x000fe40007ffe1ff */
[----:B------:R-:W-:Y:S02]  /*5e80*/  LOP3.LUT R6, R2, 0xf, RZ, 0xc0, !PT ;  /* 0x0000000f02067812 */ /* 0x000fe400078ec0ff */
[----:B------:R-:W-:Y:S02]  /*5e90*/  LOP3.LUT R8, R8, 0xf, RZ, 0xc0, !PT ;  /* 0x0000000f08087812 */ /* 0x000fe400078ec0ff */
[----:B------:R-:W-:Y:S02]  /*5ea0*/  IADD3 R3, -R5, 0x10, RZ ;  /* 0x0000001005037810 */ /* 0x000fe40007ffe1ff */
[-C--:B--2---:R-:W-:Y:S02]  /*5eb0*/  IADD3 R6, P6, P2, R6, R0.reuse, R21 ;  /* 0x0000000006067210 */ /* 0x084fe40007ade015 */
[----:B------:R-:W-:Y:S02]  /*5ec0*/  IADD3 R8, P1, P0, R8, R0, R20 ;  /* 0x0000000008087210 */ /* 0x000fe4000783e014 */
[----:B------:R-:W-:Y:S02]  /*5ed0*/  LOP3.LUT R2, R3, 0xf, RZ, 0xc0, !PT ;  /* 0x0000000f03027812 */ /* 0x000fe400078ec0ff */
[-C--:B------:R-:W-:Y:S02]  /*5ee0*/  IADD3.X R7, RZ, R4.reuse, R14, P6, P2 ;  /* 0x00000004ff077210 */ /* 0x080fe400037e440e */
[----:B------:R-:W-:Y:S02]  /*5ef0*/  ISETP.NE.U32.AND P6, PT, R11, RZ, PT ;  /* 0x000000ff0b00720c */ /* 0x000fe40003fc5070 */
[----:B------:R-:W-:Y:S02]  /*5f00*/  IADD3.X R9, RZ, R4, R13, P1, P0 ;  /* 0x00000004ff097210 */ /* 0x000fe40000fe040d */
[----:B------:R-:W-:Y:S02]  /*5f10*/  IADD3 R2, P1, P0, R2, R0, R22 ;  /* 0x0000000002027210 */ /* 0x000fe4000783e016 */
[----:B------:R-:W-:Y:S02]  /*5f20*/  ISETP.NE.U32.AND P2, PT, R10, RZ, PT ;  /* 0x000000ff0a00720c */ /* 0x000fe40003f45070 */
[----:B------:R-:W-:Y:S02]  /*5f30*/  IADD3.X R3, RZ, R4, R15, P1, P0 ;  /* 0x00000004ff037210 */ /* 0x000fe40000fe040f */
[----:B------:R-:W-:Y:S03]  /*5f40*/  ISETP.NE.U32.AND P0, PT, R5, RZ, PT ;  /* 0x000000ff0500720c */ /* 0x000fe60003f05070 */
[----:B------:R-:W-:Y:S01]  /*5f50*/  @!PT LDS RZ, [RZ] ;  /* 0x00000000fffff984 */ /* 0x000fe20000000800 */
[----:B------:R-:W-:Y:S01]  /*5f60*/  @!PT LDS RZ, [RZ] ;  /* 0x00000000fffff984 */ /* 0x000fe20000000800 */
[----:B------:R-:W-:Y:S01]  /*5f70*/  @!PT LDS RZ, [RZ] ;  /* 0x00000000fffff984 */ /* 0x000fe20000000800 */
[----:B------:R1:W-:Y:S06]  /*5f80*/  LDGSTS.E.BYPASS.LTC128B.128.ZFILL [R219+0x900], [R8.64], P6 ;  /* 0x0090000008db7fae */ /* 0x0003ec000b141d46 */
[----:B------:R1:W-:Y:S04]  /*5f90*/  LDGSTS.E.BYPASS.LTC128B.128.ZFILL [R219+0x1900], [R6.64], P2 ;  /* 0x0190000006db7fae */ /* 0x0003e80009141d46 */
[----:B------:R1:W-:Y:S02]  /*5fa0*/  LDGSTS.E.BYPASS.LTC128B.128.ZFILL [R219+0x2900], [R2.64], P0 ;  /* 0x0290000002db7fae */ /* 0x0003e40008141d46 */
.L_x_615:
[----:B---34-:R-:W-:Y:S05]  /*5fb0*/  BSYNC B0 ;  /* 0x0000000000007941 */ /* 0x018fea0003800000 */
.L_x_614:
[----:B------:R-:W0:Y:S01]  /*5fc0*/  LDGDEPBAR ;  /* 0x00000000000079af */ /* 0x000e220000000000 */
[----:B------:R-:W-:Y:S01]  /*5fd0*/  WARPSYNC 0xffffffff ;  /* 0xffffffff00007948 */ /* 0x000fe20003800000 */
[-C--:B-1----:R-:W-:Y:S01]  /*5fe0*/  HMMA.16816.F32 R4, R64, R16.reuse, RZ ;  /* 0x000000104004723c */ /* 0x082fe200000018ff */
[----:B------:R-:W-:Y:S02]  /*5ff0*/  BSSY B0, `(.L_x_618) ;  /* 0x00000d5000007945 */ /* 0x000fe40003800000 */
[----:B------:R-:W-:Y:S05]  /*6000*/  ISETP.GE.AND P0, PT, R235, 0x1, PT ;  /* 0x00000001eb00780c */ /* 0x000fea0003f06270 */
        /* <DEDUP_REMOVED lines=15> */
[----:B------:R-:W-:Y:S07]  /*6100*/  LDSM.16.M88.4 R172, [R203+0x2000] ;  /* 0x00200000cbac783b */ /* 0x000fee0000000200 */
[-C--:B------:R-:W-:Y:S08]  /*6110*/  HMMA.16816.F32 R4, R176, R180.reuse, R4 ;  /* 0x000000b4b004723c */ /* 0x080ff00000001804 */
[C---:B------:R-:W-:Y:S08]  /*6120*/  HMMA.16816.F32 R8, R184.reuse, R180, R8 ;  /* 0x000000b4b808723c */ /* 0x040ff00000001808 */
[-C--:B------:R-:W-:Y:S08]  /*6130*/  HMMA.16816.F32 R12, R184, R182.reuse, R12 ;  /* 0x000000b6b80c723c */ /* 0x080ff0000000180c */
[C---:B------:R-:W-:Y:S01]  /*6140*/  HMMA.16816.F32 R16, R176.reuse, R182, R16 ;  /* 0x000000b6b010723c */ /* 0x040fe20000001810 */
        /* <DEDUP_REMOVED lines=14> */
[----:B------:R-:W-:Y:S07]  /*6230*/  LDSM.16.M88.4 R184, [R200+0x1800] ;  /* 0x00180000c8b8783b */ /* 0x000fee0000000200 */
[----:B------:R-:W-:Y:S01]  /*6240*/  HMMA.16816.F32 R64, R176, R198, R64 ;  /* 0x000000c6b040723c */ /* 0x000fe20000001840 */
[----:B------:R-:W4:Y:S07]  /*6250*/  LDSM.16.M88.4 R176, [R200+0x1400] ;  /* 0x00140000c8b0783b */ /* 0x000f2e0000000200 */
[-C--:B-1----:R-:W-:Y:S08]  /*6260*/  HMMA.16816.F32 R4, R172, R180.reuse, R4 ;  /* 0x000000b4ac04723c */ /* 0x082ff00000001804 */
        /* <DEDUP_REMOVED lines=16> */
[-C--:B------:R-:W-:Y:S01]  /*6370*/  HMMA.16816.F32 R60, R188, R194.reuse, R60 ;  /* 0x000000c2bc3c723c */ /* 0x080fe2000000183c */
[----:B------:R-:W-:Y:S07]  /*6380*/  LDSM.16.M88.4 R188, [R211] ;  /* 0x00000000d3bc783b */ /* 0x000fee0000000200 */
[----:B------:R-:W-:Y:S01]  /*6390*/  HMMA.16816.F32 R64, R172, R194, R64 ;  /* 0x000000c2ac40723c */ /* 0x000fe20000001840 */
[----:B------:R-:W4:Y:S07]  /*63a0*/  LDSM.16.M88.4 R172, [R212] ;  /* 0x00000000d4ac783b */ /* 0x000f2e0000000200 */
[-C--:B-1----:R-:W-:Y:S01]  /*63b0*/  HMMA.16816.F32 R4, R176, R180.reuse, R4 ;  /* 0x000000b4b004723c */ /* 0x082fe20000001804 */
[----:B------:R-:W1:Y:S07]  /*63c0*/  LDSM.16.M88.4 R192, [R210] ;  /* 0x00000000d2c0783b */ /* 0x000e6e0000000200 */
        /* <DEDUP_REMOVED lines=20> */
[-C--:B---3--:R-:W-:Y:S01]  /*6510*/  HMMA.16816.F32 R4, R172, R180.reuse, R4 ;  /* 0x000000b4ac04723c */ /* 0x088fe20000001804 */
[----:B------:R-:W3:Y:S07]  /*6520*/  LDSM.16.M88.4 R192, [R200+0x2c00] ;  /* 0x002c0000c8c0783b */ /* 0x000eee0000000200 */
[C---:B----4-:R-:W-:Y:S08]  /*6530*/  HMMA.16816.F32 R8, R188.reuse, R180, R8 ;  /* 0x000000b4bc08723c */ /* 0x050ff00000001808 */
[-C--:B------:R-:W-:Y:S08]  /*6540*/  HMMA.16816.F32 R12, R188, R182.reuse, R12 ;  /* 0x000000b6bc0c723c */ /* 0x080ff0000000180c */
[C---:B------:R-:W-:Y:S01]  /*6550*/  HMMA.16816.F32 R16, R172.reuse, R182, R16 ;  /* 0x000000b6ac10723c */ /* 0x040fe20000001810 */
[----:B------:R-:W-:Y:S07]  /*6560*/  LDSM.16.M88.4 R180, [R209] ;  /* 0x00000000d1b4783b */ /* 0x000fee0000000200 */
[-C--:B-1----:R-:W-:Y:S08]  /*6570*/  HMMA.16816.F32 R20, R172, R176.reuse, R20 ;  /* 0x000000b0ac14723c */ /* 0x082ff00000001814 */
        /* <DEDUP_REMOVED lines=8> */
[----:B------:R-:W4:Y:S07]  /*6600*/  LDSM.16.M88.4 R184, [R204+0x5000] ;  /* 0x00500000ccb8783b */ /* 0x000f2e0000000200 */
[-C--:B---3--:R-:W-:Y:S08]  /*6610*/  HMMA.16816.F32 R52, R172, R192.reuse, R52 ;  /* 0x000000c0ac34723c */ /* 0x088ff00000001834 */
[C---:B------:R-:W-:Y:S08]  /*6620*/  HMMA.16816.F32 R56, R188.reuse, R192, R56 ;  /* 0x000000c0bc38723c */ /* 0x040ff00000001838 */
[-C--:B------:R-:W-:Y:S01]  /*6630*/  HMMA.16816.F32 R60, R188, R194.reuse, R60 ;  /* 0x000000c2bc3c723c */ /* 0x080fe2000000183c */
[----:B------:R-:W-:Y:S07]  /*6640*/  LDSM.16.M88.4 R188, [R207] ;  /* 0x00000000cfbc783b */ /* 0x000fee0000000200 */
[----:B------:R-:W-:Y:S01]  /*6650*/  HMMA.16816.F32 R64, R172, R194, R64 ;  /* 0x000000c2ac40723c */ /* 0x000fe20000001840 */
[----:B------:R-:W3:Y:S07]  /*6660*/  LDSM.16.M88.4 R172, [R208] ;  /* 0x00000000d0ac783b */ /* 0x000eee0000000200 */
[-C--:B-1----:R-:W-:Y:S01]  /*6670*/  HMMA.16816.F32 R4, R176, R180.reuse, R4 ;  /* 0x000000b4b004723c */ /* 0x082fe20000001804 */
[----:B------:R-:W1:Y:S01]  /*6680*/  LDSM.16.M88.4 R192, [R206] ;  /* 0x00000000cec0783b */ /* 0x000e620000000200 */
[----:B------:R-:W-:Y:S06]  /*6690*/  DEPBAR.LE SB0, 0x0 ;  /* 0x000080000000791a */ /* 0x000fec0000000000 */
[C---:B----4-:R-:W-:Y:S01]  /*66a0*/  HMMA.16816.F32 R8, R184.reuse, R180, R8 ;  /* 0x000000b4b808723c */ /* 0x050fe20000001808 */
[----:B------:R-:W-:Y:S07]  /*66b0*/  BAR.SYNC.DEFER_BLOCKING 0x0 ;  /* 0x0000000000007b1d */ /* 0x000fee0000010000 */
        /* <DEDUP_REMOVED lines=9> */
[C---:B------:R-:W-:Y:S08]  /*6750*/  HMMA.16816.F32 R48, R176.reuse, R190, R48 ;  /* 0x000000beb030723c */ /* 0x040ff00000001830 */
[-C--:B-1----:R-:W-:Y:S08]  /*6760*/  HMMA.16816.F32 R52, R176, R192.reuse, R52 ;  /* 0x000000c0b034723c */ /* 0x082ff00000001834 */
[C---:B------:R-:W-:Y:S08]  /*6770*/  HMMA.16816.F32 R56, R184.reuse, R192, R56 ;  /* 0x000000c0b838723c */ /* 0x040ff00000001838 */
[-C--:B------:R-:W-:Y:S08]  /*6780*/  HMMA.16816.F32 R60, R184, R194.reuse, R60 ;  /* 0x000000c2b83c723c */ /* 0x080ff0000000183c */
[----:B------:R-:W-:Y:S01]  /*6790*/  HMMA.16816.F32 R64, R176, R194, R64 ;  /* 0x000000c2b040723c */ /* 0x000fe20000001840 */
[----:B------:R-:W-:Y:S07]  /*67a0*/  @!UPT UIADD3 URZ, URZ, URZ, URZ ;  /* 0x0000003f3f3ff290 */ /* 0x000fee000fffe03f */
[----:B------:R-:W-:-:S11]  /*67b0*/  @!P0 BRA `(.L_x_619) ;  /* 0x0000058000008947 */ /* 0x000fd60003800000 */
[C---:B------:R-:W-:Y:S01]  /*67c0*/  IADD3 R217, R218.reuse, 0x40, RZ ;  /* 0x00000040dad97810 */ /* 0x040fe20007ffe0ff */
[----:B------:R-:W3:Y:S01]  /*67d0*/  LDL R2, [R1+0x28] ;  /* 0x0000280001027983 */ /* 0x000ee20000100800 */
[----:B------:R-:W-:Y:S01]  /*67e0*/  IADD3 R147, R218, 0x40, RZ ;  /* 0x00000040da937810 */ /* 0x000fe20007ffe0ff */
[----:B------:R-:W-:Y:S01]  /*67f0*/  IMAD.MOV.U32 R220, RZ, RZ, RZ ;  /* 0x000000ffffdc7224 */ /* 0x000fe200078e00ff */
[----:B------:R-:W-:Y:S01]  /*6800*/  SHF.R.S32.HI R217, RZ, 0x1f, R217 ;  /* 0x0000001fffd97819 */ /* 0x000fe200000114d9 */
[----:B------:R-:W-:Y:S01]  /*6810*/  IMAD.SHL.U32 R182, R252, 0x2, RZ ;  /* 0x00000002fcb67824 */ /* 0x000fe200078e00ff */
[----:B------:R-:W4:Y:S01]  /*6820*/  LDL R0, [R1] ;  /* 0x0000000001007983 */ /* 0x000f220000100800 */
[C---:B------:R-:W-:Y:S01]  /*6830*/  IMAD.SHL.U32 R183, R147.reuse, 0x2, RZ ;  /* 0x0000000293b77824 */ /* 0x040fe200078e00ff */
[----:B------:R-:W-:Y:S01]  /*6840*/  SHF.L.U64.HI R180, R147, 0x1, R217 ;  /* 0x0000000193b47819 */ /* 0x000fe200000102d9 */
[----:B------:R-:W-:Y:S01]  /*6850*/  IMAD.SHL.U32 R181, R218, 0x2, RZ ;  /* 0x00000002dab57824 */ /* 0x000fe200078e00ff */
[----:B------:R-:W-:Y:S01]  /*6860*/  SHF.R.S32.HI R217, RZ, 0x1f, R252 ;  /* 0x0000001fffd97819 */ /* 0x000fe200000114fc */
[----:B------:R-:W5:Y:S01]  /*6870*/  LDL.64 R148, [R1+0x20] ;  /* 0x0000200001947983 */ /* 0x000f620000100a00 */
[----:B------:R-:W-:Y:S02]  /*6880*/  SHF.R.S32.HI R147, RZ, 0x1f, R218 ;  /* 0x0000001fff937819 */ /* 0x000fe400000114da */
[----:B------:R-:W-:Y:S02]  /*6890*/  SHF.L.U64.HI R179, R252, 0x1, R217 ;  /* 0x00000001fcb37819 */ /* 0x000fe400000102d9 */
[----:B------:R-:W-:Y:S01]  /*68a0*/  SHF.L.U64.HI R178, R218, 0x1, R147 ;  /* 0x00000001dab27819 */ /* 0x000fe20000010293 */
[----:B--2---:R-:W2:Y:S04]  /*68b0*/  LDL R144, [R1+0x38] ;  /* 0x0000380001907983 */ /* 0x004ea80000100800 */
[----:B------:R-:W2:Y:S06]  /*68c0*/  LDL.64 R222, [R1+0x18] ;  /* 0x0000180001de7983 */ /* 0x000eac0000100a00 */
[----:B------:R-:W2:Y:S01]  /*68d0*/  LDL R221, [R1+0x2c] ;  /* 0x00002c0001dd7983 */ /* 0x000ea20000100800 */
[----:B---3--:R-:W-:Y:S05]  /*68e0*/  IMAD R2, R235, 0x40, R2 ;  /* 0x00000040eb027824 */ /* 0x008fea00078e0202 */
[----:B----4-:R-:W-:Y:S05]  /*68f0*/  IADD3 R2, R2, -0x40, R0 ;  /* 0xffffffc002027810 */ /* 0x010fea0007ffe000 */
[----:B------:R-:W-:Y:S04]  /*6900*/  @P4 IMAD.HI.U32 R3, R2, c[0x0][0x2bc], RZ ;  /* 0x0000af0002034a27 */ /* 0x000fe800078e00ff */
[----:B------:R-:W-:Y:S01]  /*6910*/  IMAD.MOV.U32 R0, RZ, RZ, R2 ;  /* 0x000000ffff007224 */ /* 0x000fe200078e0002 */
[----:B------:R-:W-:Y:S04]  /*6920*/  @P4 SHF.R.U32.HI R0, RZ, c[0x0][0x2c0], R3 ;  /* 0x0000b000ff004a19 */ /* 0x000fe80000011603 */
[C---:B-----5:R-:W-:Y:S04]  /*6930*/  @!P3 IADD3 R3, P0, R0.reuse, R148, RZ ;  /* 0x000000940003b210 */ /* 0x060fe80007f1e0ff */
[----:B--2---:R-:W-:Y:S01]  /*6940*/  @!P3 LEA.HI.X.SX32 R144, R0, R144, 0x1, P0 ;  /* 0x000000900090b211 */ /* 0x004fe200000f0eff */
        /* <DEDUP_REMOVED lines=18> */
[----:B------:R-:W-:-:S06]  /*6a70*/  BRA.DIV ~URZ, `(.L_x_620) ;  /* 0x0000a8e27f007947 */ /* 0x000fcc000b800000 */
[----:B------:R1:W2:Y:S02]  /*6a80*/  SHFL.IDX PT, R144, R174, RZ, 0x1c1f ;  /* 0x001c1fffae907589 */ /* 0x0002a400000e0000 */
.L_x_677:
[----:B------:R-:W-:-:S05]  /*6a90*/  BRA.DIV ~URZ, `(.L_x_621) ;  /* 0x0000a9327f007947 */ /* 0x000fca000b800000 */
[----:B------:R-:W3:Y:S01]  /*6aa0*/  SHFL.IDX PT, R0, R177, RZ, 0x1c1f ;  /* 0x001c1fffb1007589 */ /* 0x000ee200000e0000 */
[----:B------:R-:W-:Y:S02]  /*6ab0*/  ISETP.GE.AND P2, PT, R218, c[0x0][0x1d4], PT ;  /* 0x00007500da007a0c */ /* 0x000fe40003f46270 */
[----:B------:R-:W-:Y:S02]  /*6ac0*/  ISETP.GE.AND P1, PT, R252, c[0x0][0x1d4], PT ;  /* 0x00007500fc007a0c */ /* 0x000fe40003f26270 */
[----:B------:R-:W-:Y:S02]  /*6ad0*/  IADD3 R147, R218, 0x40, RZ ;  /* 0x00000040da937810 */ /* 0x000fe40007ffe0ff */
[----:B------:R-:W-:Y:S02]  /*6ae0*/  SEL R176, RZ, 0x10, P2 ;  /* 0x00000010ffb07807 */ /* 0x000fe40001000000 */
[----:B------:R-:W-:Y:S02]  /*6af0*/  SEL R175, RZ, 0x10, P1 ;  /* 0x00000010ffaf7807 */ /* 0x000fe40000800000 */
[C---:B---3--:R-:W-:Y:S02]  /*6b00*/  IADD3 R148, P0, R0.reuse, R181, RZ ;  /* 0x000000b500947210 */ /* 0x048fe40007f1e0ff */
[----:B------:R-:W-:Y:S03]  /*6b10*/  IADD3 R2, P6, R0, R182, RZ ;  /* 0x000000b600027210 */ /* 0x000fe60007fde0ff */
[C---:B--2---:R-:W-:Y:S01]  /*6b20*/  IMAD.X R149, R144.reuse, 0x1, R178, P0 ;  /* 0x0000000190957824 */ /* 0x044fe200000e06b2 */
        /* <DEDUP_REMOVED lines=8> */
[----:B------:R3:W4:Y:S04]  /*6bb0*/  SHFL.IDX PT, R144, R174, 0x1, 0x1c1f ;  /* 0x003c1f00ae907f89 */ /* 0x00072800000e0000 */
[----:B------:R2:W1:Y:S04]  /*6bc0*/  SHFL.IDX PT, R0, R177, 0x1, 0x1c1f ;  /* 0x003c1f00b1007f89 */ /* 0x00046800000e0000 */
[----:B------:R2:W-:Y:S01]  /*6bd0*/  LDGSTS.E.BYPASS.LTC128B.128 [R219+0x5100], [R172.64], !P0 ;  /* 0x05100000acdb7fae */ /* 0x0005e2000c101d46 */
[----:B-1-3--:R-:W-:Y:S03]  /*6be0*/  SEL R174, RZ, 0x10, P0 ;  /* 0x00000010ffae7807 */ /* 0x00afe60000000000 */
.L_x_678:
[----:B--2---:R-:W-:Y:S02]  /*6bf0*/  IADD3 R2, -R175, 0x10, RZ ;  /* 0x00000010af027810 */ /* 0x004fe40007ffe1ff */
[----:B------:R-:W-:Y:S02]  /*6c00*/  IADD3 R172, -R176, 0x10, RZ ;  /* 0x00000010b0ac7810 */ /* 0x000fe40007ffe1ff */
[----:B------:R-:W-:Y:S02]  /*6c10*/  LOP3.LUT R148, R2, 0xf, RZ, 0xc0, !PT ;  /* 0x0000000f02947812 */ /* 0x000fe400078ec0ff */
[----:B------:R-:W-:Y:S02]  /*6c20*/  LOP3.LUT R172, R172, 0xf, RZ, 0xc0, !PT ;  /* 0x0000000facac7812 */ /* 0x000fe400078ec0ff */
[----:B------:R-:W-:Y:S02]  /*6c30*/  IADD3 R3, -R174, 0x10, RZ ;  /* 0x00000010ae037810 */ /* 0x000fe40007ffe1ff */
[-C--:B------:R-:W-:Y:S02]  /*6c40*/  IADD3 R148, P6, P2, R148, R0.reuse, R182 ;  /* 0x0000000094947210 */ /* 0x080fe40007ade0b6 */
[----:B------:R-:W-:Y:S02]  /*6c50*/  IADD3 R172, P1, P0, R172, R0, R181 ;  /* 0x00000000acac7210 */ /* 0x000fe4000783e0b5 */
[----:B------:R-:W-:Y:S02]  /*6c60*/  LOP3.LUT R2, R3, 0xf, RZ, 0xc0, !PT ;  /* 0x0000000f03027812 */ /* 0x000fe400078ec0ff */
[-C--:B----4-:R-:W-:Y:S02]  /*6c70*/  IADD3.X R149, RZ, R144.reuse, R179, P6, P2 ;  /* 0x00000090ff957210 */ /* 0x090fe400037e44b3 */
        /* <DEDUP_REMOVED lines=12> */
.L_x_619:
[----:B------:R-:W-:Y:S05]  /*6d40*/  BSYNC B0 ;  /* 0x0000000000007941 */ /* 0x000fea0003800000 */
.L_x_618:
[----:B------:R-:W3:Y:S01]  /*6d50*/  LDL R144, [R1+0x40] ;  /* 0x0000400001907983 */ /* 0x000ee20000100800 */
[----:B------:R-:W-:Y:S03]  /*6d60*/  MOV R0, 0x1 ;  /* 0x0000000100007802 */ /* 0x000fe60000000f00 */
[----:B-1----:R-:W3:Y:S02]  /*6d70*/  LDL R3, [R1+0x50] ;  /* 0x0000500001037983 */ /* 0x002ee40000100800 */
[----:B------:R-:W-:Y:S02]  /*6d80*/  IMAD R0, R235, -0x40, R0 ;  /* 0xffffffc0eb007824 */ /* 0x000fe400078e0200 */
[----:B------:R-:W4:Y:S04]  /*6d90*/  LDL R2, [R1+0x4c] ;  /* 0x00004c0001027983 */ /* 0x000f280000100800 */
[----:B------:R-:W0:Y:S01]  /*6da0*/  LDGDEPBAR ;  /* 0x00000000000079af */ /* 0x000e220000000000 */
[----:B---3--:R-:W-:Y:S02]  /*6db0*/  IADD3 R147, R3, R144, RZ ;  /* 0x0000009003937210 */ /* 0x008fe40007ffe0ff */
[----:B------:R-:W-:Y:S02]  /*6dc0*/  MOV R3, c[0x0][0x2ac] ;  /* 0x0000ab0000037a02 */ /* 0x000fe40000000f00 */
[----:B----4-:R-:W-:Y:S01]  /*6dd0*/  IADD3 R0, -R2, R0, RZ ;  /* 0x0000000002007210 */ /* 0x010fe20007ffe1ff */
[----:B------:R-:W-:Y:S04]  /*6de0*/  @P5 IMAD.HI.U32 R2, R147, c[0x0][0x2c8], RZ ;  /* 0x0000b20093025a27 */ /* 0x000fe800078e00ff */
[----:B------:R-:W-:Y:S01]  /*6df0*/  IMAD R0, R3, c[0x0][0x1d0], R0 ;  /* 0x0000740003007a24 */ /* 0x000fe200078e0200 */
[----:B------:R-:W-:Y:S04]  /*6e00*/  @P5 SHF.R.U32.HI R147, RZ, c[0x0][0x2cc], R2 ;  /* 0x0000b300ff935a19 */ /* 0x000fe80000011602 */
[----:B------:R-:W-:Y:S01]  /*6e10*/  IADD3 R144, R0, -c[0x0][0x168], RZ ;  /* 0x80005a0000907a10 */ /* 0x000fe20007ffe0ff */
[----:B------:R-:W-:-:S05]  /*6e20*/  BRA.DIV ~URZ, `(.L_x_622) ;  /* 0x0000a7f27f007947 */ /* 0x000fca000b800000 */
[----:B------:R1:W3:Y:S02]  /*6e30*/  SHFL.IDX PT, R0, R147, RZ, 0x1c1f ;  /* 0x001c1fff93007589 */ /* 0x0002e400000e0000 */
.L_x_679:
[----:B---3--:R-:W-:Y:S05]  /*6e40*/  IMAD.IADD R0, R144, 0x1, R0 ;  /* 0x0000000190007824 */ /* 0x008fea00078e0200 */
[C---:B------:R-:W-:Y:S02]  /*6e50*/  ISETP.GT.AND P6, PT, R0.reuse, RZ, PT ;  /* 0x000000ff0000720c */ /* 0x040fe40003fc4270 */
[C---:B------:R-:W-:Y:S02]  /*6e60*/  ISETP.GT.AND P2, PT, R0.reuse, 0x1, PT ;  /* 0x000000010000780c */ /* 0x040fe40003f44270 */
[C---:B------:R-:W-:Y:S02]  /*6e70*/  ISETP.GT.AND P1, PT, R0.reuse, 0x8, PT ;  /* 0x000000080000780c */ /* 0x040fe40003f24270 */
[----:B------:R-:W-:Y:S02]  /*6e80*/  ISETP.GT.AND P0, PT, R0, 0x9, PT ;  /* 0x000000090000780c */ /* 0x000fe40003f04270 */
[----:B------:R-:W-:Y:S02]  /*6e90*/  FSEL R172, R4, -INF , P6 ;  /* 0xff80000004ac7808 */ /* 0x000fe40003000000 */
[C---:B------:R-:W-:Y:S02]  /*6ea0*/  ISETP.GT.AND P6, PT, R0.reuse, 0x10, PT ;  /* 0x000000100000780c */ /* 0x040fe40003fc4270 */
[----:B------:R-:W-:Y:S02]  /*6eb0*/  FSEL R173, R5, -INF , P2 ;  /* 0xff80000005ad7808 */ /* 0x000fe40001000000 */
        /* <DEDUP_REMOVED lines=22> */
[----:B------:R-:W-:Y:S02]  /*7020*/  FSEL R229, R53, -INF , P2 ;  /* 0xff80000035e57808 */ /* 0x000fe40001000000 */
[----:B------:R-:W-:Y:S02]  /*7030*/  FSEL R228, R64, -INF , P1 ;  /* 0xff80000040e47808 */ /* 0x000fe40000800000 */
[----:B------:R-:W-:Y:S01]  /*7040*/  FSEL R227, R65, -INF , P0 ;  /* 0xff80000041e37808 */ /* 0x000fe20000000000 */
[----:B------:R-:W-:-:S05]  /*7050*/  BRA.DIV ~URZ, `(.L_x_623) ;  /* 0x0000a6227f007947 */ /* 0x000fca000b800000 */
[----:B------:R-:W-:Y:S01]  /*7060*/  FMNMX.FTZ R3, R172, R145, !PT ;  /* 0x00000091ac037209 */ /* 0x000fe20007810000 */
[----:B------:R-:W3:Y:S08]  /*7070*/  SHFL.IDX PT, R0, R147, 0x2, 0x1c1f ;  /* 0x005c1f0093007f89 */ /* 0x000ef000000e0000 */
[----:B------:R-:W4:Y:S08]  /*7080*/  SHFL.IDX PT, R2, R147, 0x1, 0x1c1f ;  /* 0x003c1f0093027f89 */ /* 0x000f3000000e0000 */
[----:B-1----:R-:W1:Y:S01]  /*7090*/  SHFL.IDX PT, R147, R147, 0x3, 0x1c1f ;  /* 0x007c1f0093937f89 */ /* 0x002e6200000e0000 */
[----:B---3--:R-:W-:Y:S05]  /*70a0*/  IMAD.IADD R0, R144, 0x1, R0 ;  /* 0x0000000190007824 */ /* 0x008fea00078e0200 */
[C---:B------:R-:W-:Y:S02]  /*70b0*/  ISETP.GT.AND P6, PT, R0.reuse, RZ, PT ;  /* 0x000000ff0000720c */ /* 0x040fe40003fc4270 */
[----:B------:R-:W-:Y:S01]  /*70c0*/  ISETP.GT.AND P2, PT, R0, 0x1, PT ;  /* 0x000000010000780c */ /* 0x000fe20003f44270 */
[----:B----4-:R-:W-:Y:S01]  /*70d0*/  IMAD.IADD R2, R144, 0x1, R2 ;  /* 0x0000000190027824 */ /* 0x010fe200078e0202 */
[----:B------:R-:W-:Y:S02]  /*70e0*/  FSEL R8, R8, -INF , P6 ;  /* 0xff80000008087808 */ /* 0x000fe40003000000 */
[----:B------:R-:W-:Y:S02]  /*70f0*/  FSEL R9, R9, -INF , P2 ;  /* 0xff80000009097808 */ /* 0x000fe40001000000 */
[C---:B------:R-:W-:Y:S02]  /*7100*/  ISETP.GT.AND P6, PT, R2.reuse, 0x8, PT ;  /* 0x000000080200780c */ /* 0x040fe40003fc4270 */
[----:B------:R-:W-:Y:S01]  /*7110*/  ISETP.GT.AND P2, PT, R2, 0x9, PT ;  /* 0x000000090200780c */ /* 0x000fe20003f44270 */
[----:B-1----:R-:W-:Y:S01]  /*7120*/  IMAD.IADD R144, R144, 0x1, R147 ;  /* 0x0000000190907824 */ /* 0x002fe200078e0293 */
[----:B------:R-:W-:Y:S02]  /*7130*/  FSEL R18, R18, -INF , P6 ;  /* 0xff80000012127808 */ /* 0x000fe40003000000 */
[----:B------:R-:W-:Y:S02]  /*7140*/  FSEL R19, R19, -INF , P2 ;  /* 0xff80000013137808 */ /* 0x000fe40001000000 */
[C---:B------:R-:W-:Y:S02]  /*7150*/  ISETP.GT.AND P6, PT, R0.reuse, 0x8, PT ;  /* 0x000000080000780c */ /* 0x040fe40003fc4270 */
[----:B------:R-:W-:Y:S02]  /*7160*/  ISETP.GT.AND P2, PT, R0, 0x9, PT ;  /* 0x000000090000780c */ /* 0x000fe40003f44270 */
[----:B------:R-:W-:Y:S02]  /*7170*/  FSEL R12, R12, -INF , P6 ;  /* 0xff8000000c0c7808 */ /* 0x000fe40003000000 */
[C---:B------:R-:W-:Y:S02]  /*7180*/  ISETP.GT.AND P6, PT, R2.reuse, 0x10, PT ;  /* 0x000000100200780c */ /* 0x040fe40003fc4270 */
[----:B------:R-:W-:Y:S02]  /*7190*/  FSEL R13, R13, -INF , P2 ;  /* 0xff8000000d0d7808 */ /* 0x000fe40001000000 */
[C---:B------:R-:W-:Y:S02]  /*71a0*/  ISETP.GT.AND P2, PT, R2.reuse, 0x11, PT ;  /* 0x000000110200780c */ /* 0x040fe40003f44270 */
[C---:B------:R-:W-:Y:S02]  /*71b0*/  ISETP.GT.AND P1, PT, R2.reuse, RZ, PT ;  /* 0x000000ff0200720c */ /* 0x040fe40003f24270 */
[----:B------:R-:W-:Y:S02]  /*71c0*/  ISETP.GT.AND P0, PT, R2, 0x1, PT ;  /* 0x000000010200780c */ /* 0x000fe40003f04270 */
[----:B------:R-:W-:Y:S02]  /*71d0*/  FSEL R64, R22, -INF , P6 ;  /* 0xff80000016407808 */ /* 0x000fe40003000000 */
[----:B------:R-:W-:Y:S02]  /*71e0*/  FSEL R65, R23, -INF , P2 ;  /* 0xff80000017417808 */ /* 0x000fe40001000000 */
[C---:B------:R-:W-:Y:S02]  /*71f0*/  ISETP.GT.AND P6, PT, R0.reuse, 0x10, PT ;  /* 0x000000100000780c */ /* 0x040fe40003fc4270 */
[----:B------:R-:W-:Y:S02]  /*7200*/  ISETP.GT.AND P2, PT, R0, 0x11, PT ;  /* 0x000000110000780c */ /* 0x000fe40003f44270 */
[----:B------:R-:W-:Y:S02]  /*7210*/  FSEL R16, R6, -INF , P1 ;  /* 0xff80000006107808 */ /* 0x000fe40000800000 */
[----:B------:R-:W-:Y:S02]  /*7220*/  FSEL R7, R7, -INF , P0 ;  /* 0xff80000007077808 */ /* 0x000fe40000000000 */
[C---:B------:R-:W-:Y:S02]  /*7230*/  ISETP.GT.AND P1, PT, R144.reuse, RZ, PT ;  /* 0x000000ff9000720c */ /* 0x040fe40003f24270 */
[----:B------:R-:W-:Y:S02]  /*7240*/  ISETP.GT.AND P0, PT, R144, 0x1, PT ;  /* 0x000000019000780c */ /* 0x000fe40003f04270 */
[----:B------:R-:W-:Y:S02]  /*7250*/  FSEL R189, R24, -INF , P6 ;  /* 0xff80000018bd7808 */ /* 0x000fe40003000000 */
[C---:B------:R-:W-:Y:S02]  /*7260*/  ISETP.GT.AND P6, PT, R2.reuse, 0x18, PT ;  /* 0x000000180200780c */ /* 0x040fe40003fc4270 */
[----:B------:R-:W-:Y:S02]  /*7270*/  FSEL R191, R25, -INF , P2 ;  /* 0xff80000019bf7808 */ /* 0x000fe40001000000 */
[----:B------:R-:W-:Y:S02]  /*7280*/  ISETP.GT.AND P2, PT, R2, 0x19, PT ;  /* 0x000000190200780c */ /* 0x000fe40003f44270 */
[----:B------:R-:W-:Y:S02]  /*7290*/  FSEL R10, R10, -INF , P1 ;  /* 0xff8000000a0a7808 */ /* 0x000fe40000800000 */
[----:B------:R-:W-:Y:S02]  /*72a0*/  FSEL R11, R11, -INF , P0 ;  /* 0xff8000000b0b7808 */ /* 0x000fe40000000000 */
[C---:B------:R-:W-:Y:S02]  /*72b0*/  ISETP.GT.AND P1, PT, R144.reuse, 0x8, PT ;  /* 0x000000089000780c */ /* 0x040fe40003f24270 */
        /* <DEDUP_REMOVED lines=32> */
[----:B------:R-:W-:Y:S02]  /*74c0*/  FSEL R221, R51, -INF , P2 ;  /* 0xff80000033dd7808 */ /* 0x000fe40001000000 */
[C---:B------:R-:W-:Y:S02]  /*74d0*/  ISETP.GT.AND P6, PT, R0.reuse, 0x28, PT ;  /* 0x000000280000780c */ /* 0x040fe40003fc4270 */
[----:B------:R-:W-:Y:S02]  /*74e0*/  ISETP.GT.AND P2, PT, R0, 0x29, PT ;  /* 0x000000290000780c */ /* 0x000fe40003f44270 */
        /* <DEDUP_REMOVED lines=18> */
[----:B------:R-:W-:Y:S02]  /*7610*/  FMNMX.FTZ R2, R173, R3, !PT ;  /* 0x00000003ad027209 */ /* 0x000fe40007810000 */
[----:B------:R-:W-:Y:S02]  /*7620*/  FSEL R245, R58, -INF , P6 ;  /* 0xff8000003af57808 */ /* 0x000fe40003000000 */
[----:B------:R-:W-:Y:S02]  /*7630*/  FSEL R244, R59, -INF , P2 ;  /* 0xff8000003bf47808 */ /* 0x000fe40001000000 */
[C---:B------:R-:W-:Y:S02]  /*7640*/  ISETP.GT.AND P6, PT, R0.reuse, 0x38, PT ;  /* 0x000000380000780c */ /* 0x040fe40003fc4270 */
[----:B------:R-:W-:Y:S02]  /*7650*/  ISETP.GT.AND P2, PT, R0, 0x39, PT ;  /* 0x000000390000780c */ /* 0x000fe40003f44270 */
        /* <DEDUP_REMOVED lines=54> */
[----:B------:R-:W-:Y:S02]  /*79c0*/  FMNMX.FTZ R0, R229, R0, !PT ;  /* 0x00000000e5007209 */ /* 0x000fe40007810000 */
[----:B------:R-:W-:Y:S02]  /*79d0*/  FMNMX.FTZ R3, R231, R3, !PT ;  /* 0x00000003e7037209 */ /* 0x000fe40007810000 */
[----:B------:R-:W-:Y:S02]  /*79e0*/  FMNMX.FTZ R2, R249, R2, !PT ;  /* 0x00000002f9027209 */ /* 0x000fe40007810000 */
[----:B------:R-:W-:Y:S02]  /*79f0*/  FMNMX.FTZ R144, R245, R144, !PT ;  /* 0x00000090f5907209 */ /* 0x000fe40007810000 */
[----:B------:R-:W-:Y:S02]  /*7a00*/  FSEL R247, R61, -INF , P2 ;  /* 0xff8000003df77808 */ /* 0x000fe40001000000 */
[----:B------:R-:W-:Y:S02]  /*7a10*/  FSEL R238, R62, -INF , P1 ;  /* 0xff8000003eee7808 */ /* 0x000fe40000800000 */
        /* <DEDUP_REMOVED lines=8> */
[----:B------:R-:W-:Y:S02]  /*7aa0*/  FSEL R234, R63, -INF , P0 ;  /* 0xff8000003fea7808 */ /* 0x000fe40000000000 */
[----:B------:R-:W-:Y:S04]  /*7ab0*/  FMNMX.FTZ R144, R238, R144, !PT ;  /* 0x00000090ee907209 */ /* 0x000fe80007810000 */
[----:B------:R-:W-:Y:S01]  /*7ac0*/  FMNMX.FTZ R144, R234, R144, !PT ;  /* 0x00000090ea907209 */ /* 0x000fe20007810000 */
[----:B------:R-:W3:Y:S08]  /*7ad0*/  SHFL.BFLY PT, R148, R3, 0x2, 0x1f ;  /* 0x0c401f0003947f89 */ /* 0x000ef000000e0000 */
[----:B------:R-:W4:Y:S08]  /*7ae0*/  SHFL.BFLY PT, R5, R2, 0x2, 0x1f ;  /* 0x0c401f0002057f89 */ /* 0x000f3000000e0000 */
[----:B------:R-:W5:Y:S01]  /*7af0*/  SHFL.BFLY PT, R6, R144, 0x2, 0x1f ;  /* 0x0c401f0090067f89 */ /* 0x000f6200000e0000 */
[----:B-1----:R-:W-:Y:S07]  /*7b00*/  FMNMX.FTZ R0, R4, R0, !PT ;  /* 0x0000000004007209 */ /* 0x002fee0007810000 */
[----:B------:R-:W1:Y:S01]  /*7b10*/  SHFL.BFLY PT, R149, R0, 0x1, 0x1f ;  /* 0x0c201f0000957f89 */ /* 0x000e6200000e0000 */
[----:B---3--:R-:W-:Y:S07]  /*7b20*/  FMNMX.FTZ R148, R3, R148, !PT ;  /* 0x0000009403947209 */ /* 0x008fee0007810000 */
[----:B------:R-:W3:Y:S01]  /*7b30*/  SHFL.BFLY PT, R4, R148, 0x1, 0x1f ;  /* 0x0c201f0094047f89 */ /* 0x000ee200000e0000 */
[----:B----4-:R-:W-:Y:S07]  /*7b40*/  FMNMX.FTZ R2, R2, R5, !PT ;  /* 0x0000000502027209 */ /* 0x010fee0007810000 */
[----:B------:R-:W4:Y:S01]  /*7b50*/  SHFL.BFLY PT, R147, R2, 0x1, 0x1f ;  /* 0x0c201f0002937f89 */ /* 0x000f2200000e0000 */
[----:B-----5:R-:W-:Y:S07]  /*7b60*/  FMNMX.FTZ R144, R144, R6, !PT ;  /* 0x0000000690907209 */ /* 0x020fee0007810000 */
[----:B------:R2:W2:Y:S01]  /*7b70*/  SHFL.BFLY PT, R3, R144, 0x1, 0x1f ;  /* 0x0c201f0090037f89 */ /* 0x0004a200000e0000 */
[----:B-1----:R-:W-:Y:S02]  /*7b80*/  FMNMX.FTZ R149, R0, R149, !PT ;  /* 0x0000009500957209 */ /* 0x002fe40007810000 */
[----:B---3--:R-:W-:Y:S02]  /*7b90*/  FMNMX.FTZ R148, R148, R4, !PT ;  /* 0x0000000494947209 */ /* 0x008fe40007810000 */
[----:B----4-:R-:W-:Y:S03]  /*7ba0*/  FMNMX.FTZ R147, R2, R147, !PT ;  /* 0x0000009302937209 */ /* 0x010fe60007810000 */
.L_x_680:
[C---:B------:R-:W-:Y:S01]  /*7bb0*/  FMUL.FTZ R180, R149.reuse, c[0x0][0x2d0] ;  /* 0x0000b40095b47a20 */ /* 0x040fe20000410000 */
[----:B------:R-:W-:Y:S01]  /*7bc0*/  FSETP.NEU.FTZ.AND P2, PT, R149, -INF , PT ;  /* 0xff8000009500780b */ /* 0x000fe20003f5d000 */
[C---:B------:R-:W-:Y:S01]  /*7bd0*/  FMUL.FTZ R181, R148.reuse, c[0x0][0x2d0] ;  /* 0x0000b40094b57a20 */ /* 0x040fe20000410000 */
[----:B------:R-:W-:Y:S01]  /*7be0*/  FSETP.NEU.FTZ.AND P1, PT, R148, -INF , PT ;  /* 0xff8000009400780b */ /* 0x000fe20003f3d000 */
[----:B------:R-:W-:Y:S01]  /*7bf0*/  FMUL.FTZ R182, R147, c[0x0][0x2d0] ;  /* 0x0000b40093b67a20 */ /* 0x000fe20000410000 */
[----:B------:R-:W-:Y:S01]  /*7c00*/  FSEL R180, R180, RZ, P2 ;  /* 0x000000ffb4b47208 */ /* 0x000fe20001000000 */
[----:B------:R-:W-:Y:S01]  /*7c10*/  WARPSYNC 0xffffffff ;  /* 0xffffffff00007948 */ /* 0x000fe20003800000 */
[----:B------:R-:W-:Y:S01]  /*7c20*/  FSEL R181, R181, RZ, P1 ;  /* 0x000000ffb5b57208 */ /* 0x000fe20000800000 */
[----:B------:R-:W1:Y:S01]  /*7c30*/  LDSM.16.MT88.4 R20, [R201] ;  /* 0x00000000c914783b */ /* 0x000e620000004200 */
[----:B------:R-:W-:Y:S01]  /*7c40*/  FSETP.NEU.FTZ.AND P0, PT, R147, -INF , PT ;  /* 0xff8000009300780b */ /* 0x000fe20003f1d000 */
[--C-:B------:R-:W-:Y:S01]  /*7c50*/  FFMA.FTZ R0, R172, c[0x0][0x2d0], -R180.reuse ;  /* 0x0000b400ac007a23 */ /* 0x100fe200000108b4 */
[----:B--2---:R-:W-:Y:S01]  /*7c60*/  FMNMX.FTZ R144, R3, R144, !PT ;  /* 0x0000009003907209 */ /* 0x004fe20007810000 */
[--C-:B------:R-:W-:Y:S01]  /*7c70*/  FFMA.FTZ R2, R173, c[0x0][0x2d0], -R180.reuse ;  /* 0x0000b400ad027a23 */ /* 0x100fe200000108b4 */
[----:B------:R-:W-:Y:S01]  /*7c80*/  FSEL R182, R182, RZ, P0 ;  /* 0x000000ffb6b67208 */ /* 0x000fe20000000000 */
[----:B------:R2:W-:Y:S01]  /*7c90*/  MUFU.EX2 R251, R0 ;  /* 0x0000000000fb7308 */ /* 0x0005e20000000800 */
[----:B------:R-:W-:Y:S01]  /*7ca0*/  FFMA.FTZ R48, R183, c[0x0][0x2d0], -R180 ;  /* 0x0000b400b7307a23 */ /* 0x000fe200000108b4 */
[----:B------:R-:W3:Y:S01]  /*7cb0*/  LDSM.16.MT88.4 R36, [R202] ;  /* 0x00000000ca24783b */ /* 0x000ee20000004200 */
[--C-:B------:R-:W-:Y:S02]  /*7cc0*/  FFMA.FTZ R60, R65, c[0x0][0x2d0], -R181.reuse ;  /* 0x0000b400413c7a23 */ /* 0x100fe400000108b5 */
[--C-:B------:R-:W-:Y:S02]  /*7cd0*/  FFMA.FTZ R4, R9, c[0x0][0x2d0], -R182.reuse ;  /* 0x0000b40009047a23 */ /* 0x100fe400000108b6 */
[--C-:B------:R-:W-:Y:S03]  /*7ce0*/  FFMA.FTZ R5, R8, c[0x0][0x2d0], -R182.reuse ;  /* 0x0000b40008057a23 */ /* 0x100fe600000108b6 */
[----:B------:R4:W5:Y:S01]  /*7cf0*/  MUFU.EX2 R67, R2 ;  /* 0x0000000200437308 */ /* 0x0009620000000800 */
[----:B------:R-:W1:Y:S09]  /*7d00*/  LDSM.16.MT88.4 R52, [R201+0x1000] ;  /* 0x00100000c934783b */ /* 0x000e720000004200 */
[----:B------:R-:W-:Y:S01]  /*7d10*/  MUFU.EX2 R6, R4 ;  /* 0x0000000400067308 */ /* 0x000fe20000000800 */
[--C-:B--2---:R-:W-:Y:S09]  /*7d20*/  FFMA.FTZ R0, R16, c[0x0][0x2d0], -R181.reuse ;  /* 0x0000b40010007a23 */ /* 0x104ff200000108b5 */
[----:B------:R2:W-:Y:S01]  /*7d30*/  MUFU.EX2 R56, R0 ;  /* 0x0000000000387308 */ /* 0x0005e20000000800 */
[--C-:B----4-:R-:W-:Y:S09]  /*7d40*/  FFMA.FTZ R2, R19, c[0x0][0x2d0], -R181.reuse ;  /* 0x0000b40013027a23 */ /* 0x110ff200000108b5 */
[----:B------:R4:W-:Y:S10]  /*7d50*/  MUFU.EX2 R63, R2 ;  /* 0x00000002003f7308 */ /* 0x0009f40000000800 */
[----:B------:R-:W-:Y:S01]  /*7d60*/  MUFU.EX2 R66, R5 ;  /* 0x0000000500427308 */ /* 0x000fe20000000800 */
[--C-:B--2---:R-:W-:Y:S09]  /*7d70*/  FFMA.FTZ R0, R7, c[0x0][0x2d0], -R181.reuse ;  /* 0x0000b40007007a23 */ /* 0x104ff200000108b5 */
[----:B------:R2:W1:Y:S01]  /*7d80*/  MUFU.EX2 R61, R0 ;  /* 0x00000000003d7308 */ /* 0x0004620000000800 */
[----:B----4-:R-:W-:Y:S09]  /*7d90*/  FFMA.FTZ R2, R13, c[0x0][0x2d0], -R182 ;  /* 0x0000b4000d027a23 */ /* 0x010ff200000108b6 */
[----:B------:R4:W-:Y:S01]  /*7da0*/  MUFU.EX2 R62, R2 ;  /* 0x00000002003e7308 */ /* 0x0009e20000000800 */
[--C-:B--2---:R-:W-:Y:S09]  /*7db0*/  FFMA.FTZ R0, R174, c[0x0][0x2d0], -R180.reuse ;  /* 0x0000b400ae007a23 */ /* 0x104ff200000108b4 */
[----:B------:R2:W-:Y:S01]  /*7dc0*/  MUFU.EX2 R27, R0 ;  /* 0x00000000001b7308 */ /* 0x0005e20000000800 */
[----:B----4-:R-:W-:Y:S01]  /*7dd0*/  FSEL R2, R148, RZ, P1 ;  /* 0x000000ff94027208 */ /* 0x010fe20000800000 */
[----:B--2---:R-:W-:Y:S01]  /*7de0*/  FFMA.FTZ R0, R17, c[0x0][0x2d0], -R180 ;  /* 0x0000b40011007a23 */ /* 0x004fe200000108b4 */
[----:B-----5:R-:W-:Y:S02]  /*7df0*/  F2FP.PACK_AB R172, R67, R251 ;  /* 0x000000fb43ac723e */ /* 0x020fe400000000ff */
[----:B-1----:R-:W-:Y:S05]  /*7e00*/  F2FP.PACK_AB R173, R61, R56 ;  /* 0x000000383dad723e */ /* 0x002fea00000000ff */
[----:B------:R1:W2:Y:S02]  /*7e10*/  MUFU.EX2 R57, R0 ;  /* 0x0000000000397308 */ /* 0x0002a40000000800 */
[----:B-1----:R-:W-:Y:S01]  /*7e20*/  FFMA.FTZ R0, R18, c[0x0][0x2d0], -R181 ;  /* 0x0000b40012007a23 */ /* 0x002fe200000108b5 */
[----:B--2---:R-:W-:Y:S07]  /*7e30*/  F2FP.PACK_AB R174, R57, R27 ;  /* 0x0000001b39ae723e */ /* 0x004fee00000000ff */
[----:B------:R1:W2:Y:S02]  /*7e40*/  MUFU.EX2 R26, R0 ;  /* 0x00000000001a7308 */ /* 0x0002a40000000800 */
[----:B-1----:R-:W-:Y:S01]  /*7e50*/  FFMA.FTZ R0, R12, c[0x0][0x2d0], -R182 ;  /* 0x0000b4000c007a23 */ /* 0x002fe200000108b6 */
[----:B--2---:R-:W-:Y:S07]  /*7e60*/  F2FP.PACK_AB R175, R63, R26 ;  /* 0x0000001a3faf723e */ /* 0x004fee00000000ff */
[----:B------:R1:W2:Y:S02]  /*7e70*/  MUFU.EX2 R25, R0 ;  /* 0x0000000000197308 */ /* 0x0002a40000000800 */
[----:B-1----:R-:W-:Y:S02]  /*7e80*/  FSEL R0, R149, RZ, P2 ;  /* 0x000000ff95007208 */ /* 0x002fe40001000000 */
[----:B--2---:R-:W-:Y:S03]  /*7e90*/  F2FP.PACK_AB R178, R62, R25 ;  /* 0x000000193eb2723e */ /* 0x004fe600000000ff */
[----:B------:R-:W-:Y:S04]  /*7ea0*/  FADD.FTZ R0, -R0, R145 ;  /* 0x0000009100007221 */ /* 0x000fe80000010100 */
[----:B------:R-:W-:Y:S04]  /*7eb0*/  FMUL.FTZ R0, R0, c[0x0][0x2d0] ;  /* 0x0000b40000007a20 */ /* 0x000fe80000410000 */
[----:B------:R1:W2:Y:S02]  /*7ec0*/  MUFU.EX2 R145, R0 ;  /* 0x0000000000917308 */ /* 0x0002a40000000800 */
[----:B-1----:R-:W-:Y:S01]  /*7ed0*/  FADD.FTZ R0, -R2, R146 ;  /* 0x0000009202007221 */ /* 0x002fe20000010100 */
[----:B------:R-:W-:Y:S01]  /*7ee0*/  FSEL R2, R147, RZ, P0 ;  /* 0x000000ff93027208 */ /* 0x000fe20000000000 */
[C---:B------:R-:W-:Y:S01]  /*7ef0*/  FMUL.FTZ R146, R144.reuse, c[0x0][0x2d0] ;  /* 0x0000b40090927a20 */ /* 0x040fe20000410000 */
[----:B------:R-:W-:Y:S01]  /*7f00*/  FSETP.NEU.FTZ.AND P0, PT, R144, -INF , PT ;  /* 0xff8000009000780b */ /* 0x000fe20003f1d000 */
[----:B------:R-:W-:Y:S02]  /*7f10*/  FMUL.FTZ R0, R0, c[0x0][0x2d0] ;  /* 0x0000b40000007a20 */ /* 0x000fe40000410000 */
[C---:B--2---:R-:W-:Y:S01]  /*7f20*/  FMUL.FTZ R5, R145.reuse, R153 ;  /* 0x0000009991057220 */ /* 0x044fe20000410000 */
[----:B------:R-:W-:Y:S01]  /*7f30*/  FSEL R146, R146, RZ, P0 ;  /* 0x000000ff92927208 */ /* 0x000fe20000000000 */
[----:B------:R1:W2:Y:S01]  /*7f40*/  MUFU.EX2 R3, R0 ;  /* 0x0000000000037308 */ /* 0x0002a20000000800 */
[C---:B------:R-:W-:Y:S02]  /*7f50*/  FMUL.FTZ R16, R145.reuse, R164 ;  /* 0x000000a491107220 */ /* 0x040fe40000410000 */
[----:B------:R-:W-:Y:S01]  /*7f60*/  FMUL.FTZ R17, R145, R165 ;  /* 0x000000a591117220 */ /* 0x000fe20000410000 */
[----:B------:R-:W-:Y:S01]  /*7f70*/  MOV R165, R27 ;  /* 0x0000001b00a57202 */ /* 0x000fe20000000f00 */
[----:B------:R-:W-:Y:S02]  /*7f80*/  FFMA.FTZ R4, R11, c[0x0][0x2d0], -R146 ;  /* 0x0000b4000b047a23 */ /* 0x000fe40000010892 */
[C---:B------:R-:W-:Y:S02]  /*7f90*/  FMUL.FTZ R32, R145.reuse, R112 ;  /* 0x0000007091207220 */ /* 0x040fe40000410000 */
[C---:B------:R-:W-:Y:S01]  /*7fa0*/  FMUL.FTZ R33, R145.reuse, R113 ;  /* 0x0000007191217220 */ /* 0x040fe20000410000 */
[----:B------:R4:W5:Y:S01]  /*7fb0*/  MUFU.EX2 R28, R4 ;  /* 0x00000004001c7308 */ /* 0x0009620000000800 */
[C---:B------:R-:W-:Y:S02]  /*7fc0*/  FMUL.FTZ R49, R145.reuse, R129 ;  /* 0x0000008191317220 */ /* 0x040fe40000410000 */
[C---:B------:R-:W-:Y:S01]  /*7fd0*/  FMUL.FTZ R65, R145.reuse, R141 ;  /* 0x0000008d91417220 */ /* 0x040fe20000410000 */
[----:B------:R-:W-:Y:S01]  /*7fe0*/  MOV R141, R66 ;  /* 0x00000042008d7202 */ /* 0x000fe20000000f00 */
[C---:B------:R-:W-:Y:S02]  /*7ff0*/  FMUL.FTZ R68, R145.reuse, R68 ;  /* 0x0000004491447220 */ /* 0x040fe40000410000 */
[C---:B------:R-:W-:Y:S02]  /*8000*/  FMUL.FTZ R69, R145.reuse, R69 ;  /* 0x0000004591457220 */ /* 0x040fe40000410000 */
[C---:B------:R-:W-:Y:S01]  /*8010*/  FMUL.FTZ R80, R145.reuse, R80 ;  /* 0x0000005091507220 */ /* 0x040fe20000410000 */
[----:B------:R3:W-:Y:S01]  /*8020*/  MUFU.EX2 R153, R60 ;  /* 0x0000003c00997308 */ /* 0x0007e20000000800 */
[C---:B------:R-:W-:Y:S02]  /*8030*/  FMUL.FTZ R81, R145.reuse, R81 ;  /* 0x0000005191517220 */ /* 0x040fe40000410000 */
[----:B------:R-:W-:Y:S02]  /*8040*/  FMUL.FTZ R84, R145, R84 ;  /* 0x0000005491547220 */ /* 0x000fe40000410000 */
[----:B-1----:R-:W-:Y:S02]  /*8050*/  FADD.FTZ R0, -R2, R150 ;  /* 0x0000009602007221 */ /* 0x002fe40000010100 */
[C---:B--2---:R-:W-:Y:S02]  /*8060*/  FMUL.FTZ R7, R3.reuse, R155 ;  /* 0x0000009b03077220 */ /* 0x044fe40000410000 */
[----:B------:R-:W-:Y:S02]  /*8070*/  FMUL.FTZ R0, R0, c[0x0][0x2d0] ;  /* 0x0000b40000007a20 */ /* 0x000fe40000410000 */
[----:B------:R-:W-:Y:S01]  /*8080*/  FMUL.FTZ R18, R3, R166 ;  /* 0x000000a603127220 */ /* 0x000fe20000410000 */
[----:B------:R-:W-:Y:S01]  /*8090*/  MOV R166, R26 ;  /* 0x0000001a00a67202 */ /* 0x000fe20000000f00 */
[----:B------:R1:W2:Y:S01]  /*80a0*/  MUFU.EX2 R2, R0 ;  /* 0x0000000000027308 */ /* 0x0002a20000000800 */
[----:B----4-:R-:W-:Y:S01]  /*80b0*/  FFMA.FTZ R4, R15, c[0x0][0x2d0], -R146 ;  /* 0x0000b4000f047a23 */ /* 0x010fe20000010892 */
[----:B-----5:R-:W-:Y:S01]  /*80c0*/  MOV R164, R28 ;  /* 0x0000001c00a47202 */ /* 0x020fe20000000f00 */
[C---:B------:R-:W-:Y:S01]  /*80d0*/  FMUL.FTZ R19, R3.reuse, R167 ;  /* 0x000000a703137220 */ /* 0x040fe20000410000 */
[----:B------:R-:W-:Y:S01]  /*80e0*/  MOV R167, R25 ;  /* 0x0000001900a77202 */ /* 0x000fe20000000f00 */
[C---:B------:R-:W-:Y:S02]  /*80f0*/  FMUL.FTZ R34, R3.reuse, R114 ;  /* 0x0000007203227220 */ /* 0x040fe40000410000 */
[C---:B------:R-:W-:Y:S02]  /*8100*/  FMUL.FTZ R35, R3.reuse, R115 ;  /* 0x0000007303237220 */ /* 0x040fe40000410000 */
[C---:B------:R-:W-:Y:S01]  /*8110*/  FMUL.FTZ R50, R3.reuse, R130 ;  /* 0x0000008203327220 */ /* 0x040fe20000410000 */
[----:B------:R4:W5:Y:S01]  /*8120*/  MUFU.EX2 R24, R4 ;  /* 0x0000000400187308 */ /* 0x0009620000000800 */
[C---:B------:R-:W-:Y:S01]  /*8130*/  FMUL.FTZ R51, R3.reuse, R131 ;  /* 0x0000008303337220 */ /* 0x040fe20000410000 */
[----:B------:R-:W-:Y:S01]  /*8140*/  LDSM.16.MT88.4 R112, [R202+0x400] ;  /* 0x00040000ca70783b */ /* 0x000fe20000004200 */
[----:B---3--:R-:W-:Y:S01]  /*8150*/  FFMA.FTZ R60, R188, c[0x0][0x2d0], -R180 ;  /* 0x0000b400bc3c7a23 */ /* 0x008fe200000108b4 */
[----:B------:R-:W-:Y:S01]  /*8160*/  MOV R188, R63 ;  /* 0x0000003f00bc7202 */ /* 0x000fe20000000f00 */
[C---:B------:R-:W-:Y:S02]  /*8170*/  FMUL.FTZ R70, R3.reuse, R70 ;  /* 0x0000004603467220 */ /* 0x040fe40000410000 */
[C---:B------:R-:W-:Y:S02]  /*8180*/  FMUL.FTZ R71, R3.reuse, R71 ;  /* 0x0000004703477220 */ /* 0x040fe40000410000 */
[C---:B------:R-:W-:Y:S02]  /*8190*/  FMUL.FTZ R82, R3.reuse, R82 ;  /* 0x0000005203527220 */ /* 0x040fe40000410000 */
[----:B------:R-:W-:Y:S02]  /*81a0*/  FMUL.FTZ R83, R3, R83 ;  /* 0x0000005303537220 */ /* 0x000fe40000410000 */
[C---:B------:R-:W-:Y:S02]  /*81b0*/  FMUL.FTZ R85, R145.reuse, R85 ;  /* 0x0000005591557220 */ /* 0x040fe40000410000 */
[--C-:B-1----:R-:W-:Y:S02]  /*81c0*/  FFMA.FTZ R0, R10, c[0x0][0x2d0], -R146.reuse ;  /* 0x0000b4000a007a23 */ /* 0x102fe40000010892 */
[C---:B--2---:R-:W-:Y:S02]  /*81d0*/  FMUL.FTZ R8, R2.reuse, R156 ;  /* 0x0000009c02087220 */ /* 0x044fe40000410000 */
[----:B------:R-:W1:Y:S01]  /*81e0*/  MUFU.EX2 R150, R0 ;  /* 0x0000000000967308 */ /* 0x000e620000000800 */
[C---:B------:R-:W-:Y:S02]  /*81f0*/  FMUL.FTZ R9, R2.reuse, R157 ;  /* 0x0000009d02097220 */ /* 0x040fe40000410000 */
[C---:B------:R-:W-:Y:S02]  /*8200*/  FMUL.FTZ R12, R2.reuse, R160 ;  /* 0x000000a0020c7220 */ /* 0x040fe40000410000 */
[----:B----4-:R-:W-:Y:S01]  /*8210*/  FMUL.FTZ R4, R145, R152 ;  /* 0x0000009891047220 */ /* 0x010fe20000410000 */
[----:B-----5:R-:W-:Y:S01]  /*8220*/  MOV R160, R24 ;  /* 0x0000001800a07202 */ /* 0x020fe20000000f00 */
[C---:B------:R-:W-:Y:S02]  /*8230*/  FMUL.FTZ R13, R2.reuse, R161 ;  /* 0x000000a1020d7220 */ /* 0x040fe40000410000 */
[C---:B------:R-:W-:Y:S01]  /*8240*/  FMUL.FTZ R25, R2.reuse, R105 ;  /* 0x0000006902197220 */ /* 0x040fe20000410000 */
[----:B------:R2:W-:Y:S01]  /*8250*/  MUFU.EX2 R157, R48 ;  /* 0x00000030009d7308 */ /* 0x0005e20000000800 */
        /* <DEDUP_REMOVED lines=8> */
[--C-:B------:R-:W-:Y:S02]  /*82e0*/  FFMA.FTZ R0, R14, c[0x0][0x2d0], -R146.reuse ;  /* 0x0000b4000e007a23 */ /* 0x100fe40000010892 */
[C---:B------:R-:W-:Y:S02]  /*82f0*/  FMUL.FTZ R28, R2.reuse, R108 ;  /* 0x0000006c021c7220 */ /* 0x040fe40000410000 */
[----:B------:R1:W3:Y:S01]  /*8300*/  MUFU.EX2 R44, R0 ;  /* 0x00000000002c7308 */ /* 0x0002e20000000800 */
[C---:B------:R-:W-:Y:S02]  /*8310*/  FMUL.FTZ R77, R2.reuse, R77 ;  /* 0x0000004d024d7220 */ /* 0x040fe40000410000 */
[----:B------:R-:W-:Y:S02]  /*8320*/  FMUL.FTZ R86, R3, R86 ;  /* 0x0000005603567220 */ /* 0x000fe40000410000 */
[----:B--2---:R-:W-:Y:S02]  /*8330*/  FMUL.FTZ R48, R145, R128 ;  /* 0x0000008091307220 */ /* 0x004fe40000410000 */
[----:B------:R-:W-:Y:S02]  /*8340*/  FMUL.FTZ R87, R3, R87 ;  /* 0x0000005703577220 */ /* 0x000fe40000410000 */
[C---:B------:R-:W-:Y:S02]  /*8350*/  FMUL.FTZ R88, R2.reuse, R88 ;  /* 0x0000005802587220 */ /* 0x040fe40000410000 */
[C---:B------:R-:W-:Y:S02]  /*8360*/  FMUL.FTZ R89, R2.reuse, R89 ;  /* 0x0000005902597220 */ /* 0x040fe40000410000 */
[C---:B------:R-:W-:Y:S02]  /*8370*/  FMUL.FTZ R92, R2.reuse, R92 ;  /* 0x0000005c025c7220 */ /* 0x040fe40000410000 */
[----:B------:R-:W-:Y:S02]  /*8380*/  FMUL.FTZ R93, R2, R93 ;  /* 0x0000005d025d7220 */ /* 0x000fe40000410000 */
[----:B------:R-:W-:Y:S02]  /*8390*/  FFMA.FTZ R108, R194, c[0x0][0x2d0], -R146 ;  /* 0x0000b400c26c7a23 */ /* 0x000fe40000010892 */
[C---:B------:R-:W-:Y:S02]  /*83a0*/  FMUL.FTZ R96, R145.reuse, R96 ;  /* 0x0000006091607220 */ /* 0x040fe40000410000 */
[----:B------:R-:W-:Y:S01]  /*83b0*/  MUFU.EX2 R161, R108 ;  /* 0x0000006c00a17308 */ /* 0x000fe20000000800 */
[----:B------:R-:W-:Y:S01]  /*83c0*/  FMUL.FTZ R97, R145, R97 ;  /* 0x0000006191617220 */ /* 0x000fe20000410000 */
[----:B-1----:R-:W-:Y:S01]  /*83d0*/  FSEL R0, R144, RZ, P0 ;  /* 0x000000ff90007208 */ /* 0x002fe20000000000 */
[C---:B------:R-:W-:Y:S01]  /*83e0*/  FMUL.FTZ R98, R3.reuse, R98 ;  /* 0x0000006203627220 */ /* 0x040fe20000410000 */
[----:B---3--:R-:W-:Y:S01]  /*83f0*/  F2FP.PACK_AB R179, R24, R44 ;  /* 0x0000002c18b3723e */ /* 0x008fe200000000ff */
[----:B------:R-:W-:Y:S01]  /*8400*/  FMUL.FTZ R24, R2, R104 ;  /* 0x0000006802187220 */ /* 0x000fe20000410000 */
[----:B------:R-:W-:Y:S01]  /*8410*/  MOV R183, R44 ;  /* 0x0000002c00b77202 */ /* 0x000fe20000000f00 */
[----:B------:R-:W-:Y:S01]  /*8420*/  FADD.FTZ R0, -R0, R151 ;  /* 0x0000009700007221 */ /* 0x000fe20000010100 */
[----:B------:R-:W-:Y:S01]  /*8430*/  MOV R151, R6 ;  /* 0x0000000600977202 */ /* 0x000fe20000000f00 */
[----:B------:R-:W-:Y:S01]  /*8440*/  FMUL.FTZ R6, R3, R154 ;  /* 0x0000009a03067220 */ /* 0x000fe20000410000 */
[----:B------:R-:W-:Y:S01]  /*8450*/  MOV R154, R56 ;  /* 0x00000038009a7202 */ /* 0x000fe20000000f00 */
[----:B------:R-:W-:Y:S01]  /*8460*/  FMUL.FTZ R0, R0, c[0x0][0x2d0] ;  /* 0x0000b40000007a20 */ /* 0x000fe20000410000 */
[----:B------:R-:W-:Y:S01]  /*8470*/  F2FP.PACK_AB R176, R151, R66 ;  /* 0x0000004297b0723e */ /* 0x000fe200000000ff */
[----:B------:R-:W-:Y:S02]  /*8480*/  FMUL.FTZ R66, R3, R142 ;  /* 0x0000008e03427220 */ /* 0x000fe40000410000 */
[--C-:B------:R-:W-:Y:S01]  /*8490*/  FFMA.FTZ R125, R229, c[0x0][0x2d0], -R180.reuse ;  /* 0x0000b400e57d7a23 */ /* 0x100fe200000108b4 */
[-C--:B------:R-:W-:Y:S01]  /*84a0*/  HMMA.16816.F32 R4, R172, R20.reuse, R4 ;  /* 0x00000014ac04723c */ /* 0x080fe20000001804 */
[----:B------:R-:W1:Y:S04]  /*84b0*/  MUFU.EX2 R0, R0 ;  /* 0x0000000000007308 */ /* 0x000e680000000800 */
[----:B------:R-:W-:Y:S02]  /*84c0*/  FMUL.FTZ R44, R2, R124 ;  /* 0x0000007c022c7220 */ /* 0x000fe40000410000 */
[--C-:B------:R-:W-:Y:S02]  /*84d0*/  FFMA.FTZ R56, R64, c[0x0][0x2d0], -R181.reuse ;  /* 0x0000b40040387a23 */ /* 0x100fe400000108b5 */
[--C-:B------:R-:W-:Y:S02]  /*84e0*/  FFMA.FTZ R64, R187, c[0x0][0x2d0], -R180.reuse ;  /* 0x0000b400bb407a23 */ /* 0x100fe400000108b4 */
[----:B------:R-:W-:Y:S01]  /*84f0*/  MUFU.EX2 R156, R56 ;  /* 0x00000038009c7308 */ /* 0x000fe20000000800 */
[----:B------:R-:W-:Y:S01]  /*8500*/  MOV R187, R61 ;  /* 0x0000003d00bb7202 */ /* 0x000fe20000000f00 */
[----:B------:R-:W-:Y:S02]  /*8510*/  FMUL.FTZ R61, R2, R169 ;  /* 0x000000a9023d7220 */ /* 0x000fe40000410000 */
[----:B------:R-:W-:Y:S02]  /*8520*/  FMUL.FTZ R99, R3, R99 ;  /* 0x0000006303637220 */ /* 0x000fe40000410000 */
[--C-:B------:R-:W-:Y:S02]  /*8530*/  FFMA.FTZ R124, R217, c[0x0][0x2d0], -R181.reuse ;  /* 0x0000b400d97c7a23 */ /* 0x100fe400000108b5 */
[--C-:B------:R-:W-:Y:S02]  /*8540*/  FFMA.FTZ R120, R222, c[0x0][0x2d0], -R181.reuse ;  /* 0x0000b400de787a23 */ /* 0x100fe400000108b5 */
[----:B------:R-:W-:Y:S02]  /*8550*/  FFMA.FTZ R121, R232, c[0x0][0x2d0], -R180 ;  /* 0x0000b400e8797a23 */ /* 0x000fe400000108b4 */
[--C-:B------:R-:W-:Y:S02]  /*8560*/  FFMA.FTZ R128, R250, c[0x0][0x2d0], -R182.reuse ;  /* 0x0000b400fa807a23 */ /* 0x100fe400000108b6 */
[C---:B-1----:R-:W-:Y:S01]  /*8570*/  FMUL.FTZ R10, R0.reuse, R158 ;  /* 0x0000009e000a7220 */ /* 0x042fe20000410000 */
[----:B------:R-:W-:Y:S01]  /*8580*/  MOV R158, R62 ;  /* 0x0000003e009e7202 */ /* 0x000fe20000000f00 */
[C---:B------:R-:W-:Y:S02]  /*8590*/  FMUL.FTZ R11, R0.reuse, R159 ;  /* 0x0000009f000b7220 */ /* 0x040fe40000410000 */
[C---:B------:R-:W-:Y:S02]  /*85a0*/  FMUL.FTZ R26, R0.reuse, R106 ;  /* 0x0000006a001a7220 */ /* 0x040fe40000410000 */
[C---:B------:R-:W-:Y:S02]  /*85b0*/  FMUL.FTZ R27, R0.reuse, R107 ;  /* 0x0000006b001b7220 */ /* 0x040fe40000410000 */
[----:B------:R-:W-:Y:S01]  /*85c0*/  LDSM.16.MT88.4 R104, [R201+0x2000] ;  /* 0x00200000c968783b */ /* 0x000fe20000004200 */
[C---:B------:R-:W-:Y:S04]  /*85d0*/  HMMA.16816.F32 R8, R176.reuse, R20, R8 ;  /* 0x00000014b008723c */ /* 0x040fe80000001808 */
[C---:B------:R-:W-:Y:S02]  /*85e0*/  FMUL.FTZ R14, R0.reuse, R162 ;  /* 0x000000a2000e7220 */ /* 0x040fe40000410000 */
[----:B------:R-:W-:Y:S01]  /*85f0*/  FMUL.FTZ R15, R0, R163 ;  /* 0x000000a3000f7220 */ /* 0x000fe20000410000 */
[----:B------:R-:W1:Y:S01]  /*8600*/  MUFU.EX2 R162, R60 ;  /* 0x0000003c00a27308 */ /* 0x000e620000000800 */
[C---:B------:R-:W-:Y:S04]  /*8610*/  FMUL.FTZ R20, R145.reuse, R100 ;  /* 0x0000006491147220 */ /* 0x040fe80000410000 */
[----:B------:R-:W-:Y:S01]  /*8620*/  FMUL.FTZ R21, R145, R101 ;  /* 0x0000006591157220 */ /* 0x000fe20000410000 */
[-C--:B------:R-:W-:Y:S03]  /*8630*/  HMMA.16816.F32 R12, R176, R22.reuse, R12 ;  /* 0x00000016b00c723c */ /* 0x080fe6000000180c */
[--C-:B------:R-:W-:Y:S01]  /*8640*/  FFMA.FTZ R129, R249, c[0x0][0x2d0], -R182.reuse ;  /* 0x0000b400f9817a23 */ /* 0x100fe200000108b6 */
[----:B------:R-:W-:Y:S01]  /*8650*/  MOV R249, R161 ;  /* 0x000000a100f97202 */ /* 0x000fe20000000f00 */
[----:B------:R-:W-:Y:S02]  /*8660*/  FFMA.FTZ R130, R248, c[0x0][0x2d0], -R182 ;  /* 0x0000b400f8827a23 */ /* 0x000fe400000108b6 */
[----:B------:R-:W-:Y:S01]  /*8670*/  FFMA.FTZ R131, R245, c[0x0][0x2d0], -R146 ;  /* 0x0000b400f5837a23 */ /* 0x000fe20000010892 */
[C---:B------:R-:W-:Y:S04]  /*8680*/  HMMA.16816.F32 R16, R172.reuse, R22, R16 ;  /* 0x00000016ac10723c */ /* 0x040fe80000001810 */
[C---:B------:R-:W-:Y:S02]  /*8690*/  FMUL.FTZ R30, R0.reuse, R110 ;  /* 0x0000006e001e7220 */ /* 0x040fe40000410000 */
[C---:B------:R-:W-:Y:S02]  /*86a0*/  FMUL.FTZ R31, R0.reuse, R111 ;  /* 0x0000006f001f7220 */ /* 0x040fe40000410000 */
[C---:B------:R-:W-:Y:S04]  /*86b0*/  FMUL.FTZ R22, R3.reuse, R102 ;  /* 0x0000006603167220 */ /* 0x040fe80000410000 */
[----:B------:R-:W-:Y:S01]  /*86c0*/  FMUL.FTZ R23, R3, R103 ;  /* 0x0000006703177220 */ /* 0x000fe20000410000 */
[----:B-1----:R-:W-:Y:S01]  /*86d0*/  MOV R250, R162 ;  /* 0x000000a200fa7202 */ /* 0x002fe20000000f00 */
[----:B------:R-:W1:Y:S01]  /*86e0*/  LDSM.16.MT88.4 R100, [R202+0x1000] ;  /* 0x00100000ca64783b */ /* 0x000e620000004200 */
[C---:B------:R-:W-:Y:S02]  /*86f0*/  FMUL.FTZ R42, R0.reuse, R122 ;  /* 0x0000007a002a7220 */ /* 0x040fe40000410000 */
[--C-:B------:R-:W-:Y:S02]  /*8700*/  FFMA.FTZ R122, R221, c[0x0][0x2d0], -R181.reuse ;  /* 0x0000b400dd7a7a23 */ /* 0x100fe400000108b5 */
[-C--:B------:R-:W-:Y:S01]  /*8710*/  HMMA.16816.F32 R20, R172, R36.reuse, R20 ;  /* 0x00000024ac14723c */ /* 0x080fe20000001814 */
[----:B------:R-:W-:Y:S02]  /*8720*/  MUFU.EX2 R221, R124 ;  /* 0x0000007c00dd7308 */ /* 0x000fe40000000800 */
[C---:B------:R-:W-:Y:S02]  /*8730*/  FMUL.FTZ R43, R0.reuse, R123 ;  /* 0x0000007b002b7220 */ /* 0x040fe40000410000 */
[--C-:B------:R-:W-:Y:S02]  /*8740*/  FFMA.FTZ R123, R197, c[0x0][0x2d0], -R180.reuse ;  /* 0x0000b400c57b7a23 */ /* 0x100fe400000108b4 */
[----:B------:R-:W-:Y:S01]  /*8750*/  FMUL.FTZ R46, R0, R126 ;  /* 0x0000007e002e7220 */ /* 0x000fe20000410000 */
[C---:B------:R-:W-:Y:S04]  /*8760*/  HMMA.16816.F32 R24, R176.reuse, R36, R24 ;  /* 0x00000024b018723c */ /* 0x040fe80000001818 */
[--C-:B------:R-:W-:Y:S02]  /*8770*/  FFMA.FTZ R126, R230, c[0x0][0x2d0], -R180.reuse ;  /* 0x0000b400e67e7a23 */ /* 0x100fe400000108b4 */
[----:B------:R-:W-:Y:S01]  /*8780*/  MUFU.EX2 R230, R120 ;  /* 0x0000007800e67308 */ /* 0x000fe20000000800 */
[----:B------:R-:W-:Y:S01]  /*8790*/  FMUL.FTZ R37, R145, R117 ;  /* 0x0000007591257220 */ /* 0x000fe20000410000 */
[-C--:B------:R-:W-:Y:S04]  /*87a0*/  HMMA.16816.F32 R28, R176, R38.reuse, R28 ;  /* 0x00000026b01c723c */ /* 0x080fe8000000181c */
[--C-:B------:R-:W-:Y:S02]  /*87b0*/  FFMA.FTZ R117, R223, c[0x0][0x2d0], -R181.reuse ;  /* 0x0000b400df757a23 */ /* 0x100fe400000108b5 */
[----:B------:R-:W-:Y:S02]  /*87c0*/  FMUL.FTZ R47, R0, R127 ;  /* 0x0000007f002f7220 */ /* 0x000fe40000410000 */
[C---:B------:R-:W-:Y:S04]  /*87d0*/  HMMA.16816.F32 R32, R172.reuse, R38, R32 ;  /* 0x00000026ac20723c */ /* 0x040fe80000001820 */
[----:B------:R-:W-:Y:S02]  /*87e0*/  FMUL.FTZ R36, R145, R116 ;  /* 0x0000007491247220 */ /* 0x000fe40000410000 */
[----:B------:R-:W-:Y:S02]  /*87f0*/  FMUL.FTZ R56, R2, R136 ;  /* 0x0000008802387220 */ /* 0x000fe40000410000 */
[C---:B------:R-:W-:Y:S04]  /*8800*/  FMUL.FTZ R38, R3.reuse, R118 ;  /* 0x0000007603267220 */ /* 0x040fe80000410000 */
[----:B------:R-:W-:Y:S02]  /*8810*/  FMUL.FTZ R39, R3, R119 ;  /* 0x0000007703277220 */ /* 0x000fe40000410000 */
[--C-:B------:R-:W-:Y:S02]  /*8820*/  FFMA.FTZ R119, R199, c[0x0][0x2d0], -R180.reuse ;  /* 0x0000b400c7777a23 */ /* 0x100fe400000108b4 */
[--C-:B------:R-:W-:Y:S02]  /*8830*/  FFMA.FTZ R118, R198, c[0x0][0x2d0], -R180.reuse ;  /* 0x0000b400c6767a23 */ /* 0x100fe400000108b4 */
[--C-:B------:R-:W-:Y:S01]  /*8840*/  FFMA.FTZ R127, R231, c[0x0][0x2d0], -R181.reuse ;  /* 0x0000b400e77f7a23 */ /* 0x100fe200000108b5 */
[-C--:B------:R-:W-:Y:S01]  /*8850*/  HMMA.16816.F32 R36, R172, R52.reuse, R36 ;  /* 0x00000034ac24723c */ /* 0x080fe20000001824 */
[----:B------:R-:W-:Y:S02]  /*8860*/  MUFU.EX2 R232, R119 ;  /* 0x0000007700e87308 */ /* 0x000fe40000000800 */
[C---:B------:R-:W-:Y:S02]  /*8870*/  FMUL.FTZ R58, R0.reuse, R138 ;  /* 0x0000008a003a7220 */ /* 0x040fe40000410000 */
[----:B------:R-:W-:Y:S02]  /*8880*/  FMUL.FTZ R59, R0, R139 ;  /* 0x0000008b003b7220 */ /* 0x000fe40000410000 */
[----:B------:R-:W-:Y:S01]  /*8890*/  FMUL.FTZ R60, R2, R168 ;  /* 0x000000a8023c7220 */ /* 0x000fe20000410000 */
[C---:B------:R-:W-:Y:S03]  /*88a0*/  HMMA.16816.F32 R40, R176.reuse, R52, R40 ;  /* 0x00000034b028723c */ /* 0x040fe60000001828 */
[----:B------:R-:W-:Y:S01]  /*88b0*/  MUFU.EX2 R231, R121 ;  /* 0x0000007900e77308 */ /* 0x000fe20000000800 */
[C---:B------:R-:W-:Y:S02]  /*88c0*/  FMUL.FTZ R62, R0.reuse, R170 ;  /* 0x000000aa003e7220 */ /* 0x040fe40000410000 */
[----:B------:R-:W-:Y:S02]  /*88d0*/  FMUL.FTZ R63, R0, R171 ;  /* 0x000000ab003f7220 */ /* 0x000fe40000410000 */
[-C--:B------:R-:W-:Y:S04]  /*88e0*/  HMMA.16816.F32 R44, R176, R54.reuse, R44 ;  /* 0x00000036b02c723c */ /* 0x080fe8000000182c */
[--C-:B------:R-:W-:Y:S01]  /*88f0*/  FFMA.FTZ R52, R184, c[0x0][0x2d0], -R180.reuse ;  /* 0x0000b400b8347a23 */ /* 0x100fe200000108b4 */
[----:B------:R-:W-:Y:S01]  /*8900*/  MUFU.EX2 R194, R127 ;  /* 0x0000007f00c27308 */ /* 0x000fe20000000800 */
[----:B------:R-:W-:Y:S01]  /*8910*/  FMUL.FTZ R53, R145, R133 ;  /* 0x0000008591357220 */ /* 0x000fe20000410000 */
[----:B------:R-:W-:Y:S01]  /*8920*/  MOV R184, R57 ;  /* 0x0000003900b87202 */ /* 0x000fe20000000f00 */
[C---:B------:R-:W-:Y:S04]  /*8930*/  HMMA.16816.F32 R48, R172.reuse, R54, R48 ;  /* 0x00000036ac30723c */ /* 0x040fe80000001830 */
[----:B------:R-:W-:Y:S02]  /*8940*/  FMUL.FTZ R57, R2, R137 ;  /* 0x0000008902397220 */ /* 0x000fe40000410000 */
[C---:B------:R-:W-:Y:S01]  /*8950*/  FMUL.FTZ R74, R0.reuse, R74 ;  /* 0x0000004a004a7220 */ /* 0x040fe20000410000 */
[----:B------:R2:W-:Y:S01]  /*8960*/  MUFU.EX2 R152, R52 ;  /* 0x0000003400987308 */ /* 0x0005e20000000800 */
[C---:B------:R-:W-:Y:S04]  /*8970*/  FMUL.FTZ R54, R3.reuse, R134 ;  /* 0x0000008603367220 */ /* 0x040fe80000410000 */
[----:B------:R-:W-:Y:S02]  /*8980*/  FMUL.FTZ R55, R3, R135 ;  /* 0x0000008703377220 */ /* 0x000fe40000410000 */
[C---:B------:R-:W-:Y:S01]  /*8990*/  FMUL.FTZ R75, R0.reuse, R75 ;  /* 0x0000004b004b7220 */ /* 0x040fe20000410000 */
[----:B------:R-:W3:Y:S01]  /*89a0*/  LDL.LU R135, [R1+0xc] ;  /* 0x00000c0001877983 */ /* 0x000ee20000300800 */
[C---:B------:R-:W-:Y:S01]  /*89b0*/  FMUL.FTZ R78, R0.reuse, R78 ;  /* 0x0000004e004e7220 */ /* 0x040fe20000410000 */
[----:B------:R4:W-:Y:S01]  /*89c0*/  MUFU.EX2 R168, R64 ;  /* 0x0000004000a87308 */ /* 0x0009e20000000800 */
[C---:B------:R-:W-:Y:S01]  /*89d0*/  FMUL.FTZ R79, R0.reuse, R79 ;  /* 0x0000004f004f7220 */ /* 0x040fe20000410000 */
[----:B------:R-:W5:Y:S01]  /*89e0*/  LDL.LU R134, [R1+0x8] ;  /* 0x0000080001867983 */ /* 0x000f620000300800 */
[C---:B------:R-:W-:Y:S02]  /*89f0*/  FMUL.FTZ R90, R0.reuse, R90 ;  /* 0x0000005a005a7220 */ /* 0x040fe40000410000 */
[C---:B------:R-:W-:Y:S01]  /*8a00*/  FMUL.FTZ R91, R0.reuse, R91 ;  /* 0x0000005b005b7220 */ /* 0x040fe20000410000 */
[----:B------:R-:W5:Y:S01]  /*8a10*/  LDL.LU R142, [R1+0x10] ;  /* 0x00001000018e7983 */ /* 0x000f620000300800 */
[C---:B------:R-:W-:Y:S02]  /*8a20*/  FMUL.FTZ R94, R0.reuse, R94 ;  /* 0x0000005e005e7220 */ /* 0x040fe40000410000 */
[----:B------:R-:W-:Y:S02]  /*8a30*/  FMUL.FTZ R95, R0, R95 ;  /* 0x0000005f005f7220 */ /* 0x000fe40000410000 */
[--C-:B------:R-:W-:Y:S02]  /*8a40*/  FFMA.FTZ R116, R224, c[0x0][0x2d0], -R181.reuse ;  /* 0x0000b400e0747a23 */ /* 0x100fe400000108b5 */
[----:B------:R-:W-:Y:S01]  /*8a50*/  MUFU.EX2 R224, R126 ;  /* 0x0000007e00e07308 */ /* 0x000fe20000000800 */
[----:B--2---:R-:W-:Y:S02]  /*8a60*/  FMUL.FTZ R52, R145, R132 ;  /* 0x0000008491347220 */ /* 0x004fe40000410000 */
[--C-:B------:R-:W-:Y:S02]  /*8a70*/  FFMA.FTZ R136, R228, c[0x0][0x2d0], -R180.reuse ;  /* 0x0000b400e4887a23 */ /* 0x100fe400000108b4 */
[----:B------:R-:W-:Y:S02]  /*8a80*/  FFMA.FTZ R180, R227, c[0x0][0x2d0], -R180 ;  /* 0x0000b400e3b47a23 */ /* 0x000fe400000108b4 */
[--C-:B------:R-:W-:Y:S01]  /*8a90*/  FFMA.FTZ R137, R226, c[0x0][0x2d0], -R181.reuse ;  /* 0x0000b400e2897a23 */ /* 0x100fe200000108b5 */
[-C--:B-1----:R-:W-:Y:S02]  /*8aa0*/  HMMA.16816.F32 R52, R172, R100.reuse, R52 ;  /* 0x00000064ac34723c */ /* 0x082fe40000001834 */
[----:B------:R-:W-:Y:S01]  /*8ab0*/  MUFU.EX2 R227, R117 ;  /* 0x0000007500e37308 */ /* 0x000fe20000000800 */
[----:B----4-:R-:W-:Y:S01]  /*8ac0*/  FMUL.FTZ R64, R145, R140 ;  /* 0x0000008c91407220 */ /* 0x010fe20000410000 */
[----:B------:R-:W-:Y:S01]  /*8ad0*/  MOV R140, R67 ;  /* 0x00000043008c7202 */ /* 0x000fe20000000f00 */
[----:B------:R-:W-:Y:S01]  /*8ae0*/  FMUL.FTZ R67, R3, R143 ;  /* 0x0000008f03437220 */ /* 0x000fe20000410000 */
[----:B------:R-:W-:Y:S01]  /*8af0*/  MOV R143, R154 ;  /* 0x0000009a008f7202 */ /* 0x000fe20000000f00 */
[--C-:B------:R-:W-:Y:S01]  /*8b00*/  FFMA.FTZ R132, R244, c[0x0][0x2d0], -R146.reuse ;  /* 0x0000b400f4847a23 */ /* 0x100fe20000010892 */
[C---:B------:R-:W-:Y:S04]  /*8b10*/  HMMA.16816.F32 R56, R176.reuse, R100, R56 ;  /* 0x00000064b038723c */ /* 0x040fe80000001838 */
[----:B------:R-:W-:Y:S01]  /*8b20*/  MUFU.EX2 R228, R123 ;  /* 0x0000007b00e47308 */ /* 0x000fe20000000800 */
[----:B------:R-:W-:Y:S01]  /*8b30*/  FFMA.FTZ R133, R238, c[0x0][0x2d0], -R146 ;  /* 0x0000b400ee857a23 */ /* 0x000fe20000010892 */
[----:B------:R-:W-:Y:S01]  /*8b40*/  MOV R238, R156 ;  /* 0x0000009c00ee7202 */ /* 0x000fe20000000f00 */
[--C-:B------:R-:W-:Y:S01]  /*8b50*/  FFMA.FTZ R100, R185, c[0x0][0x2d0], -R181.reuse ;  /* 0x0000b400b9647a23 */ /* 0x100fe200000108b5 */
[-C--:B------:R-:W-:Y:S01]  /*8b60*/  HMMA.16816.F32 R60, R176, R102.reuse, R60 ;  /* 0x00000066b03c723c */ /* 0x080fe2000000183c */
[----:B------:R-:W2:Y:S05]  /*8b70*/  LDL.LU R185, [R1+0x4] ;  /* 0x0000040001b97983 */ /* 0x000eaa0000300800 */
[----:B------:R1:W-:Y:S02]  /*8b80*/  MUFU.EX2 R163, R100 ;  /* 0x0000006400a37308 */ /* 0x0003e40000000800 */
[C---:B------:R-:W-:Y:S08]  /*8b90*/  HMMA.16816.F32 R64, R172.reuse, R102, R64 ;  /* 0x00000066ac40723c */ /* 0x040ff00000001840 */
[-C--:B------:R-:W-:Y:S01]  /*8ba0*/  HMMA.16816.F32 R68, R172, R104.reuse, R68 ;  /* 0x00000068ac44723c */ /* 0x080fe20000001844 */
[----:B------:R4:W-:Y:S07]  /*8bb0*/  MUFU.EX2 R226, R122 ;  /* 0x0000007a00e27308 */ /* 0x0009ee0000000800 */
[C---:B------:R-:W-:Y:S03]  /*8bc0*/  HMMA.16816.F32 R72, R176.reuse, R104, R72 ;  /* 0x00000068b048723c */ /* 0x040fe60000001848 */
[----:B------:R4:W-:Y:S01]  /*8bd0*/  MUFU.EX2 R229, R116 ;  /* 0x0000007400e57308 */ /* 0x0009e20000000800 */
[--C-:B-1----:R-:W-:Y:S01]  /*8be0*/  FFMA.FTZ R100, R186, c[0x0][0x2d0], -R181.reuse ;  /* 0x0000b400ba647a23 */ /* 0x102fe200000108b5 */
[----:B------:R-:W-:Y:S03]  /*8bf0*/  MOV R186, R251 ;  /* 0x000000fb00ba7202 */ /* 0x000fe60000000f00 */
[-C--:B------:R-:W-:Y:S04]  /*8c00*/  HMMA.16816.F32 R76, R176, R106.reuse, R76 ;  /* 0x0000006ab04c723c */ /* 0x080fe8000000184c */
[--C-:B------:R-:W-:Y:S01]  /*8c10*/  FFMA.FTZ R104, R191, c[0x0][0x2d0], -R182.reuse ;  /* 0x0000b400bf687a23 */ /* 0x100fe200000108b6 */
[----:B------:R1:W-:Y:S01]  /*8c20*/  MUFU.EX2 R169, R100 ;  /* 0x0000006400a97308 */ /* 0x0003e20000000800 */
[----:B------:R-:W-:Y:S02]  /*8c30*/  FFMA.FTZ R181, R225, c[0x0][0x2d0], -R181 ;  /* 0x0000b400e1b57a23 */ /* 0x000fe400000108b5 */
[C---:B------:R-:W-:Y:S01]  /*8c40*/  HMMA.16816.F32 R80, R172.reuse, R106, R80 ;  /* 0x0000006aac50723c */ /* 0x040fe20000001850 */
[----:B----4-:R-:W-:Y:S06]  /*8c50*/  LDSM.16.MT88.4 R120, [R201+0x1800] ;  /* 0x00180000c978783b */ /* 0x010fec0000004200 */
[----:B------:R4:W4:Y:S01]  /*8c60*/  MUFU.EX2 R159, R104 ;  /* 0x00000068009f7308 */ /* 0x0009220000000800 */
[--C-:B------:R-:W-:Y:S09]  /*8c70*/  FFMA.FTZ R116, R240, c[0x0][0x2d0], -R182.reuse ;  /* 0x0000b400f0747a23 */ /* 0x100ff200000108b6 */
[----:B------:R4:W-:Y:S01]  /*8c80*/  MUFU.EX2 R199, R116 ;  /* 0x0000007400c77308 */ /* 0x0009e20000000800 */
[--C-:B-1----:R-:W-:Y:S09]  /*8c90*/  FFMA.FTZ R100, R189, c[0x0][0x2d0], -R182.reuse ;  /* 0x0000b400bd647a23 */ /* 0x102ff200000108b6 */
[----:B------:R1:W1:Y:S01]  /*8ca0*/  MUFU.EX2 R155, R100 ;  /* 0x00000064009b7308 */ /* 0x0002620000000800 */
[--C-:B----4-:R-:W-:Y:S01]  /*8cb0*/  FFMA.FTZ R104, R190, c[0x0][0x2d0], -R182.reuse ;  /* 0x0000b400be687a23 */ /* 0x110fe200000108b6 */
[----:B------:R-:W-:Y:S08]  /*8cc0*/  MOV R248, R159 ;  /* 0x0000009f00f87202 */ /* 0x000ff00000000f00 */
[----:B------:R4:W-:Y:S01]  /*8cd0*/  MUFU.EX2 R138, R104 ;  /* 0x00000068008a7308 */ /* 0x0009e20000000800 */
[--C-:B------:R-:W-:Y:S09]  /*8ce0*/  FFMA.FTZ R116, R239, c[0x0][0x2d0], -R182.reuse ;  /* 0x0000b400ef747a23 */ /* 0x100ff200000108b6 */
[----:B------:R4:W-:Y:S01]  /*8cf0*/  MUFU.EX2 R217, R116 ;  /* 0x0000007400d97308 */ /* 0x0009e20000000800 */
[----:B-1----:R-:W1:Y:S01]  /*8d00*/  LDSM.16.MT88.4 R100, [R202+0x2000] ;  /* 0x00200000ca64783b */ /* 0x002e620000004200 */
[-C--:B------:R-:W-:Y:S02]  /*8d10*/  F2FP.PACK_AB R108, R159, R155.reuse ;  /* 0x0000009b9f6c723e */ /* 0x080fe400000000ff */
[----:B------:R-:W-:Y:S06]  /*8d20*/  MOV R244, R155 ;  /* 0x0000009b00f47202 */ /* 0x000fec0000000f00 */
[----:B------:R-:W-:Y:S01]  /*8d30*/  MUFU.EX2 R251, R118 ;  /* 0x0000007600fb7308 */ /* 0x000fe20000000800 */
[--C-:B----4-:R-:W-:Y:S09]  /*8d40*/  FFMA.FTZ R104, R193, c[0x0][0x2d0], -R182.reuse ;  /* 0x0000b400c1687a23 */ /* 0x110ff200000108b6 */
[----:B------:R4:W1:Y:S01]  /*8d50*/  MUFU.EX2 R170, R104 ;  /* 0x0000006800aa7308 */ /* 0x0008620000000800 */
[----:B------:R-:W-:Y:S01]  /*8d60*/  FFMA.FTZ R116, R237, c[0x0][0x2d0], -R182 ;  /* 0x0000b400ed747a23 */ /* 0x000fe200000108b6 */
[----:B------:R-:W-:Y:S08]  /*8d70*/  MOV R237, R169 ;  /* 0x000000a900ed7202 */ /* 0x000ff00000000f00 */
[----:B------:R4:W4:Y:S10]  /*8d80*/  MUFU.EX2 R225, R125 ;  /* 0x0000007d00e17308 */ /* 0x0009340000000800 */
[----:B------:R-:W-:Y:S01]  /*8d90*/  MUFU.EX2 R190, R181 ;  /* 0x000000b500be7308 */ /* 0x000fe20000000800 */
[-C--:B-1----:R-:W-:Y:S03]  /*8da0*/  HMMA.16816.F32 R84, R172, R100.reuse, R84 ;  /* 0x00000064ac54723c */ /* 0x082fe60000001854 */
[--C-:B----4-:R-:W-:Y:S01]  /*8db0*/  FFMA.FTZ R104, R192, c[0x0][0x2d0], -R146.reuse ;  /* 0x0000b400c0687a23 */ /* 0x110fe20000010892 */
[----:B------:R-:W-:Y:S05]  /*8dc0*/  F2FP.PACK_AB R110, R170, R138 ;  /* 0x0000008aaa6e723e */ /* 0x000fea00000000ff */
[----:B------:R-:W-:Y:S03]  /*8dd0*/  MUFU.EX2 R192, R180 ;  /* 0x000000b400c07308 */ /* 0x000fe60000000800 */
[----:B------:R-:W-:Y:S01]  /*8de0*/  MOV R239, R170 ;  /* 0x000000aa00ef7202 */ /* 0x000fe20000000f00 */
[C---:B------:R-:W-:Y:S01]  /*8df0*/  HMMA.16816.F32 R88, R176.reuse, R100, R88 ;  /* 0x00000064b058723c */ /* 0x040fe20000001858 */
[----:B------:R-:W-:Y:S06]  /*8e00*/  LDSM.16.MT88.4 R124, [R201+0x2800] ;  /* 0x00280000c97c783b */ /* 0x000fec0000004200 */
[--C-:B------:R-:W-:Y:S01]  /*8e10*/  FFMA.FTZ R100, R195, c[0x0][0x2d0], -R146.reuse ;  /* 0x0000b400c3647a23 */ /* 0x100fe20000010892 */
[-C--:B------:R-:W-:Y:S01]  /*8e20*/  HMMA.16816.F32 R92, R176, R102.reuse, R92 ;  /* 0x00000066b05c723c */ /* 0x080fe2000000185c */
[----:B------:R1:W4:Y:S03]  /*8e30*/  MUFU.EX2 R154, R104 ;  /* 0x00000068009a7308 */ /* 0x0003260000000800 */
[----:B------:R-:W-:Y:S03]  /*8e40*/  F2FP.PACK_AB R101, R153, R156 ;  /* 0x0000009c9965723e */ /* 0x000fe600000000ff */
[----:B------:R-:W-:Y:S01]  /*8e50*/  MOV R177, R183 ;  /* 0x000000b700b17202 */ /* 0x000fe20000000f00 */
[----:B------:R-:W-:Y:S03]  /*8e60*/  HMMA.16816.F32 R96, R172, R102, R96 ;  /* 0x00000066ac60723c */ /* 0x000fe60000001860 */
[----:B------:R4:W-:Y:S01]  /*8e70*/  MUFU.EX2 R139, R100 ;  /* 0x00000064008b7308 */ /* 0x0009e20000000800 */
[----:B------:R-:W-:Y:S02]  /*8e80*/  MOV R183, R167 ;  /* 0x000000a700b77202 */ /* 0x000fe40000000f00 */
[----:B------:R-:W-:Y:S02]  /*8e90*/  MOV R179, R188 ;  /* 0x000000bc00b37202 */ /* 0x000fe40000000f00 */
[----:B------:R-:W-:Y:S04]  /*8ea0*/  F2FP.PACK_AB R102, R168, R162 ;  /* 0x000000a2a866723e */ /* 0x000fe800000000ff */
[----:B------:R-:W-:Y:S01]  /*8eb0*/  F2FP.PACK_AB R103, R169, R163 ;  /* 0x000000a3a967723e */ /* 0x000fe200000000ff */
[----:B------:R4:W-:Y:S01]  /*8ec0*/  MUFU.EX2 R222, R116 ;  /* 0x0000007400de7308 */ /* 0x0009e20000000800 */
[----:B------:R-:W-:Y:S02]  /*8ed0*/  F2FP.PACK_AB R172, R225, R224 ;  /* 0x000000e0e1ac723e */ /* 0x000fe400000000ff */
[----:B------:R-:W-:Y:S01]  /*8ee0*/  F2FP.PACK_AB R173, R194, R221 ;  /* 0x000000ddc2ad723e */ /* 0x000fe200000000ff */
[----:B-1----:R-:W1:Y:S01]  /*8ef0*/  LDSM.16.MT88.4 R104, [R201+0x400] ;  /* 0x00040000c968783b */ /* 0x002e620000004200 */
[-C--:B----4-:R-:W-:Y:S02]  /*8f00*/  F2FP.PACK_AB R109, R161, R154.reuse ;  /* 0x0000009aa16d723e */ /* 0x090fe400000000ff */
[----:B------:R-:W-:Y:S02]  /*8f10*/  MOV R245, R154 ;  /* 0x0000009a00f57202 */ /* 0x000fe40000000f00 */
[----:B------:R-:W-:Y:S01]  /*8f20*/  MOV R178, R184 ;  /* 0x000000b800b27202 */ /* 0x000fe20000000f00 */
[----:B------:R-:W-:Y:S01]  /*8f30*/  MUFU.EX2 R189, R128 ;  /* 0x0000008000bd7308 */ /* 0x000fe20000000800 */
[----:B------:R-:W-:Y:S09]  /*8f40*/  FFMA.FTZ R100, R196, c[0x0][0x2d0], -R146 ;  /* 0x0000b400c4647a23 */ /* 0x000ff20000010892 */
[----:B------:R4:W1:Y:S01]  /*8f50*/  MUFU.EX2 R171, R100 ;  /* 0x0000006400ab7308 */ /* 0x0008620000000800 */
[--C-:B------:R-:W-:Y:S01]  /*8f60*/  FFMA.FTZ R116, R236, c[0x0][0x2d0], -R182.reuse ;  /* 0x0000b400ec747a23 */ /* 0x100fe200000108b6 */
[----:B------:R-:W-:Y:S01]  /*8f70*/  MOV R236, R168 ;  /* 0x000000a800ec7202 */ /* 0x000fe20000000f00 */
[----:B------:R-:W-:Y:S01]  /*8f80*/  FFMA.FTZ R182, R247, c[0x0][0x2d0], -R182 ;  /* 0x0000b400f7b67a23 */ /* 0x000fe200000108b6 */
[----:B------:R-:W-:Y:S06]  /*8f90*/  MOV R247, R152 ;  /* 0x0000009800f77202 */ /* 0x000fec0000000f00 */
[----:B------:R1:W-:Y:S10]  /*8fa0*/  MUFU.EX2 R223, R116 ;  /* 0x0000007400df7308 */ /* 0x0003f40000000800 */
[----:B------:R-:W1:Y:S01]  /*8fb0*/  MUFU.EX2 R188, R129 ;  /* 0x0000008100bc7308 */ /* 0x000e620000000800 */
[----:B----4-:R-:W-:Y:S02]  /*8fc0*/  F2FP.PACK_AB R100, R152, R157 ;  /* 0x0000009d9864723e */ /* 0x010fe400000000ff */
[----:B-1----:R-:W-:Y:S02]  /*8fd0*/  F2FP.PACK_AB R111, R171, R139 ;  /* 0x0000008bab6f723e */ /* 0x002fe400000000ff */
[----:B------:R-:W-:Y:S05]  /*8fe0*/  MOV R240, R171 ;  /* 0x000000ab00f07202 */ /* 0x000fea0000000f00 */
[----:B------:R-:W-:Y:S01]  /*8ff0*/  MUFU.EX2 R184, R132 ;  /* 0x0000008400b87308 */ /* 0x000fe20000000800 */
[-C--:B------:R-:W-:Y:S05]  /*9000*/  HMMA.16816.F32 R4, R100, R104.reuse, R4 ;  /* 0x000000686404723c */ /* 0x080fea0000001804 */
[----:B------:R-:W-:Y:S01]  /*9010*/  FFMA.FTZ R116, R243, c[0x0][0x2d0], -R146 ;  /* 0x0000b400f3747a23 */ /* 0x000fe20000010892 */
[----:B------:R-:W-:Y:S02]  /*9020*/  MOV R243, R163 ;  /* 0x000000a300f37202 */ /* 0x000fe40000000f00 */
[C---:B------:R-:W-:Y:S01]  /*9030*/  HMMA.16816.F32 R8, R108.reuse, R104, R8 ;  /* 0x000000686c08723c */ /* 0x040fe20000001808 */
[----:B------:R1:W-:Y:S03]  /*9040*/  MUFU.EX2 R197, R116 ;  /* 0x0000007400c57308 */ /* 0x0003e60000000800 */
[----:B------:R-:W-:Y:S04]  /*9050*/  F2FP.PACK_AB R176, R188, R189 ;  /* 0x000000bdbcb0723e */ /* 0x000fe800000000ff */
[-C--:B------:R-:W-:Y:S03]  /*9060*/  HMMA.16816.F32 R12, R108, R106.reuse, R12 ;  /* 0x0000006a6c0c723c */ /* 0x080fe6000000180c */
[----:B------:R-:W4:Y:S05]  /*9070*/  MUFU.EX2 R193, R136 ;  /* 0x0000008800c17308 */ /* 0x000f2a0000000800 */
[C---:B------:R-:W-:Y:S01]  /*9080*/  HMMA.16816.F32 R16, R100.reuse, R106, R16 ;  /* 0x0000006a6410723c */ /* 0x040fe20000001810 */
[----:B------:R-:W5:Y:S04]  /*9090*/  LDSM.16.MT88.4 R104, [R201+0x1400] ;  /* 0x00140000c968783b */ /* 0x000f680000004200 */
[----:B------:R-:W5:Y:S03]  /*90a0*/  MUFU.EX2 R191, R137 ;  /* 0x0000008900bf7308 */ /* 0x000f660000000800 */
[-C--:B------:R-:W-:Y:S01]  /*90b0*/  HMMA.16816.F32 R20, R100, R112.reuse, R20 ;  /* 0x000000706414723c */ /* 0x080fe20000001814 */
[----:B-1----:R-:W-:Y:S07]  /*90c0*/  LDSM.16.MT88.4 R116, [R202+0x800] ;  /* 0x00080000ca74783b */ /* 0x002fee0000004200 */
[C---:B------:R-:W-:Y:S04]  /*90d0*/  HMMA.16816.F32 R24, R108.reuse, R112, R24 ;  /* 0x000000706c18723c */ /* 0x040fe80000001818 */
[----:B----4-:R-:W-:Y:S01]  /*90e0*/  F2FP.PACK_AB R174, R192, R193 ;  /* 0x000000c1c0ae723e */ /* 0x010fe200000000ff */
[----:B---3--:R-:W-:Y:S01]  /*90f0*/  FFMA.FTZ R135, R2, R135, R141 ;  /* 0x0000008702877223 */ /* 0x008fe2000001008d */
[----:B------:R-:W-:Y:S01]  /*9100*/  MOV R141, R165 ;  /* 0x000000a5008d7202 */ /* 0x000fe20000000f00 */
[----:B-----5:R-:W-:Y:S01]  /*9110*/  FFMA.FTZ R134, R0, R134, R150 ;  /* 0x0000008600867223 */ /* 0x020fe20000010096 */
[-C--:B------:R-:W-:Y:S04]  /*9120*/  HMMA.16816.F32 R28, R108, R114.reuse, R28 ;  /* 0x000000726c1c723c */ /* 0x080fe8000000181c */
[----:B------:R-:W-:Y:S01]  /*9130*/  FFMA.FTZ R3, R3, R142, R143 ;  /* 0x0000008e03037223 */ /* 0x000fe2000001008f */
[----:B------:R-:W-:Y:S02]  /*9140*/  MOV R142, R164 ;  /* 0x000000a4008e7202 */ /* 0x000fe40000000f00 */
[----:B------:R-:W-:Y:S01]  /*9150*/  MOV R143, R151 ;  /* 0x00000097008f7202 */ /* 0x000fe20000000f00 */
[C---:B------:R-:W-:Y:S01]  /*9160*/  HMMA.16816.F32 R32, R100.reuse, R114, R32 ;  /* 0x000000726420723c */ /* 0x040fe20000001820 */
[----:B------:R-:W1:Y:S01]  /*9170*/  LDSM.16.MT88.4 R112, [R202+0x1400] ;  /* 0x00140000ca70783b */ /* 0x000e620000004200 */
[----:B------:R-:W-:Y:S02]  /*9180*/  MUFU.EX2 R151, R133 ;  /* 0x0000008500977308 */ /* 0x000fe40000000800 */
[----:B------:R-:W-:Y:S01]  /*9190*/  FADD.FTZ R0, R143, R135 ;  /* 0x000000878f007221 */ /* 0x000fe20000010000 */
[----:B------:R-:W-:Y:S01]  /*91a0*/  F2FP.PACK_AB R175, R190, R191 ;  /* 0x000000bfbeaf723e */ /* 0x000fe200000000ff */
[----:B------:R-:W-:Y:S02]  /*91b0*/  FADD.FTZ R2, R187, R3 ;  /* 0x00000003bb027221 */ /* 0x000fe40000010000 */
[-C--:B------:R-:W-:Y:S04]  /*91c0*/  HMMA.16816.F32 R36, R100, R104.reuse, R36 ;  /* 0x000000686424723c */ /* 0x080fe80000001824 */
[----:B------:R-:W-:Y:S04]  /*91d0*/  MUFU.EX2 R187, R130 ;  /* 0x0000008200bb7308 */ /* 0x000fe80000000800 */
[C---:B------:R-:W-:Y:S08]  /*91e0*/  HMMA.16816.F32 R40, R108.reuse, R104, R40 ;  /* 0x000000686c28723c */ /* 0x040ff00000001828 */
[-C--:B------:R-:W-:Y:S04]  /*91f0*/  HMMA.16816.F32 R44, R108, R106.reuse, R44 ;  /* 0x0000006a6c2c723c */ /* 0x080fe8000000182c */
[----:B--2---:R-:W-:Y:S02]  /*9200*/  FFMA.FTZ R145, R145, R185, R186 ;  /* 0x000000b991917223 */ /* 0x004fe400000100ba */
[----:B------:R-:W2:Y:S02]  /*9210*/  MUFU.EX2 R186, R182 ;  /* 0x000000b600ba7308 */ /* 0x000ea40000000800 */
[C---:B------:R-:W-:Y:S01]  /*9220*/  HMMA.16816.F32 R48, R100.reuse, R106, R48 ;  /* 0x0000006a6430723c */ /* 0x040fe20000001830 */
[----:B------:R-:W3:Y:S03]  /*9230*/  LDSM.16.MT88.4 R104, [R201+0x2400] ;  /* 0x00240000c968783b */ /* 0x000ee60000004200 */
[----:B------:R-:W-:Y:S01]  /*9240*/  FADD.FTZ R145, R140, R145 ;  /* 0x000000918c917221 */ /* 0x000fe20000010000 */
[----:B------:R-:W-:Y:S03]  /*9250*/  MOV R140, R166 ;  /* 0x000000a6008c7202 */ /* 0x000fe60000000f00 */
[-C--:B-1----:R-:W-:Y:S01]  /*9260*/  HMMA.16816.F32 R52, R100, R112.reuse, R52 ;  /* 0x000000706434723c */ /* 0x082fe20000001834 */
[----:B------:R-:W-:Y:S01]  /*9270*/  LDSM.16.MT88.4 R164, [R201+0xc00] ;  /* 0x000c0000c9a4783b */ /* 0x000fe20000004200 */
[----:B------:R1:W-:Y:S02]  /*9280*/  MUFU.EX2 R185, R131 ;  /* 0x0000008300b97308 */ /* 0x0003e40000000800 */
[----:B------:R-:W-:Y:S02]  /*9290*/  FADD.FTZ R3, R141, R145 ;  /* 0x000000918d037221 */ /* 0x000fe40000010000 */
[----:B------:R-:W-:Y:S02]  /*92a0*/  FADD.FTZ R2, R140, R2 ;  /* 0x000000028c027221 */ /* 0x000fe40000010000 */
[C---:B------:R-:W-:Y:S04]  /*92b0*/  HMMA.16816.F32 R56, R108.reuse, R112, R56 ;  /* 0x000000706c38723c */ /* 0x040fe80000001838 */
[----:B------:R-:W-:Y:S01]  /*92c0*/  FADD.FTZ R3, R178, R3 ;  /* 0x00000003b2037221 */ /* 0x000fe20000010000 */
[----:B--2---:R-:W-:Y:S01]  /*92d0*/  F2FP.PACK_AB R178, R186, R187 ;  /* 0x000000bbbab2723e */ /* 0x004fe200000000ff */
[----:B------:R-:W-:Y:S02]  /*92e0*/  FADD.FTZ R145, R179, R2 ;  /* 0x00000002b3917221 */ /* 0x000fe40000010000 */
[-C--:B------:R-:W-:Y:S04]  /*92f0*/  HMMA.16816.F32 R60, R108, R114.reuse, R60 ;  /* 0x000000726c3c723c */ /* 0x080fe8000000183c */
[----:B------:R-:W-:Y:S04]  /*9300*/  MOV R2, R158 ;  /* 0x0000009e00027202 */ /* 0x000fe80000000f00 */
[C---:B------:R-:W-:Y:S01]  /*9310*/  HMMA.16816.F32 R64, R100.reuse, R114, R64 ;  /* 0x000000726440723c */ /* 0x040fe20000001840 */
[----:B------:R-:W2:Y:S07]  /*9320*/  LDSM.16.MT88.4 R112, [R202+0x2400] ;  /* 0x00240000ca70783b */ /* 0x000eae0000004200 */
[-C--:B---3--:R-:W-:Y:S01]  /*9330*/  HMMA.16816.F32 R68, R100, R104.reuse, R68 ;  /* 0x000000686444723c */ /* 0x088fe20000001844 */
[----:B-1----:R-:W-:Y:S07]  /*9340*/  LDSM.16.MT88.4 R128, [R201+0x1c00] ;  /* 0x001c0000c980783b */ /* 0x002fee0000004200 */
[C---:B------:R-:W-:Y:S07]  /*9350*/  HMMA.16816.F32 R72, R108.reuse, R104, R72 ;  /* 0x000000686c48723c */ /* 0x040fee0000001848 */
[--C-:B------:R-:W-:Y:S01]  /*9360*/  FFMA.FTZ R104, R241, c[0x0][0x2d0], -R146.reuse ;  /* 0x0000b400f1687a23 */ /* 0x100fe20000010892 */
[-C--:B------:R-:W-:Y:S03]  /*9370*/  HMMA.16816.F32 R76, R108, R106.reuse, R76 ;  /* 0x0000006a6c4c723c */ /* 0x080fe6000000184c */
[----:B------:R1:W-:Y:S01]  /*9380*/  MUFU.EX2 R198, R104 ;  /* 0x0000006800c67308 */ /* 0x0003e20000000800 */
[----:B------:R-:W-:Y:S04]  /*9390*/  MOV R241, R139 ;  /* 0x0000008b00f17202 */ /* 0x000fe80000000f00 */
[C---:B------:R-:W-:Y:S08]  /*93a0*/  HMMA.16816.F32 R80, R100.reuse, R106, R80 ;  /* 0x0000006a6450723c */ /* 0x040ff00000001850 */
[-C--:B--2---:R-:W-:Y:S08]  /*93b0*/  HMMA.16816.F32 R84, R100, R112.reuse, R84 ;  /* 0x000000706454723c */ /* 0x084ff00000001854 */
[C---:B------:R-:W-:Y:S04]  /*93c0*/  HMMA.16816.F32 R88, R108.reuse, R112, R88 ;  /* 0x000000706c58723c */ /* 0x040fe80000001858 */
[--C-:B-1----:R-:W-:Y:S01]  /*93d0*/  FFMA.FTZ R104, R242, c[0x0][0x2d0], -R146.reuse ;  /* 0x0000b400f2687a23 */ /* 0x102fe20000010892 */
[----:B------:R-:W-:Y:S02]  /*93e0*/  MOV R242, R138 ;  /* 0x0000008a00f27202 */ /* 0x000fe40000000f00 */
[--C-:B------:R-:W-:Y:S01]  /*93f0*/  FFMA.FTZ R112, R246, c[0x0][0x2d0], -R146.reuse ;  /* 0x0000b400f6707a23 */ /* 0x100fe20000010892 */
[-C--:B------:R-:W-:Y:S01]  /*9400*/  HMMA.16816.F32 R92, R108, R114.reuse, R92 ;  /* 0x000000726c5c723c */ /* 0x080fe2000000185c */
[----:B------:R1:W2:Y:S03]  /*9410*/  MUFU.EX2 R196, R104 ;  /* 0x0000006800c47308 */ /* 0x0002a60000000800 */
[----:B------:R-:W-:Y:S01]  /*9420*/  MOV R246, R153 ;  /* 0x0000009900f67202 */ /* 0x000fe20000000f00 */
[----:B------:R-:W-:Y:S01]  /*9430*/  FFMA.FTZ R146, R234, c[0x0][0x2d0], -R146 ;  /* 0x0000b400ea927a23 */ /* 0x000fe20000010892 */
[----:B------:R-:W-:Y:S02]  /*9440*/  MOV R234, R157 ;  /* 0x0000009d00ea7202 */ /* 0x000fe40000000f00 */
[----:B------:R-:W-:Y:S03]  /*9450*/  HMMA.16816.F32 R96, R100, R114, R96 ;  /* 0x000000726460723c */ /* 0x000fe60000001860 */
[----:B------:R3:W4:Y:S01]  /*9460*/  MUFU.EX2 R195, R112 ;  /* 0x0000007000c37308 */ /* 0x0007220000000800 */
[----:B------:R-:W-:Y:S01]  /*9470*/  F2FP.PACK_AB R108, R217, R199 ;  /* 0x000000c7d96c723e */ /* 0x000fe200000000ff */
[----:B------:R-:W-:Y:S01]  /*9480*/  FADD.FTZ R3, R234, R3 ;  /* 0x00000003ea037221 */ /* 0x000fe20000010000 */
[----:B------:R-:W-:Y:S02]  /*9490*/  F2FP.PACK_AB R110, R223, R222 ;  /* 0x000000dedf6e723e */ /* 0x000fe400000000ff */
[----:B------:R-:W-:Y:S01]  /*94a0*/  F2FP.PACK_AB R100, R251, R232 ;  /* 0x000000e8fb64723e */ /* 0x000fe200000000ff */
[----:B------:R-:W-:Y:S03]  /*94b0*/  FADD.FTZ R3, R247, R3 ;  /* 0x00000003f7037221 */ /* 0x000fe60000010000 */
[----:B------:R-:W-:Y:S01]  /*94c0*/  F2FP.PACK_AB R101, R227, R229 ;  /* 0x000000e5e365723e */ /* 0x000fe200000000ff */
[----:B------:R5:W5:Y:S01]  /*94d0*/  MUFU.EX2 R150, R146 ;  /* 0x0000009200967308 */ /* 0x000b620000000800 */
[----:B------:R-:W-:Y:S02]  /*94e0*/  F2FP.PACK_AB R102, R231, R228 ;  /* 0x000000e4e766723e */ /* 0x000fe400000000ff */
[----:B------:R-:W-:Y:S01]  /*94f0*/  F2FP.PACK_AB R103, R226, R230 ;  /* 0x000000e6e267723e */ /* 0x000fe200000000ff */
[----:B-1----:R-:W1:Y:S01]  /*9500*/  LDSM.16.MT88.4 R104, [R201+0x800] ;  /* 0x00080000c968783b */ /* 0x002e620000004200 */
[----:B--2---:R-:W-:Y:S07]  /*9510*/  F2FP.PACK_AB R109, R196, R198 ;  /* 0x000000c6c46d723e */ /* 0x004fee00000000ff */
[----:B---3--:R-:W2:Y:S01]  /*9520*/  LDSM.16.MT88.4 R112, [R202+0x1800] ;  /* 0x00180000ca70783b */ /* 0x008ea20000004200 */
[----:B----4-:R-:W-:Y:S01]  /*9530*/  F2FP.PACK_AB R111, R195, R197 ;  /* 0x000000c5c36f723e */ /* 0x010fe200000000ff */
[----:B-----5:R-:W-:Y:S01]  /*9540*/  FADD.FTZ R146, R183, R0 ;  /* 0x00000000b7927221 */ /* 0x020fe20000010000 */
[----:B------:R-:W-:Y:S05]  /*9550*/  F2FP.PACK_AB R179, R150, R151 ;  /* 0x0000009796b3723e */ /* 0x000fea00000000ff */
[----:B------:R-:W-:Y:S01]  /*9560*/  LDSM.16.MT88.4 R180, [R201+0x2c00] ;  /* 0x002c0000c9b4783b */ /* 0x000fe20000004200 */
[----:B------:R-:W-:Y:S01]  /*9570*/  FADD.FTZ R2, R2, R146 ;  /* 0x0000009202027221 */ /* 0x000fe20000010000 */
[----:B------:R-:W-:Y:S01]  /*9580*/  MOV R146, R148 ;  /* 0x0000009400927202 */ /* 0x000fe20000000f00 */
        /* <DEDUP_REMOVED lines=13> */
[-C--:B--2---:R-:W-:Y:S08]  /*9660*/  HMMA.16816.F32 R52, R100, R112.reuse, R52 ;  /* 0x000000706434723c */ /* 0x084ff00000001834 */
[C---:B------:R-:W-:Y:S08]  /*9670*/  HMMA.16816.F32 R56, R108.reuse, R112, R56 ;  /* 0x000000706c38723c */ /* 0x040ff00000001838 */
[-C--:B------:R-:W-:Y:S08]  /*9680*/  HMMA.16816.F32 R60, R108, R114.reuse, R60 ;  /* 0x000000726c3c723c */ /* 0x080ff0000000183c */
[C---:B------:R-:W-:Y:S01]  /*9690*/  HMMA.16816.F32 R64, R100.reuse, R114, R64 ;  /* 0x000000726440723c */ /* 0x040fe20000001840 */
[----:B------:R-:W2:Y:S07]  /*96a0*/  LDSM.16.MT88.4 R112, [R202+0xc00] ;  /* 0x000c0000ca70783b */ /* 0x000eae0000004200 */
[-C--:B------:R-:W-:Y:S08]  /*96b0*/  HMMA.16816.F32 R68, R100, R124.reuse, R68 ;  /* 0x0000007c6444723c */ /* 0x080ff00000001844 */
[C---:B------:R-:W-:Y:S08]  /*96c0*/  HMMA.16816.F32 R72, R108.reuse, R124, R72 ;  /* 0x0000007c6c48723c */ /* 0x040ff00000001848 */
[-C--:B------:R-:W-:Y:S08]  /*96d0*/  HMMA.16816.F32 R76, R108, R126.reuse, R76 ;  /* 0x0000007e6c4c723c */ /* 0x080ff0000000184c */
[C---:B------:R-:W-:Y:S08]  /*96e0*/  HMMA.16816.F32 R80, R100.reuse, R126, R80 ;  /* 0x0000007e6450723c */ /* 0x040ff00000001850 */
[-C--:B-1----:R-:W-:Y:S08]  /*96f0*/  HMMA.16816.F32 R84, R100, R104.reuse, R84 ;  /* 0x000000686454723c */ /* 0x082ff00000001854 */
[C---:B------:R-:W-:Y:S07]  /*9700*/  HMMA.16816.F32 R88, R108.reuse, R104, R88 ;  /* 0x000000686c58723c */ /* 0x040fee0000001858 */
[----:B------:R-:W-:Y:S01]  /*9710*/  FADD.FTZ R104, R142, R134 ;  /* 0x000000868e687221 */ /* 0x000fe20000010000 */
[-C--:B------:R-:W-:Y:S01]  /*9720*/  HMMA.16816.F32 R92, R108, R106.reuse, R92 ;  /* 0x0000006a6c5c723c */ /* 0x080fe2000000185c */
[----:B------:R-:W1:Y:S03]  /*9730*/  LDSM.16.MT88.4 R140, [R202+0x1c00] ;  /* 0x001c0000ca8c783b */ /* 0x000e660000004200 */
[----:B------:R-:W-:Y:S01]  /*9740*/  FADD.FTZ R0, R177, R104 ;  /* 0x00000068b1007221 */ /* 0x000fe20000010000 */
[----:B------:R-:W-:Y:S03]  /*9750*/  F2FP.PACK_AB R177, R184, R185 ;  /* 0x000000b9b8b1723e */ /* 0x000fe600000000ff */
[----:B------:R-:W-:Y:S08]  /*9760*/  HMMA.16816.F32 R96, R100, R106, R96 ;  /* 0x0000006a6460723c */ /* 0x000ff00000001860 */
[-C--:B------:R-:W-:Y:S01]  /*9770*/  HMMA.16816.F32 R152, R172, R164.reuse, R4 ;  /* 0x000000a4ac98723c */ /* 0x080fe20000001804 */
[----:B------:R-:W3:Y:S07]  /*9780*/  LDSM.16.MT88.4 R4, [R202+0x2c00] ;  /* 0x002c0000ca04783b */ /* 0x000eee0000004200 */
[C---:B------:R-:W-:Y:S07]  /*9790*/  HMMA.16816.F32 R156, R176.reuse, R164, R8 ;  /* 0x000000a4b09c723c */ /* 0x040fee0000001808 */
[----:B------:R-:W-:Y:S01]  /*97a0*/  MOV R11, R160 ;  /* 0x000000a0000b7202 */ /* 0x000fe20000000f00 */
[----:B------:R-:W-:Y:S01]  /*97b0*/  FADD.FTZ R10, R238, R145 ;  /* 0x00000091ee0a7221 */ /* 0x000fe20000010000 */
[-C--:B------:R-:W-:Y:S01]  /*97c0*/  HMMA.16816.F32 R160, R176, R166.reuse, R12 ;  /* 0x000000a6b0a0723c */ /* 0x080fe2000000180c */
[----:B------:R-:W4:Y:S02]  /*97d0*/  LDL R12, [R1+0x14] ;  /* 0x00001400010c7983 */ /* 0x000f240000100800 */
[----:B------:R-:W-:Y:S01]  /*97e0*/  FADD.FTZ R0, R11, R0 ;  /* 0x000000000b007221 */ /* 0x000fe20000010000 */
[----:B------:R-:W-:Y:S01]  /*97f0*/  MOV R145, R149 ;  /* 0x0000009500917202 */ /* 0x000fe20000000f00 */
[----:B------:R-:W-:Y:S02]  /*9800*/  FADD.FTZ R9, R244, R2 ;  /* 0x00000002f4097221 */ /* 0x000fe40000010000 */
[----:B------:R-:W-:Y:S01]  /*9810*/  FADD.FTZ R2, R246, R10 ;  /* 0x0000000af6027221 */ /* 0x000fe20000010000 */
[C---:B------:R-:W-:Y:S04]  /*9820*/  HMMA.16816.F32 R164, R172.reuse, R166, R16 ;  /* 0x000000a6aca4723c */ /* 0x040fe80000001810 */
[----:B------:R-:W-:Y:S02]  /*9830*/  FADD.FTZ R10, R250, R3 ;  /* 0x00000003fa0a7221 */ /* 0x000fe40000010000 */
[----:B------:R-:W-:Y:S01]  /*9840*/  FADD.FTZ R8, R245, R0 ;  /* 0x00000000f5087221 */ /* 0x000fe20000010000 */
[-C--:B------:R-:W-:Y:S01]  /*9850*/  MOV R17, R144.reuse ;  /* 0x0000009000117202 */ /* 0x080fe20000000f00 */
        /* <DEDUP_REMOVED lines=24> */
[-C--:B-1----:R-:W-:Y:S04]  /*99e0*/  HMMA.16816.F32 R132, R172, R140.reuse, R52 ;  /* 0x0000008cac84723c */ /* 0x082fe80000001834 */
        /* <DEDUP_REMOVED lines=11> */
[-C--:B------:R-:W-:Y:S08]  /*9aa0*/  HMMA.16816.F32 R68, R172, R180.reuse, R68 ;  /* 0x000000b4ac44723c */ /* 0x080ff00000001844 */
        /* <DEDUP_REMOVED lines=8> */
[----:B------:R-:W-:Y:S01]  /*9b30*/  FADD.FTZ R2, R221, R8 ;  /* 0x00000008dd027221 */ /* 0x000fe20000010000 */
[----:B------:R-:W-:Y:S01]  /*9b40*/  IADD3 R221, R235, -0x1, RZ ;  /* 0xffffffffebdd7810 */ /* 0x000fe20007ffe0ff */
        /* <DEDUP_REMOVED lines=9> */
[----:B------:R-:W-:Y:S01]  /*9be0*/  FADD.FTZ R2, R187, R2 ;  /* 0x00000002bb027221 */ /* 0x000fe20000010000 */
[----:B------:R1:W-:Y:S01]  /*9bf0*/  STL [R1+0x4], R4 ;  /* 0x0000040401007387 */ /* 0x0003e20000100800 */
[----:B------:R-:W-:Y:S02]  /*9c00*/  FADD.FTZ R3, R190, R3 ;  /* 0x00000003be037221 */ /* 0x000fe40000010000 */
[----:B------:R-:W-:Y:S02]  /*9c10*/  FADD.FTZ R0, R184, R5 ;  /* 0x00000005b8007221 */ /* 0x000fe40000010000 */
[----:B------:R-:W-:Y:S01]  /*9c20*/  FADD.FTZ R2, R186, R2 ;  /* 0x00000002ba027221 */ /* 0x000fe20000010000 */
[----:B------:R1:W-:Y:S01]  /*9c30*/  STL [R1+0x10], R3 ;  /* 0x0000100301007387 */ /* 0x0003e20000100800 */
[----:B------:R-:W-:Y:S01]  /*9c40*/  FADD.FTZ R0, R151, R0 ;  /* 0x0000000097007221 */ /* 0x000fe20000010000 */
[----:B------:R-:W-:Y:S02]  /*9c50*/  MOV R151, R144 ;  /* 0x0000009000977202 */ /* 0x000fe40000000f00 */
[----:B------:R1:W-:Y:S01]  /*9c60*/  STL [R1+0xc], R2 ;  /* 0x00000c0201007387 */ /* 0x0003e20000100800 */
[----:B------:R-:W-:Y:S01]  /*9c70*/  FADD.FTZ R0, R150, R0 ;  /* 0x0000000096007221 */ /* 0x000fe20000010000 */
[----:B------:R-:W-:Y:S04]  /*9c80*/  MOV R150, R147 ;  /* 0x0000009300967202 */ /* 0x000fe80000000f00 */
[----:B------:R1:W-:Y:S01]  /*9c90*/  STL [R1+0x8], R0 ;  /* 0x0000080001007387 */ /* 0x0003e20000100800 */
[----:B----4-:R-:W-:Y:S02]  /*9ca0*/  ISETP.GT.AND P0, PT, R235, R12, PT ;  /* 0x0000000ceb00720c */ /* 0x010fe40003f04270 */
[----:B------:R-:W-:Y:S11]  /*9cb0*/  MOV R235, R221 ;  /* 0x000000dd00eb7202 */ /* 0x000ff60000000f00 */
[----:B-1----:R-:W-:-:S05]  /*9cc0*/  @P0 BRA `(.L_x_624) ;  /* 0xffffbd5000000947 */ /* 0x002fca000383ffff */
.L_x_613:
[----:B------:R-:W-:-:S13]  /*9cd0*/  ISETP.GE.AND P0, PT, R221, RZ, PT ;  /* 0x000000ffdd00720c */ /* 0x000fda0003f06270 */
[----:B------:R-:W-:Y:S05]  /*9ce0*/  @!P0 BRA `(.L_x_625) ;  /* 0x000034d000008947 */ /* 0x000fea0003800000 */
[----:B------:R-:W-:Y:S01]  /*9cf0*/  IMAD.MOV.U32 R145, RZ, RZ, R148 ;  /* 0x000000ffff917224 */ /* 0x000fe200078e0094 */
[----:B------:R-:W-:Y:S01]  /*9d00*/  MOV R151, R17 ;  /* 0x0000001100977202 */ /* 0x000fe20000000f00 */
[----:B-1----:R-:W-:Y:S01]  /*9d10*/  IMAD.MOV.U32 R0, RZ, RZ, R149 ;  /* 0x000000ffff007224 */ /* 0x002fe200078e0095 */
[----:B------:R-:W-:Y:S02]  /*9d20*/  MOV R150, R147 ;  /* 0x0000009300967202 */ /* 0x000fe40000000f00 */
.L_x_632:
[----:B------:R-:W2:Y:S01]  /*9d30*/  LDL.64 R6, [R1+0x30] ;  /* 0x0000300001067983 */ /* 0x000ea20000100a00 */
[----:B------:R-:W-:Y:S04]  /*9d40*/  DEPBAR.LE SB0, 0x0 ;  /* 0x000080000000791a */ /* 0x000fe80000000000 */
[----:B------:R-:W3:Y:S01]  /*9d50*/  LDL R5, [R1+0x3c] ;  /* 0x00003c0001057983 */ /* 0x000ee20000100800 */
[----:B------:R-:W-:Y:S01]  /*9d60*/  WARPSYNC 0xffffffff ;  /* 0xffffffff00007948 */ /* 0x000fe20003800000 */
[----:B------:R-:W-:Y:S01]  /*9d70*/  SHF.R.S32.HI R4, RZ, 0x1f, R233 ;  /* 0x0000001fff047819 */ /* 0x000fe200000114e9 */
[C---:B------:R-:W-:Y:S01]  /*9d80*/  IMAD.WIDE.U32 R2, R233.reuse, c[0x0][0x208], RZ ;  /* 0x00008200e9027a25 */ /* 0x040fe200078e00ff */
[----:B------:R-:W-:Y:S03]  /*9d90*/  BAR.SYNC.DEFER_BLOCKING 0x0 ;  /* 0x0000000000007b1d */ /* 0x000fe60000010000 */
[----:B------:R-:W-:Y:S02]  /*9da0*/  IMAD R4, R4, c[0x0][0x208], RZ ;  /* 0x0000820004047a24 */ /* 0x000fe400078e02ff */
[----:B------:R-:W-:Y:S02]  /*9db0*/  IMAD.SHL.U32 R45, R252, 0x2, RZ ;  /* 0x00000002fc2d7824 */ /* 0x000fe400078e00ff */
[----:B------:R-:W-:Y:S02]  /*9dc0*/  IMAD R4, R233, c[0x0][0x20c], R4 ;  /* 0x00008300e9047a24 */ /* 0x000fe400078e0204 */
[----:B------:R-:W-:Y:S02]  /*9dd0*/  IMAD.SHL.U32 R47, R218, 0x2, RZ ;  /* 0x00000002da2f7824 */ /* 0x000fe400078e00ff */
[----:B------:R-:W-:Y:S01]  /*9de0*/  IMAD.IADD R3, R3, 0x1, R4 ;  /* 0x0000000103037824 */ /* 0x000fe200078e0204 */
[----:B------:R-:W-:Y:S03]  /*9df0*/  SHF.R.S32.HI R4, RZ, 0x1f, R220 ;  /* 0x0000001fff047819 */ /* 0x000fe600000114dc */
[----:B------:R-:W-:Y:S04]  /*9e00*/  IMAD.WIDE.U32 R2, R220, c[0x0][0x218], R2 ;  /* 0x00008600dc027a25 */ /* 0x000fe800078e0002 */
[----:B------:R-:W-:Y:S04]  /*9e10*/  IMAD R4, R4, c[0x0][0x218], RZ ;  /* 0x0000860004047a24 */ /* 0x000fe800078e02ff */
[----:B------:R-:W-:Y:S01]  /*9e20*/  IMAD R4, R220, c[0x0][0x21c], R4 ;  /* 0x00008700dc047a24 */ /* 0x000fe200078e0204 */
[----:B------:R1:W4:Y:S04]  /*9e30*/  LDSM.16.M88.4 R64, [R203] ;  /* 0x00000000cb40783b */ /* 0x0003280000000200 */
[----:B------:R1:W1:Y:S04]  /*9e40*/  LDSM.16.M88.4 R60, [R203+0x1000] ;  /* 0x00100000cb3c783b */ /* 0x0002680000000200 */
        /* <DEDUP_REMOVED lines=10> */
[----:B--2---:R-:W-:Y:S02]  /*9ef0*/  IADD3 R147, P0, R6, R2, RZ ;  /* 0x0000000206937210 */ /* 0x004fe40007f1e0ff */
[C---:B------:R-:W-:Y:S02]  /*9f00*/  IADD3 R7, R218.reuse, 0x40, RZ ;  /* 0x00000040da077810 */ /* 0x040fe40007ffe0ff */
[----:B------:R-:W-:Y:S02]  /*9f10*/  SHF.R.S32.HI R6, RZ, 0x1f, R252 ;  /* 0x0000001fff067819 */ /* 0x000fe400000114fc */
[----:B---3--:R-:W-:Y:S01]  /*9f20*/  IADD3.X R2, R5, R3, R4, P0, !PT ;  /* 0x0000000305027210 */ /* 0x008fe200007fe404 */
[----:B------:R-:W-:Y:S01]  /*9f30*/  IMAD.SHL.U32 R54, R7, 0x2, RZ ;  /* 0x0000000207367824 */ /* 0x000fe200078e00ff */
[----:B------:R-:W-:Y:S02]  /*9f40*/  IADD3 R5, R218, 0x40, RZ ;  /* 0x00000040da057810 */ /* 0x000fe40007ffe0ff */
[C---:B------:R-:W-:Y:S02]  /*9f50*/  LEA R52, P0, R147.reuse, c[0x0][0x1f8], 0x1 ;  /* 0x00007e0093347a11 */ /* 0x040fe400078008ff */
[----:B------:R-:W-:Y:S02]  /*9f60*/  SHF.R.S32.HI R5, RZ, 0x1f, R5 ;  /* 0x0000001fff057819 */ /* 0x000fe40000011405 */
[----:B------:R-:W-:Y:S02]  /*9f70*/  LEA.HI.X R147, R147, c[0x0][0x1fc], R2, 0x1, P0 ;  /* 0x00007f0093937a11 */ /* 0x000fe400000f0c02 */
[----:B------:R-:W-:Y:S02]  /*9f80*/  SHF.L.U64.HI R53, R7, 0x1, R5 ;  /* 0x0000000107357819 */ /* 0x000fe40000010205 */
[----:B------:R-:W-:Y:S02]  /*9f90*/  SHF.R.S32.HI R5, RZ, 0x1f, R218 ;  /* 0x0000001fff057819 */ /* 0x000fe400000114da */
[----:B------:R-:W-:Y:S02]  /*9fa0*/  SHF.L.U64.HI R39, R252, 0x1, R6 ;  /* 0x00000001fc277819 */ /* 0x000fe40000010206 */
[----:B------:R-:W-:Y:S01]  /*9fb0*/  SHF.L.U64.HI R38, R218, 0x1, R5 ;  /* 0x00000001da267819 */ /* 0x000fe20000010205 */
[----:B------:R-:W-:-:S05]  /*9fc0*/  BRA.DIV ~URZ, `(.L_x_626) ;  /* 0x000083e27f007947 */ /* 0x000fca000b800000 */
[----:B-1--4-:R1:W2:Y:S02]  /*9fd0*/  SHFL.IDX PT, R3, R147, RZ, 0x1c1f ;  /* 0x001c1fff93037589 */ /* 0x0122a400000e0000 */
.L_x_681:
[-C--:B------:R-:W-:Y:S01]  /*9fe0*/  HMMA.16816.F32 R4, R64, R16.reuse, RZ ;  /* 0x000000104004723c */ /* 0x080fe200000018ff */
[----:B------:R-:W3:Y:S01]  /*9ff0*/  SHFL.IDX PT, R2, R52, RZ, 0x1c1f ;  /* 0x001c1fff34027589 */ /* 0x000ee200000e0000 */
[----:B------:R-:W-:Y:S01]  /*a000*/  BSSY B0, `(.L_x_627) ;  /* 0x00000ef000007945 */ /* 0x000fe20003800000 */
[----:B------:R-:W-:Y:S02]  /*a010*/  ISETP.GE.AND P0, PT, R218, c[0x0][0x1d4], PT ;  /* 0x00007500da007a0c */ /* 0x000fe40003f06270 */
[----:B------:R-:W-:Y:S02]  /*a020*/  ISETP.GE.AND P2, PT, R252, c[0x0][0x1d4], PT ;  /* 0x00007500fc007a0c */ /* 0x000fe40003f46270 */
[----:B------:R-:W-:Y:S01]  /*a030*/  IADD3 R148, R218, 0x40, RZ ;  /* 0x00000040da947810 */ /* 0x000fe20007ffe0ff */
[C---:B------:R-:W-:Y:S01]  /*a040*/  HMMA.16816.F32 R8, R60.reuse, R16, RZ ;  /* 0x000000103c08723c */ /* 0x040fe200000018ff */
[----:B------:R-:W4:Y:S03]  /*a050*/  SHFL.IDX PT, R52, R52, 0x1, 0x1c1f ;  /* 0x003c1f0034347f89 */ /* 0x000f2600000e0000 */
[----:B------:R-:W-:Y:S02]  /*a060*/  SEL R217, RZ, 0x10, P0 ;  /* 0x00000010ffd97807 */ /* 0x000fe40000000000 */
[----:B------:R-:W-:Y:S02]  /*a070*/  SEL R40, RZ, 0x10, P2 ;  /* 0x00000010ff287807 */ /* 0x000fe40001000000 */
[-C--:B------:R-:W-:Y:S01]  /*a080*/  HMMA.16816.F32 R12, R60, R18.reuse, RZ ;  /* 0x000000123c0c723c */ /* 0x080fe200000018ff */
[----:B-1----:R-:W1:Y:S03]  /*a090*/  SHFL.IDX PT, R147, R147, 0x1, 0x1c1f ;  /* 0x003c1f0093937f89 */ /* 0x002e6600000e0000 */
[----:B------:R-:W-:Y:S02]  /*a0a0*/  IADD3 R46, -R217, 0x10, RZ ;  /* 0x00000010d92e7810 */ /* 0x000fe40007ffe1ff */
[----:B------:R-:W-:Y:S02]  /*a0b0*/  IADD3 R44, -R40, 0x10, RZ ;  /* 0x00000010282c7810 */ /* 0x000fe40007ffe1ff */
[C---:B------:R-:W-:Y:S04]  /*a0c0*/  HMMA.16816.F32 R16, R64.reuse, R18, RZ ;  /* 0x000000124010723c */ /* 0x040fe800000018ff */
[----:B------:R-:W-:Y:S02]  /*a0d0*/  LOP3.LUT R46, R46, 0xf, RZ, 0xc0, !PT ;  /* 0x0000000f2e2e7812 */ /* 0x000fe400078ec0ff */
[----:B------:R-:W-:Y:S02]  /*a0e0*/  LOP3.LUT R44, R44, 0xf, RZ, 0xc0, !PT ;  /* 0x0000000f2c2c7812 */ /* 0x000fe400078ec0ff */
[-C--:B------:R-:W-:Y:S08]  /*a0f0*/  HMMA.16816.F32 R20, R64, R32.reuse, RZ ;  /* 0x000000204014723c */ /* 0x080ff000000018ff */
[C---:B------:R-:W-:Y:S04]  /*a100*/  HMMA.16816.F32 R24, R60.reuse, R32, RZ ;  /* 0x000000203c18723c */ /* 0x040fe800000018ff */
[C---:B---3--:R-:W-:Y:S02]  /*a110*/  IADD3 R28, P1, R2.reuse, R47, RZ ;  /* 0x0000002f021c7210 */ /* 0x048fe40007f3e0ff */
[----:B------:R-:W-:Y:S03]  /*a120*/  IADD3 R36, P6, R2, R45, RZ ;  /* 0x0000002d02247210 */ /* 0x000fe60007fde0ff */
[C-C-:B--2---:R-:W-:Y:S01]  /*a130*/  IMAD.X R29, R3.reuse, 0x1, R38.reuse, P1 ;  /* 0x00000001031d7824 */ /* 0x144fe200008e0626 */
[----:B------:R-:W-:Y:S02]  /*a140*/  ISETP.GE.AND P1, PT, R148, c[0x0][0x1d4], PT ;  /* 0x0000750094007a0c */ /* 0x000fe40003f26270 */
[C---:B------:R-:W-:Y:S01]  /*a150*/  IMAD.X R37, R3.reuse, 0x1, R39, P6 ;  /* 0x0000000103257824 */ /* 0x040fe200030e0627 */
[----:B------:R-:W-:Y:S01]  /*a160*/  IADD3 R2, P6, R2, R54, RZ ;  /* 0x0000003602027210 */ /* 0x000fe20007fde0ff */
[----:B------:R2:W-:Y:S01]  /*a170*/  LDGSTS.E.BYPASS.LTC128B.128 [R219+0x100], [R28.64], !P0 ;  /* 0x001000001cdb7fae */ /* 0x0005e2000c101d46 */
[-C--:B----4-:R-:W-:Y:S03]  /*a180*/  IADD3 R46, P5, P0, R46, R52.reuse, R47 ;  /* 0x000000342e2e7210 */ /* 0x090fe600078be02f */
[----:B------:R-:W-:Y:S01]  /*a190*/  IMAD.X R3, R3, 0x1, R53, P6 ;  /* 0x0000000103037824 */ /* 0x000fe200030e0635 */
[----:B------:R-:W-:Y:S02]  /*a1a0*/  ISETP.NE.U32.AND P6, PT, R217, RZ, PT ;  /* 0x000000ffd900720c */ /* 0x000fe40003fc5070 */
[-C--:B-1----:R-:W-:Y:S01]  /*a1b0*/  IADD3.X R47, RZ, R147.reuse, R38, P5, P0 ;  /* 0x00000093ff2f7210 */ /* 0x082fe20002fe0426 */
[----:B------:R1:W-:Y:S01]  /*a1c0*/  LDGSTS.E.BYPASS.LTC128B.128 [R219+0x1100], [R36.64], !P2 ;  /* 0x0110000024db7fae */ /* 0x0003e2000d101d46 */
[-C--:B------:R-:W-:Y:S04]  /*a1d0*/  IADD3 R44, P5, P0, R44, R52.reuse, R45 ;  /* 0x000000342c2c7210 */ /* 0x080fe800078be02d */
[-C--:B------:R-:W-:Y:S02]  /*a1e0*/  IADD3.X R45, RZ, R147.reuse, R39, P5, P0 ;  /* 0x00000093ff2d7210 */ /* 0x080fe40002fe0427 */
[----:B------:R-:W-:Y:S01]  /*a1f0*/  ISETP.NE.U32.AND P0, PT, R40, RZ, PT ;  /* 0x000000ff2800720c */ /* 0x000fe20003f05070 */
[----:B------:R3:W-:Y:S08]  /*a200*/  LDGSTS.E.BYPASS.LTC128B.128 [R219+0x2100], [R2.64], !P1 ;  /* 0x0210000002db7fae */ /* 0x0007f0000c901d46 */
[----:B------:R4:W-:Y:S01]  /*a210*/  LDGSTS.E.BYPASS.LTC128B.128.ZFILL [R219+0x900], [R46.64], P6 ;  /* 0x009000002edb7fae */ /* 0x0009e2000b141d46 */
[-C--:B--2---:R-:W-:Y:S07]  /*a220*/  HMMA.16816.F32 R28, R60, R34.reuse, RZ ;  /* 0x000000223c1c723c */ /* 0x084fee00000018ff */
[----:B------:R4:W-:Y:S01]  /*a230*/  LDGSTS.E.BYPASS.LTC128B.128.ZFILL [R219+0x1900], [R44.64], P0 ;  /* 0x019000002cdb7fae */ /* 0x0009e20008141d46 */
[C---:B------:R-:W-:Y:S08]  /*a240*/  HMMA.16816.F32 R32, R64.reuse, R34, RZ ;  /* 0x000000224020723c */ /* 0x040ff000000018ff */
[-C--:B-1----:R-:W-:Y:S01]  /*a250*/  HMMA.16816.F32 R36, R64, R48.reuse, RZ ;  /* 0x000000304024723c */ /* 0x082fe200000018ff */
[----:B---3--:R-:W-:Y:S04]  /*a260*/  SEL R2, RZ, 0x10, P1 ;  /* 0x00000010ff027807 */ /* 0x008fe80000800000 */
[C---:B------:R-:W-:Y:S02]  /*a270*/  ISETP.NE.U32.AND P6, PT, R2.reuse, RZ, PT ;  /* 0x000000ff0200720c */ /* 0x040fe40003fc5070 */
[----:B------:R-:W-:Y:S01]  /*a280*/  IADD3 R2, -R2, 0x10, RZ ;  /* 0x0000001002027810 */ /* 0x000fe20007ffe1ff */
[C---:B------:R-:W-:Y:S04]  /*a290*/  HMMA.16816.F32 R40, R60.reuse, R48, RZ ;  /* 0x000000303c28723c */ /* 0x040fe800000018ff */
[----:B------:R-:W-:Y:S04]  /*a2a0*/  LOP3.LUT R2, R2, 0xf, RZ, 0xc0, !PT ;  /* 0x0000000f02027812 */ /* 0x000fe800078ec0ff */
[-C--:B----4-:R-:W-:Y:S01]  /*a2b0*/  HMMA.16816.F32 R44, R60, R50.reuse, RZ ;  /* 0x000000323c2c723c */ /* 0x090fe200000018ff */
[----:B------:R-:W-:Y:S04]  /*a2c0*/  IADD3 R52, P5, P0, R2, R52, R54 ;  /* 0x0000003402347210 */ /* 0x000fe800078be036 */
[----:B------:R-:W-:Y:S02]  /*a2d0*/  IADD3.X R53, RZ, R147, R53, P5, P0 ;  /* 0x00000093ff357210 */ /* 0x000fe40002fe0435 */
[----:B------:R-:W-:Y:S01]  /*a2e0*/  ISETP.GE.AND P0, PT, R221, 0x1, PT ;  /* 0x00000001dd00780c */ /* 0x000fe20003f06270 */
[C---:B------:R-:W-:Y:S02]  /*a2f0*/  HMMA.16816.F32 R48, R64.reuse, R50, RZ ;  /* 0x000000324030723c */ /* 0x040fe400000018ff */
[----:B------:R1:W-:Y:S08]  /*a300*/  LDGSTS.E.BYPASS.LTC128B.128.ZFILL [R219+0x2900], [R52.64], P6 ;  /* 0x0290000034db7fae */ /* 0x0003f0000b141d46 */
[----:B------:R-:W0:Y:S01]  /*a310*/  LDGDEPBAR ;  /* 0x00000000000079af */ /* 0x000e220000000000 */
[-C--:B-1----:R-:W-:Y:S08]  /*a320*/  HMMA.16816.F32 R52, R64, R172.reuse, RZ ;  /* 0x000000ac4034723c */ /* 0x082ff000000018ff */
        /* <DEDUP_REMOVED lines=24> */
[----:B------:R-:W3:Y:S07]  /*a4b0*/  LDSM.16.M88.4 R176, [R200+0x1400] ;  /* 0x00140000c8b0783b */ /* 0x000eee0000000200 */
[-C--:B-1----:R-:W-:Y:S08]  /*a4c0*/  HMMA.16816.F32 R4, R172, R180.reuse, R4 ;  /* 0x000000b4ac04723c */ /* 0x082ff00000001804 */
[C---:B--2---:R-:W-:Y:S08]  /*a4d0*/  HMMA.16816.F32 R8, R188.reuse, R180, R8 ;  /* 0x000000b4bc08723c */ /* 0x044ff00000001808 */
[-C--:B------:R-:W-:Y:S08]  /*a4e0*/  HMMA.16816.F32 R12, R188, R182.reuse, R12 ;  /* 0x000000b6bc0c723c */ /* 0x080ff0000000180c */
[C---:B------:R-:W-:Y:S01]  /*a4f0*/  HMMA.16816.F32 R16, R172.reuse, R182, R16 ;  /* 0x000000b6ac10723c */ /* 0x040fe20000001810 */
[----:B------:R-:W-:Y:S07]  /*a500*/  LDSM.16.M88.4 R180, [R213] ;  /* 0x00000000d5b4783b */ /* 0x000fee0000000200 */
[-C--:B---3--:R-:W-:Y:S08]  /*a510*/  HMMA.16816.F32 R20, R172, R176.reuse, R20 ;  /* 0x000000b0ac14723c */ /* 0x088ff00000001814 */
        /* <DEDUP_REMOVED lines=12> */
[----:B------:R-:W-:Y:S07]  /*a5e0*/  LDSM.16.M88.4 R188, [R211] ;  /* 0x00000000d3bc783b */ /* 0x000fee0000000200 */
[----:B------:R-:W-:Y:S01]  /*a5f0*/  HMMA.16816.F32 R64, R172, R194, R64 ;  /* 0x000000c2ac40723c */ /* 0x000fe20000001840 */
[----:B------:R-:W3:Y:S07]  /*a600*/  LDSM.16.M88.4 R172, [R212] ;  /* 0x00000000d4ac783b */ /* 0x000eee0000000200 */
[-C--:B-1----:R-:W-:Y:S01]  /*a610*/  HMMA.16816.F32 R4, R176, R180.reuse, R4 ;  /* 0x000000b4b004723c */ /* 0x082fe20000001804 */
[----:B------:R-:W1:Y:S07]  /*a620*/  LDSM.16.M88.4 R192, [R210] ;  /* 0x00000000d2c0783b */ /* 0x000e6e0000000200 */
[C---:B--2---:R-:W-:Y:S08]  /*a630*/  HMMA.16816.F32 R8, R184.reuse, R180, R8 ;  /* 0x000000b4b808723c */ /* 0x044ff00000001808 */
[-C--:B------:R-:W-:Y:S08]  /*a640*/  HMMA.16816.F32 R12, R184, R182.reuse, R12 ;  /* 0x000000b6b80c723c */ /* 0x080ff0000000180c */
[C---:B------:R-:W-:Y:S01]  /*a650*/  HMMA.16816.F32 R16, R176.reuse, R182, R16 ;  /* 0x000000b6b010723c */ /* 0x040fe20000001810 */
[----:B------:R-:W-:Y:S07]  /*a660*/  LDSM.16.M88.4 R180, [R200+0x2000] ;  /* 0x00200000c8b4783b */ /* 0x000fee0000000200 */
[-C--:B---3--:R-:W-:Y:S08]  /*a670*/  HMMA.16816.F32 R20, R176, R172.reuse, R20 ;  /* 0x000000acb014723c */ /* 0x088ff00000001814 */
        /* <DEDUP_REMOVED lines=8> */
[----:B------:R-:W3:Y:S07]  /*a700*/  LDSM.16.M88.4 R188, [R203+0x5000] ;  /* 0x00500000cbbc783b */ /* 0x000eee0000000200 */
[-C--:B-1----:R-:W-:Y:S08]  /*a710*/  HMMA.16816.F32 R52, R176, R192.reuse, R52 ;  /* 0x000000c0b034723c */ /* 0x082ff00000001834 */
[C---:B------:R-:W-:Y:S08]  /*a720*/  HMMA.16816.F32 R56, R184.reuse, R192, R56 ;  /* 0x000000c0b838723c */ /* 0x040ff00000001838 */
[-C--:B------:R-:W-:Y:S01]  /*a730*/  HMMA.16816.F32 R60, R184, R194.reuse, R60 ;  /* 0x000000c2b83c723c */ /* 0x080fe2000000183c */
[----:B------:R-:W-:Y:S07]  /*a740*/  LDSM.16.M88.4 R184, [R200+0x2800] ;  /* 0x00280000c8b8783b */ /* 0x000fee0000000200 */
[----:B------:R-:W-:Y:S01]  /*a750*/  HMMA.16816.F32 R64, R176, R194, R64 ;  /* 0x000000c2b040723c */ /* 0x000fe20000001840 */
[----:B------:R-:W1:Y:S07]  /*a760*/  LDSM.16.M88.4 R176, [R200+0x2400] ;  /* 0x00240000c8b0783b */ /* 0x000e6e0000000200 */
[-C--:B--2---:R-:W-:Y:S01]  /*a770*/  HMMA.16816.F32 R4, R172, R180.reuse, R4 ;  /* 0x000000b4ac04723c */ /* 0x084fe20000001804 */
[----:B------:R-:W2:Y:S07]  /*a780*/  LDSM.16.M88.4 R192, [R200+0x2c00] ;  /* 0x002c0000c8c0783b */ /* 0x000eae0000000200 */
[C---:B---3--:R-:W-:Y:S08]  /*a790*/  HMMA.16816.F32 R8, R188.reuse, R180, R8 ;  /* 0x000000b4bc08723c */ /* 0x048ff00000001808 */
        /* <DEDUP_REMOVED lines=13> */
[-C--:B--2---:R-:W-:Y:S08]  /*a870*/  HMMA.16816.F32 R52, R172, R192.reuse, R52 ;  /* 0x000000c0ac34723c */ /* 0x084ff00000001834 */
[C---:B------:R-:W-:Y:S08]  /*a880*/  HMMA.16816.F32 R56, R188.reuse, R192, R56 ;  /* 0x000000c0bc38723c */ /* 0x040ff00000001838 */
[-C--:B------:R-:W-:Y:S01]  /*a890*/  HMMA.16816.F32 R60, R188, R194.reuse, R60 ;  /* 0x000000c2bc3c723c */ /* 0x080fe2000000183c */
[----:B------:R-:W-:Y:S07]  /*a8a0*/  LDSM.16.M88.4 R188, [R207] ;  /* 0x00000000cfbc783b */ /* 0x000fee0000000200 */
[----:B------:R-:W-:Y:S01]  /*a8b0*/  HMMA.16816.F32 R64, R172, R194, R64 ;  /* 0x000000c2ac40723c */ /* 0x000fe20000001840 */
[----:B------:R-:W2:Y:S07]  /*a8c0*/  LDSM.16.M88.4 R172, [R208] ;  /* 0x00000000d0ac783b */ /* 0x000eae0000000200 */
[-C--:B-1----:R-:W-:Y:S01]  /*a8d0*/  HMMA.16816.F32 R4, R176, R180.reuse, R4 ;  /* 0x000000b4b004723c */ /* 0x082fe20000001804 */
[----:B------:R-:W1:Y:S01]  /*a8e0*/  LDSM.16.M88.4 R192, [R206] ;  /* 0x00000000cec0783b */ /* 0x000e620000000200 */
[----:B------:R-:W-:Y:S06]  /*a8f0*/  DEPBAR.LE SB0, 0x0 ;  /* 0x000080000000791a */ /* 0x000fec0000000000 */
[C---:B---3--:R-:W-:Y:S01]  /*a900*/  HMMA.16816.F32 R8, R184.reuse, R180, R8 ;  /* 0x000000b4b808723c */ /* 0x048fe20000001808 */
[----:B------:R-:W-:Y:S07]  /*a910*/  BAR.SYNC.DEFER_BLOCKING 0x0 ;  /* 0x0000000000007b1d */ /* 0x000fee0000010000 */
        /* <DEDUP_REMOVED lines=16> */
[----:B------:R-:W2:Y:S01]  /*aa20*/  LDL R222, [R1+0x28] ;  /* 0x0000280001de7983 */ /* 0x000ea20000100800 */
[----:B------:R-:W-:Y:S02]  /*aa30*/  IMAD.MOV.U32 R220, RZ, RZ, RZ ;  /* 0x000000ffffdc7224 */ /* 0x000fe400078e00ff */
[----:B------:R-:W-:Y:S01]  /*aa40*/  IMAD.SHL.U32 R180, R148, 0x2, RZ ;  /* 0x0000000294b47824 */ /* 0x000fe200078e00ff */
[----:B------:R-:W3:Y:S01]  /*aa50*/  LDL R144, [R1] ;  /* 0x0000000001907983 */ /* 0x000ee20000100800 */
[----:B------:R-:W-:Y:S02]  /*aa60*/  IMAD.SHL.U32 R179, R252, 0x2, RZ ;  /* 0x00000002fcb37824 */ /* 0x000fe400078e00ff */
[C---:B------:R-:W-:Y:S01]  /*aa70*/  IMAD.SHL.U32 R181, R218.reuse, 0x2, RZ ;  /* 0x00000002dab57824 */ /* 0x040fe200078e00ff */
[----:B------:R-:W4:Y:S06]  /*aa80*/  LDL.64 R226, [R1+0x20] ;  /* 0x0000200001e27983 */ /* 0x000f2c0000100a00 */
[----:B------:R-:W5:Y:S04]  /*aa90*/  LDL R146, [R1+0x38] ;  /* 0x0000380001927983 */ /* 0x000f680000100800 */
[----:B------:R-:W4:Y:S06]  /*aaa0*/  LDL.64 R224, [R1+0x18] ;  /* 0x0000180001e07983 */ /* 0x000f2c0000100a00 */
[----:B------:R-:W5:Y:S01]  /*aab0*/  LDL R223, [R1+0x2c] ;  /* 0x00002c0001df7983 */ /* 0x000f620000100800 */
[----:B--2---:R-:W-:Y:S01]  /*aac0*/  IMAD R3, R221, 0x40, R222 ;  /* 0x00000040dd037824 */ /* 0x004fe200078e02de */
[----:B------:R-:W-:Y:S04]  /*aad0*/  IADD3 R222, R218, 0x40, RZ ;  /* 0x00000040dade7810 */ /* 0x000fe80007ffe0ff */
[----:B---3--:R-:W-:Y:S02]  /*aae0*/  IADD3 R3, R3, -0x40, R144 ;  /* 0xffffffc003037810 */ /* 0x008fe40007ffe090 */
[----:B------:R-:W-:Y:S03]  /*aaf0*/  SHF.R.S32.HI R222, RZ, 0x1f, R222 ;  /* 0x0000001fffde7819 */ /* 0x000fe600000114de */
[----:B------:R-:W-:Y:S01]  /*ab00*/  @P4 IMAD.HI.U32 R144, R3, c[0x0][0x2bc], RZ ;  /* 0x0000af0003904a27 */ /* 0x000fe200078e00ff */
[----:B------:R-:W-:Y:S02]  /*ab10*/  SHF.L.U64.HI R177, R148, 0x1, R222 ;  /* 0x0000000194b17819 */ /* 0x000fe400000102de */
[----:B------:R-:W-:Y:S01]  /*ab20*/  SHF.R.S32.HI R222, RZ, 0x1f, R252 ;  /* 0x0000001fffde7819 */ /* 0x000fe200000114fc */
[--C-:B------:R-:W-:Y:S01]  /*ab30*/  IMAD.MOV.U32 R2, RZ, RZ, R3.reuse ;  /* 0x000000ffff027224 */ /* 0x100fe200078e0003 */
[----:B------:R-:W-:Y:S02]  /*ab40*/  @P4 SHF.R.U32.HI R2, RZ, c[0x0][0x2c0], R144 ;  /* 0x0000b000ff024a19 */ /* 0x000fe40000011690 */
[----:B------:R-:W-:Y:S02]  /*ab50*/  SHF.R.S32.HI R148, RZ, 0x1f, R218 ;  /* 0x0000001fff947819 */ /* 0x000fe400000114da */
[----:B----4-:R-:W-:Y:S02]  /*ab60*/  @!P3 IADD3 R144, P0, R2, R226, RZ ;  /* 0x000000e20290b210 */ /* 0x010fe40007f1e0ff */
[----:B------:R-:W-:Y:S02]  /*ab70*/  SHF.L.U64.HI R176, R252, 0x1, R222 ;  /* 0x00000001fcb07819 */ /* 0x000fe400000102de */
[----:B-----5:R-:W-:Y:S01]  /*ab80*/  @!P3 LEA.HI.X.SX32 R147, R2, R146, 0x1, P0 ;  /* 0x000000920293b211 */ /* 0x020fe200000f0eff */
[----:B------:R-:W-:Y:S01]  /*ab90*/  IMAD.MOV R2, RZ, RZ, -R2 ;  /* 0x000000ffff027224 */ /* 0x000fe200078e0a02 */
[----:B------:R-:W-:Y:S02]  /*aba0*/  @!P3 LEA R146, P0, R144, c[0x0][0x2a0], 0x2 ;  /* 0x0000a8009092ba11 */ /* 0x000fe400078010ff */
[----:B------:R-:W-:Y:S01]  /*abb0*/  SHF.L.U64.HI R178, R218, 0x1, R148 ;  /* 0x00000001dab27819 */ /* 0x000fe20000010294 */
[----:B------:R-:W-:Y:S01]  /*abc0*/  IMAD R233, R2, c[0x0][0x2b8], R3 ;  /* 0x0000ae0002e97a24 */ /* 0x000fe200078e0203 */
[----:B------:R-:W-:Y:S04]  /*abd0*/  @!P3 LEA.HI.X R147, R144, c[0x0][0x2a4], R147, 0x2, P0 ;  /* 0x0000a9009093ba11 */ /* 0x000fe800000f1493 */
[----:B------:R-:W-:Y:S01]  /*abe0*/  SHF.R.S32.HI R2, RZ, 0x1f, R233 ;  /* 0x0000001fff027819 */ /* 0x000fe200000114e9 */
[----:B------:R-:W2:Y:S04]  /*abf0*/  @!P3 LDG.E R220, [R146.64] ;  /* 0x0000000692dcb981 */ /* 0x000ea8000c1e1900 */
[----:B------:R-:W-:Y:S02]  /*ac00*/  IMAD R144, R2, c[0x0][0x1e0], RZ ;  /* 0x0000780002907a24 */ /* 0x000fe400078e02ff */
[C---:B------:R-:W-:Y:S04]  /*ac10*/  IMAD.WIDE.U32 R2, R233.reuse, c[0x0][0x1e0], RZ ;  /* 0x00007800e9027a25 */ /* 0x040fe800078e00ff */
        /* <DEDUP_REMOVED lines=12> */
.L_x_682:
[----:B------:R-:W-:-:S05]  /*ace0*/  BRA.DIV ~URZ, `(.L_x_630) ;  /* 0x000077927f007947 */ /* 0x000fca000b800000 */
[----:B------:R-:W3:Y:S01]  /*acf0*/  SHFL.IDX PT, R2, R175, RZ, 0x1c1f ;  /* 0x001c1fffaf027589 */ /* 0x000ee200000e0000 */
[C---:B------:R-:W-:Y:S02]  /*ad00*/  IADD3 R146, -R217.reuse, 0x10, RZ ;  /* 0x00000010d9927810 */ /* 0x040fe40007ffe1ff */
[----:B------:R-:W-:Y:S02]  /*ad10*/  ISETP.NE.U32.AND P0, PT, R217, RZ, PT ;  /* 0x000000ffd900720c */ /* 0x000fe40003f05070 */
[----:B------:R-:W-:Y:S04]  /*ad20*/  LOP3.LUT R146, R146, 0xf, RZ, 0xc0, !PT ;  /* 0x0000000f92927812 */ /* 0x000fe800078ec0ff */
[----:B---3--:R-:W-:Y:S04]  /*ad30*/  IADD3 R146, P6, P5, R146, R2, R181 ;  /* 0x0000000292927210 */ /* 0x008fe80007dde0b5 */
[----:B--2---:R-:W-:Y:S02]  /*ad40*/  IADD3.X R147, RZ, R144, R178, P6, P5 ;  /* 0x00000090ff937210 */ /* 0x004fe400037ea4b2 */
[C---:B------:R-:W-:Y:S02]  /*ad50*/  IADD3 R172, P6, R2.reuse, R179, RZ ;  /* 0x000000b302ac7210 */ /* 0x040fe40007fde0ff */
[----:B------:R-:W-:Y:S01]  /*ad60*/  IADD3 R148, P5, R2, R180, RZ ;  /* 0x000000b402947210 */ /* 0x000fe20007fbe0ff */
[----:B------:R-:W-:Y:S01]  /*ad70*/  @!PT LDS RZ, [RZ] ;  /* 0x00000000fffff984 */ /* 0x000fe20000000800 */
[----:B------:R-:W-:Y:S01]  /*ad80*/  @!PT LDS RZ, [RZ] ;  /* 0x00000000fffff984 */ /* 0x000fe20000000800 */
[----:B------:R2:W-:Y:S02]  /*ad90*/  LDGSTS.E.BYPASS.LTC128B.128.ZFILL [R219+0x3100], [R146.64], P0 ;  /* 0x0310000092db7fae */ /* 0x0005e40008141d46 */
[C---:B------:R-:W-:Y:S02]  /*ada0*/  IMAD.X R173, R144.reuse, 0x1, R176, P6 ;  /* 0x0000000190ad7824 */ /* 0x040fe400030e06b0 */
[----:B------:R2:W3:Y:S01]  /*adb0*/  SHFL.IDX PT, R2, R175, 0x1, 0x1c1f ;  /* 0x003c1f00af027f89 */ /* 0x0004e200000e0000 */
[----:B------:R-:W-:Y:S03]  /*adc0*/  IMAD.X R149, R144, 0x1, R177, P5 ;  /* 0x0000000190957824 */ /* 0x000fe600028e06b1 */
[----:B------:R2:W-:Y:S04]  /*add0*/  LDGSTS.E.BYPASS.LTC128B.128 [R219+0x4100], [R172.64], !P2 ;  /* 0x04100000acdb7fae */ /* 0x0005e8000d101d46 */
[----:B------:R2:W4:Y:S04]  /*ade0*/  SHFL.IDX PT, R144, R174, 0x1, 0x1c1f ;  /* 0x003c1f00ae907f89 */ /* 0x00052800000e0000 */
[----:B------:R2:W-:Y:S02]  /*adf0*/  LDGSTS.E.BYPASS.LTC128B.128 [R219+0x5100], [R148.64], !P1 ;  /* 0x0510000094db7fae */ /* 0x0005e4000c901d46 */
.L_x_683:
[C---:B------:R-:W-:Y:S02]  /*ae00*/  IADD3 R3, -R217.reuse, 0x10, RZ ;  /* 0x00000010d9037810 */ /* 0x040fe40007ffe1ff */
[C---:B--23--:R-:W-:Y:S02]  /*ae10*/  IADD3 R148, P6, R2.reuse, R179, RZ ;  /* 0x000000b302947210 */ /* 0x04cfe40007fde0ff */
[----:B------:R-:W-:Y:S02]  /*ae20*/  IADD3 R146, P5, R2, R180, RZ ;  /* 0x000000b402927210 */ /* 0x000fe40007fbe0ff */
[----:B------:R-:W-:Y:S01]  /*ae30*/  ISETP.NE.U32.AND P0, PT, R217, RZ, PT ;  /* 0x000000ffd900720c */ /* 0x000fe20003f05070 */
[C---:B----4-:R-:W-:Y:S01]  /*ae40*/  IMAD.X R149, R144.reuse, 0x1, R176, P6 ;  /* 0x0000000190957824 */ /* 0x050fe200030e06b0 */
[----:B------:R-:W-:Y:S01]  /*ae50*/  LOP3.LUT R3, R3, 0xf, RZ, 0xc0, !PT ;  /* 0x0000000f03037812 */ /* 0x000fe200078ec0ff */
[----:B------:R-:W-:Y:S03]  /*ae60*/  IMAD.X R147, R144, 0x1, R177, P5 ;  /* 0x0000000190937824 */ /* 0x000fe600028e06b1 */
[----:B------:R-:W-:Y:S04]  /*ae70*/  IADD3 R2, P6, P5, R3, R2, R181 ;  /* 0x0000000203027210 */ /* 0x000fe80007dde0b5 */
[----:B------:R-:W-:Y:S05]  /*ae80*/  IADD3.X R3, RZ, R144, R178, P6, P5 ;  /* 0x00000090ff037210 */ /* 0x000fea00037ea4b2 */
[----:B------:R-:W-:Y:S01]  /*ae90*/  @!PT LDS RZ, [RZ] ;  /* 0x00000000fffff984 */ /* 0x000fe20000000800 */
[----:B------:R-:W-:Y:S01]  /*aea0*/  @!PT LDS RZ, [RZ] ;  /* 0x00000000fffff984 */ /* 0x000fe20000000800 */
[----:B------:R-:W-:Y:S01]  /*aeb0*/  @!PT LDS RZ, [RZ] ;  /* 0x00000000fffff984 */ /* 0x000fe20000000800 */
[----:B------:R2:W-:Y:S04]  /*aec0*/  LDGSTS.E.BYPASS.LTC128B.128.ZFILL [R219+0x3900], [R2.64], P0 ;  /* 0x0390000002db7fae */ /* 0x0005e80008141d46 */
[----:B------:R2:W-:Y:S04]  /*aed0*/  LDGSTS.E.BYPASS.LTC128B.128 [R219+0x4900], [R148.64], !P2 ;  /* 0x0490000094db7fae */ /* 0x0005e8000d101d46 */
[----:B------:R2:W-:Y:S02]  /*aee0*/  LDGSTS.E.BYPASS.LTC128B.128 [R219+0x5900], [R146.64], !P1 ;  /* 0x0590000092db7fae */ /* 0x0005e4000c901d46 */
.L_x_628:
[----:B------:R-:W-:Y:S05]  /*aef0*/  BSYNC B0 ;  /* 0x0000000000007941 */ /* 0x000fea0003800000 */
.L_x_627:
[----:B--2---:R-:W-:Y:S01]  /*af00*/  FMNMX.FTZ R3, R4, R0, !PT ;  /* 0x0000000004037209 */ /* 0x004fe20007810000 */
        /* <DEDUP_REMOVED lines=64> */
[----:B------:R-:W-:-:S05]  /*b310*/  BRA.DIV ~URZ, `(.L_x_631) ;  /* 0x000073727f007947 */ /* 0x000fca000b800000 */
[----:B------:R-:W2:Y:S04]  /*b320*/  SHFL.BFLY PT, R149, R144, 0x2, 0x1f ;  /* 0x0c401f0090957f89 */ /* 0x000ea800000e0000 */
[----:B------:R-:W3:Y:S04]  /*b330*/  SHFL.BFLY PT, R2, R148, 0x2, 0x1f ;  /* 0x0c401f0094027f89 */ /* 0x000ee800000e0000 */
[----:B------:R-:W4:Y:S04]  /*b340*/  SHFL.BFLY PT, R3, R147, 0x2, 0x1f ;  /* 0x0c401f0093037f89 */ /* 0x000f2800000e0000 */
[----:B-1----:R-:W1:Y:S01]  /*b350*/  SHFL.BFLY PT, R174, R146, 0x2, 0x1f ;  /* 0x0c401f0092ae7f89 */ /* 0x002e6200000e0000 */
[----:B--2---:R-:W-:Y:S02]  /*b360*/  FMNMX.FTZ R149, R144, R149, !PT ;  /* 0x0000009590957209 */ /* 0x004fe40007810000 */
[----:B---3--:R-:W-:Y:S02]  /*b370*/  FMNMX.FTZ R148, R148, R2, !PT ;  /* 0x0000000294947209 */ /* 0x008fe40007810000 */
[----:B----4-:R-:W-:Y:S03]  /*b380*/  FMNMX.FTZ R147, R147, R3, !PT ;  /* 0x0000000393937209 */ /* 0x010fe60007810000 */
[----:B------:R-:W2:Y:S01]  /*b390*/  SHFL.BFLY PT, R172, R148, 0x1, 0x1f ;  /* 0x0c201f0094ac7f89 */ /* 0x000ea200000e0000 */
[----:B-1----:R-:W-:Y:S03]  /*b3a0*/  FMNMX.FTZ R144, R146, R174, !PT ;  /* 0x000000ae92907209 */ /* 0x002fe60007810000 */
[----:B------:R-:W1:Y:S04]  /*b3b0*/  SHFL.BFLY PT, R3, R149, 0x1, 0x1f ;  /* 0x0c201f0095037f89 */ /* 0x000e6800000e0000 */
[----:B------:R-:W3:Y:S04]  /*b3c0*/  SHFL.BFLY PT, R173, R147, 0x1, 0x1f ;  /* 0x0c201f0093ad7f89 */ /* 0x000ee800000e0000 */
[----:B------:R4:W4:Y:S01]  /*b3d0*/  SHFL.BFLY PT, R2, R144, 0x1, 0x1f ;  /* 0x0c201f0090027f89 */ /* 0x00092200000e0000 */
[----:B--2---:R-:W-:Y:S02]  /*b3e0*/  FMNMX.FTZ R148, R148, R172, !PT ;  /* 0x000000ac94947209 */ /* 0x004fe40007810000 */
[----:B-1----:R-:W-:Y:S02]  /*b3f0*/  FMNMX.FTZ R149, R149, R3, !PT ;  /* 0x0000000395957209 */ /* 0x002fe40007810000 */
[----:B---3--:R-:W-:Y:S03]  /*b400*/  FMNMX.FTZ R147, R147, R173, !PT ;  /* 0x000000ad93937209 */ /* 0x008fe60007810000 */
.L_x_684:
[----:B------:R-:W-:Y:S01]  /*b410*/  FADD.FTZ R0, -R149, R0 ;  /* 0x0000000095007221 */ /* 0x000fe20000010100 */
[----:B----4-:R-:W-:Y:S01]  /*b420*/  FMNMX.FTZ R2, R2, R144, !PT ;  /* 0x0000009002027209 */ /* 0x010fe20007810000 */
[----:B------:R-:W-:Y:S01]  /*b430*/  WARPSYNC 0xffffffff ;  /* 0xffffffff00007948 */ /* 0x000fe20003800000 */
[----:B------:R-:W1:Y:S01]  /*b440*/  LDSM.16.MT88.4 R172, [R201] ;  /* 0x00000000c9ac783b */ /* 0x000e620000004200 */
[----:B------:R-:W-:Y:S01]  /*b450*/  FMUL.FTZ R0, R0, c[0x0][0x2d0] ;  /* 0x0000b40000007a20 */ /* 0x000fe20000410000 */
[----:B------:R-:W-:Y:S01]  /*b460*/  ISETP.GT.AND P0, PT, R221, RZ, PT ;  /* 0x000000ffdd00720c */ /* 0x000fe20003f04270 */
[----:B------:R-:W-:Y:S02]  /*b470*/  FMUL.FTZ R144, R2, c[0x0][0x2d0] ;  /* 0x0000b40002907a20 */ /* 0x000fe40000410000 */
[----:B------:R2:W-:Y:S01]  /*b480*/  MUFU.EX2 R146, R0 ;  /* 0x0000000000927308 */ /* 0x0005e20000000800 */
[----:B------:R-:W-:Y:S02]  /*b490*/  FMUL.FTZ R180, R149, c[0x0][0x2d0] ;  /* 0x0000b40095b47a20 */ /* 0x000fe40000410000 */
[----:B------:R-:W-:Y:S01]  /*b4a0*/  FMUL.FTZ R181, R148, c[0x0][0x2d0] ;  /* 0x0000b40094b57a20 */ /* 0x000fe20000410000 */
[----:B------:R-:W3:Y:S01]  /*b4b0*/  LDL.LU R246, [R1+0x4] ;  /* 0x0000040001f67983 */ /* 0x000ee20000300800 */
[--C-:B------:R-:W-:Y:S02]  /*b4c0*/  FFMA.FTZ R10, R10, c[0x0][0x2d0], -R144.reuse ;  /* 0x0000b4000a0a7a23 */ /* 0x100fe40000010890 */
[----:B------:R-:W-:Y:S01]  /*b4d0*/  FFMA.FTZ R11, R11, c[0x0][0x2d0], -R144 ;  /* 0x0000b4000b0b7a23 */ /* 0x000fe20000010890 */
[----:B------:R-:W4:Y:S01]  /*b4e0*/  LDL.LU R245, [R1+0x10] ;  /* 0x0000100001f57983 */ /* 0x000f220000300800 */
[--C-:B------:R-:W-:Y:S01]  /*b4f0*/  FFMA.FTZ R16, R16, c[0x0][0x2d0], -R180.reuse ;  /* 0x0000b40010107a23 */ /* 0x100fe200000108b4 */
[----:B------:R-:W-:Y:S01]  /*b500*/  MUFU.EX2 R189, R10 ;  /* 0x0000000a00bd7308 */ /* 0x000fe20000000800 */
[--C-:B------:R-:W-:Y:S01]  /*b510*/  FFMA.FTZ R17, R17, c[0x0][0x2d0], -R180.reuse ;  /* 0x0000b40011117a23 */ /* 0x100fe200000108b4 */
[----:B------:R-:W5:Y:S01]  /*b520*/  LDL.LU R244, [R1+0xc] ;  /* 0x00000c0001f47983 */ /* 0x000f620000300800 */
[--C-:B------:R-:W-:Y:S02]  /*b530*/  FFMA.FTZ R18, R18, c[0x0][0x2d0], -R181.reuse ;  /* 0x0000b40012127a23 */ /* 0x100fe400000108b5 */
[--C-:B------:R-:W-:Y:S01]  /*b540*/  FFMA.FTZ R19, R19, c[0x0][0x2d0], -R181.reuse ;  /* 0x0000b40013137a23 */ /* 0x100fe200000108b5 */
[----:B------:R-:W3:Y:S01]  /*b550*/  LDL.LU R243, [R1+0x8] ;  /* 0x0000080001f37983 */ /* 0x000ee20000300800 */
[--C-:B------:R-:W-:Y:S02]  /*b560*/  FFMA.FTZ R4, R4, c[0x0][0x2d0], -R180.reuse ;  /* 0x0000b40004047a23 */ /* 0x100fe400000108b4 */
[----:B------:R-:W-:Y:S01]  /*b570*/  FFMA.FTZ R5, R5, c[0x0][0x2d0], -R180 ;  /* 0x0000b40005057a23 */ /* 0x000fe200000108b4 */
[----:B------:R-:W-:Y:S01]  /*b580*/  MUFU.EX2 R231, R11 ;  /* 0x0000000b00e77308 */ /* 0x000fe20000000800 */
[--C-:B------:R-:W-:Y:S02]  /*b590*/  FFMA.FTZ R6, R6, c[0x0][0x2d0], -R181.reuse ;  /* 0x0000b40006067a23 */ /* 0x100fe400000108b5 */
[----:B------:R-:W-:Y:S02]  /*b5a0*/  FFMA.FTZ R7, R7, c[0x0][0x2d0], -R181 ;  /* 0x0000b40007077a23 */ /* 0x000fe400000108b5 */
[----:B--2---:R-:W-:Y:S02]  /*b5b0*/  FADD.FTZ R0, -R148, R145 ;  /* 0x0000009194007221 */ /* 0x004fe40000010100 */
[--C-:B------:R-:W-:Y:S02]  /*b5c0*/  FFMA.FTZ R14, R14, c[0x0][0x2d0], -R144.reuse ;  /* 0x0000b4000e0e7a23 */ /* 0x100fe40000010890 */
[----:B------:R-:W-:Y:S01]  /*b5d0*/  FMUL.FTZ R0, R0, c[0x0][0x2d0] ;  /* 0x0000b40000007a20 */ /* 0x000fe20000410000 */
[----:B------:R-:W-:Y:S01]  /*b5e0*/  MUFU.EX2 R193, R4 ;  /* 0x0000000400c17308 */ /* 0x000fe20000000800 */
[----:B------:R-:W-:Y:S02]  /*b5f0*/  FFMA.FTZ R15, R15, c[0x0][0x2d0], -R144 ;  /* 0x0000b4000f0f7a23 */ /* 0x000fe40000010890 */
[--C-:B------:R-:W-:Y:S02]  /*b600*/  FFMA.FTZ R32, R32, c[0x0][0x2d0], -R180.reuse ;  /* 0x0000b40020207a23 */ /* 0x100fe400000108b4 */
[--C-:B------:R-:W-:Y:S02]  /*b610*/  FFMA.FTZ R33, R33, c[0x0][0x2d0], -R180.reuse ;  /* 0x0000b40021217a23 */ /* 0x100fe400000108b4 */
[--C-:B------:R-:W-:Y:S02]  /*b620*/  FFMA.FTZ R34, R34, c[0x0][0x2d0], -R181.reuse ;  /* 0x0000b40022227a23 */ /* 0x100fe400000108b5 */
[--C-:B------:R-:W-:Y:S01]  /*b630*/  FFMA.FTZ R35, R35, c[0x0][0x2d0], -R181.reuse ;  /* 0x0000b40023237a23 */ /* 0x100fe200000108b5 */
[----:B------:R2:W-:Y:S01]  /*b640*/  MUFU.EX2 R145, R0 ;  /* 0x0000000000917308 */ /* 0x0005e20000000800 */
[--C-:B------:R-:W-:Y:S02]  /*b650*/  FFMA.FTZ R36, R36, c[0x0][0x2d0], -R180.reuse ;  /* 0x0000b40024247a23 */ /* 0x100fe400000108b4 */
[----:B------:R-:W-:Y:S02]  /*b660*/  FFMA.FTZ R37, R37, c[0x0][0x2d0], -R180 ;  /* 0x0000b40025257a23 */ /* 0x000fe400000108b4 */
[--C-:B------:R-:W-:Y:S02]  /*b670*/  FFMA.FTZ R38, R38, c[0x0][0x2d0], -R181.reuse ;  /* 0x0000b40026267a23 */ /* 0x100fe400000108b5 */
[--C-:B------:R-:W-:Y:S02]  /*b680*/  FFMA.FTZ R39, R39, c[0x0][0x2d0], -R181.reuse ;  /* 0x0000b40027277a23 */ /* 0x100fe400000108b5 */
[--C-:B------:R-:W-:Y:S01]  /*b690*/  FFMA.FTZ R42, R42, c[0x0][0x2d0], -R144.reuse ;  /* 0x0000b4002a2a7a23 */ /* 0x100fe20000010890 */
[----:B------:R-:W-:Y:S01]  /*b6a0*/  MUFU.EX2 R197, R5 ;  /* 0x0000000500c57308 */ /* 0x000fe20000000800 */
[----:B------:R-:W-:Y:S02]  /*b6b0*/  FFMA.FTZ R43, R43, c[0x0][0x2d0], -R144 ;  /* 0x0000b4002b2b7a23 */ /* 0x000fe40000010890 */
[--C-:B------:R-:W-:Y:S02]  /*b6c0*/  FFMA.FTZ R48, R48, c[0x0][0x2d0], -R180.reuse ;  /* 0x0000b40030307a23 */ /* 0x100fe400000108b4 */
[----:B------:R-:W-:Y:S02]  /*b6d0*/  FFMA.FTZ R49, R49, c[0x0][0x2d0], -R180 ;  /* 0x0000b40031317a23 */ /* 0x000fe400000108b4 */
[--C-:B------:R-:W-:Y:S02]  /*b6e0*/  FFMA.FTZ R50, R50, c[0x0][0x2d0], -R181.reuse ;  /* 0x0000b40032327a23 */ /* 0x100fe400000108b5 */
[--C-:B------:R-:W-:Y:S01]  /*b6f0*/  FFMA.FTZ R51, R51, c[0x0][0x2d0], -R181.reuse ;  /* 0x0000b40033337a23 */ /* 0x100fe200000108b5 */
[----:B------:R-:W-:Y:S01]  /*b700*/  MUFU.EX2 R192, R6 ;  /* 0x0000000600c07308 */ /* 0x000fe20000000800 */
[--C-:B------:R-:W-:Y:S02]  /*b710*/  FFMA.FTZ R46, R46, c[0x0][0x2d0], -R144.reuse ;  /* 0x0000b4002e2e7a23 */ /* 0x100fe40000010890 */
[----:B------:R-:W-:Y:S02]  /*b720*/  FFMA.FTZ R47, R47, c[0x0][0x2d0], -R144 ;  /* 0x0000b4002f2f7a23 */ /* 0x000fe40000010890 */
[C---:B--2---:R-:W-:Y:S02]  /*b730*/  FADD.FTZ R0, -R147.reuse, R150 ;  /* 0x0000009693007221 */ /* 0x044fe40000010100 */
[----:B------:R-:W-:Y:S02]  /*b740*/  FMUL.FTZ R150, R147, c[0x0][0x2d0] ;  /* 0x0000b40093967a20 */ /* 0x000fe40000410000 */
[----:B------:R-:W-:Y:S01]  /*b750*/  FMUL.FTZ R0, R0, c[0x0][0x2d0] ;  /* 0x0000b40000007a20 */ /* 0x000fe20000410000 */
[----:B------:R-:W-:Y:S01]  /*b760*/  MUFU.EX2 R235, R7 ;  /* 0x0000000700eb7308 */ /* 0x000fe20000000800 */
[--C-:B------:R-:W-:Y:S02]  /*b770*/  FFMA.FTZ R8, R8, c[0x0][0x2d0], -R150.reuse ;  /* 0x0000b40008087a23 */ /* 0x100fe40000010896 */
[--C-:B------:R-:W-:Y:S02]  /*b780*/  FFMA.FTZ R9, R9, c[0x0][0x2d0], -R150.reuse ;  /* 0x0000b40009097a23 */ /* 0x100fe40000010896 */
[--C-:B------:R-:W-:Y:S02]  /*b790*/  FFMA.FTZ R12, R12, c[0x0][0x2d0], -R150.reuse ;  /* 0x0000b4000c0c7a23 */ /* 0x100fe40000010896 */
[--C-:B------:R-:W-:Y:S02]  /*b7a0*/  FFMA.FTZ R13, R13, c[0x0][0x2d0], -R150.reuse ;  /* 0x0000b4000d0d7a23 */ /* 0x100fe40000010896 */
[--C-:B------:R-:W-:Y:S01]  /*b7b0*/  FFMA.FTZ R40, R40, c[0x0][0x2d0], -R150.reuse ;  /* 0x0000b40028287a23 */ /* 0x100fe20000010896 */
[----:B------:R2:W1:Y:S01]  /*b7c0*/  MUFU.EX2 R3, R0 ;  /* 0x0000000000037308 */ /* 0x0004620000000800 */
[--C-:B------:R-:W-:Y:S02]  /*b7d0*/  FFMA.FTZ R41, R41, c[0x0][0x2d0], -R150.reuse ;  /* 0x0000b40029297a23 */ /* 0x100fe40000010896 */
[--C-:B------:R-:W-:Y:S02]  /*b7e0*/  FFMA.FTZ R44, R44, c[0x0][0x2d0], -R150.reuse ;  /* 0x0000b4002c2c7a23 */ /* 0x100fe40000010896 */
[----:B------:R-:W-:Y:S02]  /*b7f0*/  FFMA.FTZ R45, R45, c[0x0][0x2d0], -R150 ;  /* 0x0000b4002d2d7a23 */ /* 0x000fe40000010896 */
[--C-:B------:R-:W-:Y:S02]  /*b800*/  FFMA.FTZ R54, R54, c[0x0][0x2d0], -R181.reuse ;  /* 0x0000b40036367a23 */ /* 0x100fe400000108b5 */
[--C-:B------:R-:W-:Y:S01]  /*b810*/  FFMA.FTZ R53, R53, c[0x0][0x2d0], -R180.reuse ;  /* 0x0000b40035357a23 */ /* 0x100fe200000108b4 */
[----:B------:R-:W-:Y:S01]  /*b820*/  MUFU.EX2 R190, R8 ;  /* 0x0000000800be7308 */ /* 0x000fe20000000800 */
[--C-:B------:R-:W-:Y:S02]  /*b830*/  FFMA.FTZ R20, R20, c[0x0][0x2d0], -R180.reuse ;  /* 0x0000b40014147a23 */ /* 0x100fe400000108b4 */
[----:B------:R-:W-:Y:S02]  /*b840*/  FFMA.FTZ R21, R21, c[0x0][0x2d0], -R180 ;  /* 0x0000b40015157a23 */ /* 0x000fe400000108b4 */
[--C-:B------:R-:W-:Y:S02]  /*b850*/  FFMA.FTZ R22, R22, c[0x0][0x2d0], -R181.reuse ;  /* 0x0000b40016167a23 */ /* 0x100fe400000108b5 */
[----:B------:R-:W-:Y:S02]  /*b860*/  FFMA.FTZ R23, R23, c[0x0][0x2d0], -R181 ;  /* 0x0000b40017177a23 */ /* 0x000fe400000108b5 */
[--C-:B------:R-:W-:Y:S01]  /*b870*/  FFMA.FTZ R24, R24, c[0x0][0x2d0], -R150.reuse ;  /* 0x0000b40018187a23 */ /* 0x100fe20000010896 */
[----:B------:R-:W1:Y:S01]  /*b880*/  MUFU.EX2 R232, R9 ;  /* 0x0000000900e87308 */ /* 0x000e620000000800 */
[----:B------:R-:W-:Y:S02]  /*b890*/  FFMA.FTZ R25, R25, c[0x0][0x2d0], -R150 ;  /* 0x0000b40019197a23 */ /* 0x000fe40000010896 */
[--C-:B------:R-:W-:Y:S02]  /*b8a0*/  FFMA.FTZ R26, R26, c[0x0][0x2d0], -R144.reuse ;  /* 0x0000b4001a1a7a23 */ /* 0x100fe40000010890 */
[----:B--2---:R-:W-:Y:S02]  /*b8b0*/  FADD.FTZ R0, -R2, R151 ;  /* 0x0000009702007221 */ /* 0x004fe40000010100 */
[----:B------:R-:W-:Y:S02]  /*b8c0*/  FFMA.FTZ R27, R27, c[0x0][0x2d0], -R144 ;  /* 0x0000b4001b1b7a23 */ /* 0x000fe40000010890 */
[----:B------:R-:W-:Y:S01]  /*b8d0*/  FMUL.FTZ R0, R0, c[0x0][0x2d0] ;  /* 0x0000b40000007a20 */ /* 0x000fe20000410000 */
[----:B------:R-:W-:Y:S01]  /*b8e0*/  MUFU.EX2 R236, R16 ;  /* 0x0000001000ec7308 */ /* 0x000fe20000000800 */
[--C-:B------:R-:W-:Y:S02]  /*b8f0*/  FFMA.FTZ R28, R28, c[0x0][0x2d0], -R150.reuse ;  /* 0x0000b4001c1c7a23 */ /* 0x100fe40000010896 */
[----:B------:R-:W-:Y:S02]  /*b900*/  FFMA.FTZ R29, R29, c[0x0][0x2d0], -R150 ;  /* 0x0000b4001d1d7a23 */ /* 0x000fe40000010896 */
[--C-:B------:R-:W-:Y:S02]  /*b910*/  FFMA.FTZ R30, R30, c[0x0][0x2d0], -R144.reuse ;  /* 0x0000b4001e1e7a23 */ /* 0x100fe40000010890 */
[----:B------:R-:W-:Y:S02]  /*b920*/  FFMA.FTZ R31, R31, c[0x0][0x2d0], -R144 ;  /* 0x0000b4001f1f7a23 */ /* 0x000fe40000010890 */
[--C-:B------:R-:W-:Y:S01]  /*b930*/  FFMA.FTZ R52, R52, c[0x0][0x2d0], -R180.reuse ;  /* 0x0000b40034347a23 */ /* 0x100fe200000108b4 */
[----:B------:R-:W-:Y:S01]  /*b940*/  MUFU.EX2 R0, R0 ;  /* 0x0000000000007308 */ /* 0x000fe20000000800 */
[--C-:B------:R-:W-:Y:S02]  /*b950*/  FFMA.FTZ R64, R64, c[0x0][0x2d0], -R180.reuse ;  /* 0x0000b40040407a23 */ /* 0x100fe400000108b4 */
[----:B------:R-:W-:Y:S02]  /*b960*/  FFMA.FTZ R180, R65, c[0x0][0x2d0], -R180 ;  /* 0x0000b40041b47a23 */ /* 0x000fe400000108b4 */
[--C-:B------:R-:W-:Y:S02]  /*b970*/  FFMA.FTZ R67, R67, c[0x0][0x2d0], -R181.reuse ;  /* 0x0000b40043437a23 */ /* 0x100fe400000108b5 */
[----:B------:R-:W-:Y:S02]  /*b980*/  FFMA.FTZ R61, R61, c[0x0][0x2d0], -R150 ;  /* 0x0000b4003d3d7a23 */ /* 0x000fe40000010896 */
[----:B------:R-:W-:Y:S01]  /*b990*/  FFMA.FTZ R63, R63, c[0x0][0x2d0], -R144 ;  /* 0x0000b4003f3f7a23 */ /* 0x000fe20000010890 */
[----:B------:R-:W-:Y:S01]  /*b9a0*/  MUFU.EX2 R241, R17 ;  /* 0x0000001100f17308 */ /* 0x000fe20000000800 */
[--C-:B------:R-:W-:Y:S02]  /*b9b0*/  FFMA.FTZ R55, R55, c[0x0][0x2d0], -R181.reuse ;  /* 0x0000b40037377a23 */ /* 0x100fe400000108b5 */
[----:B------:R-:W-:Y:S02]  /*b9c0*/  FFMA.FTZ R66, R66, c[0x0][0x2d0], -R181 ;  /* 0x0000b40042427a23 */ /* 0x000fe400000108b5 */
[----:B------:R-:W-:Y:S02]  /*b9d0*/  FFMA.FTZ R60, R60, c[0x0][0x2d0], -R150 ;  /* 0x0000b4003c3c7a23 */ /* 0x000fe40000010896 */
[----:B------:R-:W-:Y:S02]  /*b9e0*/  FFMA.FTZ R62, R62, c[0x0][0x2d0], -R144 ;  /* 0x0000b4003e3e7a23 */ /* 0x000fe40000010890 */
[----:B------:R-:W-:Y:S01]  /*b9f0*/  FFMA.FTZ R57, R57, c[0x0][0x2d0], -R150 ;  /* 0x0000b40039397a23 */ /* 0x000fe20000010896 */
[----:B------:R-:W-:Y:S01]  /*ba00*/  MUFU.EX2 R238, R18 ;  /* 0x0000001200ee7308 */ /* 0x000fe20000000800 */
[----:B------:R-:W-:Y:S02]  /*ba10*/  FFMA.FTZ R59, R59, c[0x0][0x2d0], -R144 ;  /* 0x0000b4003b3b7a23 */ /* 0x000fe40000010890 */
[----:B------:R-:W-:Y:S01]  /*ba20*/  FFMA.FTZ R56, R56, c[0x0][0x2d0], -R150 ;  /* 0x0000b40038387a23 */ /* 0x000fe20000010896 */
[----:B------:R-:W-:Y:S01]  /*ba30*/  MOV R150, R147 ;  /* 0x0000009300967202 */ /* 0x000fe20000000f00 */
[----:B------:R-:W-:Y:S05]  /*ba40*/  FFMA.FTZ R58, R58, c[0x0][0x2d0], -R144 ;  /* 0x0000b4003a3a7a23 */ /* 0x000fea0000010890 */
[----:B------:R-:W-:Y:S10]  /*ba50*/  MUFU.EX2 R242, R19 ;  /* 0x0000001300f27308 */ /* 0x000ff40000000800 */
[----:B------:R-:W-:Y:S10]  /*ba60*/  MUFU.EX2 R239, R12 ;  /* 0x0000000c00ef7308 */ /* 0x000ff40000000800 */
[----:B------:R-:W2:Y:S10]  /*ba70*/  MUFU.EX2 R240, R13 ;  /* 0x0000000d00f07308 */ /* 0x000eb40000000800 */
[----:B------:R-:W-:Y:S10]  /*ba80*/  MUFU.EX2 R234, R14 ;  /* 0x0000000e00ea7308 */ /* 0x000ff40000000800 */
[----:B------:R-:W1:Y:S10]  /*ba90*/  MUFU.EX2 R237, R15 ;  /* 0x0000000f00ed7308 */ /* 0x000e740000000800 */
[----:B------:R-:W-:Y:S10]  /*baa0*/  MUFU.EX2 R226, R32 ;  /* 0x0000002000e27308 */ /* 0x000ff40000000800 */
[----:B------:R-:W-:Y:S10]  /*bab0*/  MUFU.EX2 R227, R33 ;  /* 0x0000002100e37308 */ /* 0x000ff40000000800 */
[----:B------:R-:W-:Y:S10]  /*bac0*/  MUFU.EX2 R224, R34 ;  /* 0x0000002200e07308 */ /* 0x000ff40000000800 */
[----:B------:R1:W-:Y:S10]  /*bad0*/  MUFU.EX2 R223, R35 ;  /* 0x0000002300df7308 */ /* 0x0003f40000000800 */
[----:B------:R-:W-:Y:S10]  /*bae0*/  MUFU.EX2 R186, R36 ;  /* 0x0000002400ba7308 */ /* 0x000ff40000000800 */
[----:B------:R-:W-:Y:S01]  /*baf0*/  MUFU.EX2 R188, R37 ;  /* 0x0000002500bc7308 */ /* 0x000fe20000000800 */
[----:B-1----:R-:W-:Y:S09]  /*bb00*/  LDSM.16.MT88.4 R32, [R202+0x2000] ;  /* 0x00200000ca20783b */ /* 0x002ff20000004200 */
[----:B------:R-:W-:Y:S10]  /*bb10*/  MUFU.EX2 R185, R38 ;  /* 0x0000002600b97308 */ /* 0x000ff40000000800 */
[----:B------:R1:W-:Y:S10]  /*bb20*/  MUFU.EX2 R187, R39 ;  /* 0x0000002700bb7308 */ /* 0x0003f40000000800 */
[----:B------:R-:W-:Y:S10]  /*bb30*/  MUFU.EX2 R151, R42 ;  /* 0x0000002a00977308 */ /* 0x000ff40000000800 */
[----:B------:R-:W-:Y:S01]  /*bb40*/  MUFU.EX2 R184, R48 ;  /* 0x0000003000b87308 */ /* 0x000fe20000000800 */
[----:B-1----:R-:W-:Y:S09]  /*bb50*/  LDSM.16.MT88.4 R36, [R202+0x2400] ;  /* 0x00240000ca24783b */ /* 0x002ff20000004200 */
[----:B------:R-:W-:Y:S10]  /*bb60*/  MUFU.EX2 R183, R49 ;  /* 0x0000003100b77308 */ /* 0x000ff40000000800 */
[----:B------:R-:W-:Y:S10]  /*bb70*/  MUFU.EX2 R182, R50 ;  /* 0x0000003200b67308 */ /* 0x000ff40000000800 */
[----:B------:R-:W-:Y:S10]  /*bb80*/  MUFU.EX2 R65, R46 ;  /* 0x0000002e00417308 */ /* 0x000ff40000000800 */
[----:B------:R-:W-:Y:S10]  /*bb90*/  MUFU.EX2 R180, R180 ;  /* 0x000000b400b47308 */ /* 0x000ff40000000800 */
[----:B------:R-:W-:Y:S10]  /*bba0*/  MUFU.EX2 R67, R67 ;  /* 0x0000004300437308 */ /* 0x000ff40000000800 */
[----:B------:R-:W-:Y:S10]  /*bbb0*/  MUFU.EX2 R61, R61 ;  /* 0x0000003d003d7308 */ /* 0x000ff40000000800 */
[----:B------:R-:W-:Y:S10]  /*bbc0*/  MUFU.EX2 R63, R63 ;  /* 0x0000003f003f7308 */ /* 0x000ff40000000800 */
[----:B------:R-:W-:Y:S10]  /*bbd0*/  MUFU.EX2 R230, R20 ;  /* 0x0000001400e67308 */ /* 0x000ff40000000800 */
[----:B------:R-:W1:Y:S10]  /*bbe0*/  MUFU.EX2 R229, R21 ;  /* 0x0000001500e57308 */ /* 0x000e740000000800 */
[----:B------:R-:W-:Y:S10]  /*bbf0*/  MUFU.EX2 R228, R22 ;  /* 0x0000001600e47308 */ /* 0x000ff40000000800 */
[----:B------:R-:W1:Y:S10]  /*bc00*/  MUFU.EX2 R225, R23 ;  /* 0x0000001700e17308 */ /* 0x000e740000000800 */
[----:B------:R1:W-:Y:S10]  /*bc10*/  MUFU.EX2 R198, R24 ;  /* 0x0000001800c67308 */ /* 0x0003f40000000800 */
[----:B------:R1:W1:Y:S10]  /*bc20*/  MUFU.EX2 R217, R25 ;  /* 0x0000001900d97308 */ /* 0x0002740000000800 */
[----:B------:R1:W-:Y:S10]  /*bc30*/  MUFU.EX2 R196, R26 ;  /* 0x0000001a00c47308 */ /* 0x0003f40000000800 */
[----:B------:R1:W-:Y:S10]  /*bc40*/  MUFU.EX2 R194, R27 ;  /* 0x0000001b00c27308 */ /* 0x0003f40000000800 */
[----:B------:R1:W-:Y:S10]  /*bc50*/  MUFU.EX2 R222, R28 ;  /* 0x0000001c00de7308 */ /* 0x0003f40000000800 */
[----:B------:R-:W1:Y:S10]  /*bc60*/  MUFU.EX2 R199, R29 ;  /* 0x0000001d00c77308 */ /* 0x000e740000000800 */
[----:B------:R1:W-:Y:S10]  /*bc70*/  MUFU.EX2 R195, R30 ;  /* 0x0000001e00c37308 */ /* 0x0003f40000000800 */
[----:B------:R-:W1:Y:S10]  /*bc80*/  MUFU.EX2 R191, R31 ;  /* 0x0000001f00bf7308 */ /* 0x000e740000000800 */
        /* <DEDUP_REMOVED lines=8> */
[----:B------:R-:W-:Y:S01]  /*bd10*/  MUFU.EX2 R58, R58 ;  /* 0x0000003a003a7308 */ /* 0x000fe20000000800 */
[C---:B------:R-:W-:Y:S01]  /*bd20*/  FMUL.FTZ R8, R3.reuse, R156 ;  /* 0x0000009c03087220 */ /* 0x040fe20000410000 */
[----:B------:R-:W-:Y:S01]  /*bd30*/  F2FP.PACK_AB R176, R232, R190 ;  /* 0x000000bee8b0723e */ /* 0x000fe200000000ff */
[----:B------:R-:W-:Y:S01]  /*bd40*/  FMUL.FTZ R9, R3, R157 ;  /* 0x0000009d03097220 */ /* 0x000fe20000410000 */
[----:B--2---:R-:W-:Y:S01]  /*bd50*/  F2FP.PACK_AB R178, R240, R239 ;  /* 0x000000eff0b2723e */ /* 0x004fe200000000ff */
[C---:B------:R-:W-:Y:S01]  /*bd60*/  FMUL.FTZ R10, R0.reuse, R158 ;  /* 0x0000009e000a7220 */ /* 0x040fe20000410000 */
[----:B------:R-:W-:Y:S01]  /*bd70*/  F2FP.PACK_AB R177, R231, R189 ;  /* 0x000000bde7b1723e */ /* 0x000fe200000000ff */
[----:B------:R-:W-:Y:S01]  /*bd80*/  FMUL.FTZ R11, R0, R159 ;  /* 0x0000009f000b7220 */ /* 0x000fe20000410000 */
[----:B------:R-:W-:Y:S01]  /*bd90*/  F2FP.PACK_AB R179, R237, R234 ;  /* 0x000000eaedb3723e */ /* 0x000fe200000000ff */
[----:B------:R-:W2:Y:S01]  /*bda0*/  LDSM.16.MT88.4 R156, [R202] ;  /* 0x00000000ca9c783b */ /* 0x000ea20000004200 */
[C---:B------:R-:W-:Y:S01]  /*bdb0*/  FMUL.FTZ R4, R146.reuse, R152 ;  /* 0x0000009892047220 */ /* 0x040fe20000410000 */
[----:B------:R-:W-:Y:S01]  /*bdc0*/  F2FP.PACK_AB R152, R197, R193 ;  /* 0x000000c1c598723e */ /* 0x000fe200000000ff */
[----:B------:R-:W-:Y:S01]  /*bdd0*/  FMUL.FTZ R5, R146, R153 ;  /* 0x0000009992057220 */ /* 0x000fe20000410000 */
[----:B------:R-:W-:Y:S01]  /*bde0*/  F2FP.PACK_AB R153, R235, R192 ;  /* 0x000000c0eb99723e */ /* 0x000fe200000000ff */
[----:B------:R-:W-:Y:S01]  /*bdf0*/  FMUL.FTZ R6, R145, R154 ;  /* 0x0000009a91067220 */ /* 0x000fe20000410000 */
[----:B------:R-:W-:Y:S01]  /*be00*/  F2FP.PACK_AB R154, R241, R236 ;  /* 0x000000ecf19a723e */ /* 0x000fe200000000ff */
[----:B------:R-:W-:Y:S01]  /*be10*/  FMUL.FTZ R7, R145, R155 ;  /* 0x0000009b91077220 */ /* 0x000fe20000410000 */
[----:B------:R-:W-:Y:S01]  /*be20*/  F2FP.PACK_AB R155, R242, R238 ;  /* 0x000000eef29b723e */ /* 0x000fe200000000ff */
[----:B------:R-:W-:Y:S01]  /*be30*/  FMUL.FTZ R12, R3, R160 ;  /* 0x000000a0030c7220 */ /* 0x000fe20000410000 */
[----:B-1----:R-:W-:Y:S01]  /*be40*/  F2FP.PACK_AB R24, R229, R230 ;  /* 0x000000e6e518723e */ /* 0x002fe200000000ff */
[----:B------:R-:W-:Y:S01]  /*be50*/  FMUL.FTZ R13, R3, R161 ;  /* 0x000000a1030d7220 */ /* 0x000fe20000410000 */
[----:B------:R-:W-:Y:S01]  /*be60*/  F2FP.PACK_AB R25, R225, R228 ;  /* 0x000000e4e119723e */ /* 0x000fe200000000ff */
[C---:B------:R-:W-:Y:S01]  /*be70*/  FMUL.FTZ R14, R0.reuse, R162 ;  /* 0x000000a2000e7220 */ /* 0x040fe20000410000 */
[----:B------:R-:W-:Y:S01]  /*be80*/  F2FP.PACK_AB R26, R227, R226 ;  /* 0x000000e2e31a723e */ /* 0x000fe200000000ff */
[-C--:B------:R-:W-:Y:S05]  /*be90*/  HMMA.16816.F32 R4, R152, R172.reuse, R4 ;  /* 0x000000ac9804723c */ /* 0x080fea0000001804 */
[----:B------:R-:W-:Y:S01]  /*bea0*/  FMUL.FTZ R15, R0, R163 ;  /* 0x000000a3000f7220 */ /* 0x000fe20000410000 */
[----:B------:R-:W-:Y:S01]  /*beb0*/  F2FP.PACK_AB R27, R223, R224 ;  /* 0x000000e0df1b723e */ /* 0x000fe200000000ff */
[----:B------:R-:W1:Y:S01]  /*bec0*/  LDSM.16.MT88.4 R160, [R201+0x1000] ;  /* 0x00100000c9a0783b */ /* 0x000e620000004200 */
[C---:B------:R-:W-:Y:S01]  /*bed0*/  HMMA.16816.F32 R8, R176.reuse, R172, R8 ;  /* 0x000000acb008723c */ /* 0x040fe20000001808 */
[----:B------:R-:W-:Y:S03]  /*bee0*/  MUFU.EX2 R173, R40 ;  /* 0x0000002800ad7308 */ /* 0x000fe60000000800 */
[C---:B------:R-:W-:Y:S01]  /*bef0*/  FMUL.FTZ R16, R146.reuse, R164 ;  /* 0x000000a492107220 */ /* 0x040fe20000410000 */
[----:B------:R-:W-:Y:S01]  /*bf00*/  F2FP.PACK_AB R28, R217, R198 ;  /* 0x000000c6d91c723e */ /* 0x000fe200000000ff */
[----:B------:R-:W-:Y:S01]  /*bf10*/  FMUL.FTZ R17, R146, R165 ;  /* 0x000000a592117220 */ /* 0x000fe20000410000 */
[----:B------:R-:W-:Y:S01]  /*bf20*/  F2FP.PACK_AB R30, R199, R222 ;  /* 0x000000dec71e723e */ /* 0x000fe200000000ff */
[-C--:B------:R-:W-:Y:S03]  /*bf30*/  HMMA.16816.F32 R12, R176, R174.reuse, R12 ;  /* 0x000000aeb00c723c */ /* 0x080fe6000000180c */
[----:B------:R-:W1:Y:S01]  /*bf40*/  MUFU.EX2 R172, R41 ;  /* 0x0000002900ac7308 */ /* 0x000e620000000800 */
[C---:B------:R-:W-:Y:S01]  /*bf50*/  FMUL.FTZ R18, R145.reuse, R166 ;  /* 0x000000a691127220 */ /* 0x040fe20000410000 */
[----:B------:R-:W-:Y:S01]  /*bf60*/  F2FP.PACK_AB R29, R194, R196 ;  /* 0x000000c4c21d723e */ /* 0x000fe200000000ff */
[----:B------:R-:W-:Y:S01]  /*bf70*/  FMUL.FTZ R19, R145, R167 ;  /* 0x000000a791137220 */ /* 0x000fe20000410000 */
[----:B------:R-:W-:Y:S01]  /*bf80*/  F2FP.PACK_AB R31, R191, R195 ;  /* 0x000000c3bf1f723e */ /* 0x000fe200000000ff */
[----:B------:R-:W-:Y:S01]  /*bf90*/  LDSM.16.MT88.4 R164, [R201+0xc00] ;  /* 0x000c0000c9a4783b */ /* 0x000fe20000004200 */
[C---:B------:R-:W-:Y:S03]  /*bfa0*/  FMUL.FTZ R100, R146.reuse, R100 ;  /* 0x0000006492647220 */ /* 0x040fe60000410000 */
[----:B------:R-:W-:Y:S01]  /*bfb0*/  FMUL.FTZ R101, R146, R101 ;  /* 0x0000006592657220 */ /* 0x000fe20000410000 */
[C---:B------:R-:W-:Y:S01]  /*bfc0*/  HMMA.16816.F32 R16, R152.reuse, R174, R16 ;  /* 0x000000ae9810723c */ /* 0x040fe20000001810 */
[----:B------:R-:W-:Y:S03]  /*bfd0*/  MUFU.EX2 R174, R44 ;  /* 0x0000002c00ae7308 */ /* 0x000fe60000000800 */
[C---:B------:R-:W-:Y:S02]  /*bfe0*/  FMUL.FTZ R102, R145.reuse, R102 ;  /* 0x0000006691667220 */ /* 0x040fe40000410000 */
[----:B------:R-:W-:Y:S02]  /*bff0*/  FMUL.FTZ R103, R145, R103 ;  /* 0x0000006791677220 */ /* 0x000fe40000410000 */
[C---:B------:R-:W-:Y:S03]  /*c000*/  FMUL.FTZ R104, R3.reuse, R104 ;  /* 0x0000006803687220 */ /* 0x040fe60000410000 */
[----:B------:R-:W-:Y:S01]  /*c010*/  MUFU.EX2 R175, R54 ;  /* 0x0000003600af7308 */ /* 0x000fe20000000800 */
[C---:B------:R-:W-:Y:S01]  /*c020*/  FMUL.FTZ R105, R3.reuse, R105 ;  /* 0x0000006903697220 */ /* 0x040fe20000410000 */
[-C--:B--2---:R-:W-:Y:S03]  /*c030*/  HMMA.16816.F32 R100, R152, R156.reuse, R100 ;  /* 0x0000009c9864723c */ /* 0x084fe60000001864 */
[C---:B------:R-:W-:Y:S02]  /*c040*/  FMUL.FTZ R106, R0.reuse, R106 ;  /* 0x0000006a006a7220 */ /* 0x040fe40000410000 */
[C---:B------:R-:W-:Y:S02]  /*c050*/  FMUL.FTZ R107, R0.reuse, R107 ;  /* 0x0000006b006b7220 */ /* 0x040fe40000410000 */
[C---:B------:R-:W-:Y:S01]  /*c060*/  FMUL.FTZ R108, R3.reuse, R108 ;  /* 0x0000006c036c7220 */ /* 0x040fe20000410000 */
[----:B------:R2:W-:Y:S01]  /*c070*/  MUFU.EX2 R54, R43 ;  /* 0x0000002b00367308 */ /* 0x0005e20000000800 */
[----:B------:R-:W-:Y:S03]  /*c080*/  FMUL.FTZ R109, R3, R109 ;  /* 0x0000006d036d7220 */ /* 0x000fe60000410000 */
[C---:B------:R-:W-:Y:S04]  /*c090*/  HMMA.16816.F32 R104, R176.reuse, R156, R104 ;  /* 0x0000009cb068723c */ /* 0x040fe80000001868 */
[C---:B------:R-:W-:Y:S02]  /*c0a0*/  FMUL.FTZ R110, R0.reuse, R110 ;  /* 0x0000006e006e7220 */ /* 0x040fe40000410000 */
[----:B------:R-:W-:Y:S02]  /*c0b0*/  FMUL.FTZ R111, R0, R111 ;  /* 0x0000006f006f7220 */ /* 0x000fe40000410000 */
[C---:B------:R-:W-:Y:S04]  /*c0c0*/  FMUL.FTZ R112, R146.reuse, R112 ;  /* 0x0000007092707220 */ /* 0x040fe80000410000 */
[C---:B------:R-:W-:Y:S01]  /*c0d0*/  FMUL.FTZ R113, R146.reuse, R113 ;  /* 0x0000007192717220 */ /* 0x040fe20000410000 */
[-C--:B------:R-:W-:Y:S03]  /*c0e0*/  HMMA.16816.F32 R108, R176, R158.reuse, R108 ;  /* 0x0000009eb06c723c */ /* 0x080fe6000000186c */
[C---:B------:R-:W-:Y:S02]  /*c0f0*/  FMUL.FTZ R114, R145.reuse, R114 ;  /* 0x0000007291727220 */ /* 0x040fe40000410000 */
[C---:B------:R-:W-:Y:S01]  /*c100*/  FMUL.FTZ R115, R145.reuse, R115 ;  /* 0x0000007391737220 */ /* 0x040fe20000410000 */
[----:B--2---:R-:W-:Y:S01]  /*c110*/  LDSM.16.MT88.4 R40, [R202+0x800] ;  /* 0x00080000ca28783b */ /* 0x004fe20000004200 */
[C---:B------:R-:W-:Y:S05]  /*c120*/  FMUL.FTZ R116, R146.reuse, R116 ;  /* 0x0000007492747220 */ /* 0x040fea0000410000 */
[C---:B------:R-:W-:Y:S02]  /*c130*/  HMMA.16816.F32 R112, R152.reuse, R158, R112 ;  /* 0x0000009e9870723c */ /* 0x040fe40000001870 */
[----:B------:R-:W2:Y:S02]  /*c140*/  LDSM.16.MT88.4 R156, [R202+0x1000] ;  /* 0x00100000ca9c783b */ /* 0x000ea40000004200 */
[----:B------:R-:W-:Y:S02]  /*c150*/  FMUL.FTZ R117, R146, R117 ;  /* 0x0000007592757220 */ /* 0x000fe40000410000 */
[C---:B------:R-:W-:Y:S02]  /*c160*/  FMUL.FTZ R118, R145.reuse, R118 ;  /* 0x0000007691767220 */ /* 0x040fe40000410000 */
[----:B------:R-:W-:Y:S04]  /*c170*/  FMUL.FTZ R119, R145, R119 ;  /* 0x0000007791777220 */ /* 0x000fe80000410000 */
[C---:B------:R-:W-:Y:S02]  /*c180*/  FMUL.FTZ R120, R3.reuse, R120 ;  /* 0x0000007803787220 */ /* 0x040fe40000410000 */
[C---:B------:R-:W-:Y:S01]  /*c190*/  FMUL.FTZ R121, R3.reuse, R121 ;  /* 0x0000007903797220 */ /* 0x040fe20000410000 */
[-C--:B-1----:R-:W-:Y:S03]  /*c1a0*/  HMMA.16816.F32 R116, R152, R160.reuse, R116 ;  /* 0x000000a09874723c */ /* 0x082fe60000001874 */
[C---:B------:R-:W-:Y:S02]  /*c1b0*/  FMUL.FTZ R122, R0.reuse, R122 ;  /* 0x0000007a007a7220 */ /* 0x040fe40000410000 */
[C---:B------:R-:W-:Y:S02]  /*c1c0*/  FMUL.FTZ R123, R0.reuse, R123 ;  /* 0x0000007b007b7220 */ /* 0x040fe40000410000 */
[C---:B------:R-:W-:Y:S02]  /*c1d0*/  FMUL.FTZ R124, R3.reuse, R124 ;  /* 0x0000007c037c7220 */ /* 0x040fe40000410000 */
        /* <DEDUP_REMOVED lines=8> */
[C---:B------:R-:W-:Y:S02]  /*c260*/  FMUL.FTZ R131, R145.reuse, R131 ;  /* 0x0000008391837220 */ /* 0x040fe40000410000 */
[C---:B------:R-:W-:Y:S02]  /*c270*/  FMUL.FTZ R132, R146.reuse, R132 ;  /* 0x0000008492847220 */ /* 0x040fe40000410000 */
[----:B------:R-:W-:Y:S03]  /*c280*/  FMUL.FTZ R133, R146, R133 ;  /* 0x0000008592857220 */ /* 0x000fe60000410000 */
[C---:B------:R-:W-:Y:S01]  /*c290*/  HMMA.16816.F32 R128, R152.reuse, R162, R128 ;  /* 0x000000a29880723c */ /* 0x040fe20000001880 */
[----:B------:R-:W1:Y:S03]  /*c2a0*/  LDSM.16.MT88.4 R160, [R201+0x2000] ;  /* 0x00200000c9a0783b */ /* 0x000e660000004200 */
[C---:B------:R-:W-:Y:S02]  /*c2b0*/  FMUL.FTZ R134, R145.reuse, R134 ;  /* 0x0000008691867220 */ /* 0x040fe40000410000 */
[----:B------:R-:W-:Y:S02]  /*c2c0*/  FMUL.FTZ R135, R145, R135 ;  /* 0x0000008791877220 */ /* 0x000fe40000410000 */
[C---:B------:R-:W-:Y:S04]  /*c2d0*/  FMUL.FTZ R136, R3.reuse, R136 ;  /* 0x0000008803887220 */ /* 0x040fe80000410000 */
[C---:B------:R-:W-:Y:S01]  /*c2e0*/  FMUL.FTZ R137, R3.reuse, R137 ;  /* 0x0000008903897220 */ /* 0x040fe20000410000 */
[-C--:B--2---:R-:W-:Y:S03]  /*c2f0*/  HMMA.16816.F32 R132, R152, R156.reuse, R132 ;  /* 0x0000009c9884723c */ /* 0x084fe60000001884 */
        /* <DEDUP_REMOVED lines=15> */
[----:B------:R-:W2:Y:S03]  /*c3f0*/  LDSM.16.MT88.4 R156, [R201+0x400] ;  /* 0x00040000c99c783b */ /* 0x000ea60000004200 */
[C---:B------:R-:W-:Y:S02]  /*c400*/  FMUL.FTZ R70, R145.reuse, R70 ;  /* 0x0000004691467220 */ /* 0x040fe40000410000 */
[----:B------:R-:W-:Y:S02]  /*c410*/  FMUL.FTZ R71, R145, R71 ;  /* 0x0000004791477220 */ /* 0x000fe40000410000 */
[C---:B------:R-:W-:Y:S04]  /*c420*/  FMUL.FTZ R72, R3.reuse, R72 ;  /* 0x0000004803487220 */ /* 0x040fe80000410000 */
        /* <DEDUP_REMOVED lines=31> */
[----:B------:R-:W-:Y:S01]  /*c620*/  FMUL.FTZ R97, R146, R97 ;  /* 0x0000006192617220 */ /* 0x000fe20000410000 */
[-C--:B------:R-:W-:Y:S01]  /*c630*/  HMMA.16816.F32 R92, R176, R34.reuse, R92 ;  /* 0x00000022b05c723c */ /* 0x080fe2000000185c */
[----:B------:R1:W-:Y:S02]  /*c640*/  MUFU.EX2 R179, R51 ;  /* 0x0000003300b37308 */ /* 0x0003e40000000800 */
[C---:B------:R-:W-:Y:S02]  /*c650*/  FMUL.FTZ R98, R145.reuse, R98 ;  /* 0x0000006291627220 */ /* 0x040fe40000410000 */
[----:B------:R-:W-:Y:S02]  /*c660*/  FMUL.FTZ R99, R145, R99 ;  /* 0x0000006391637220 */ /* 0x000fe40000410000 */
[----:B---3--:R-:W-:Y:S02]  /*c670*/  FFMA.FTZ R0, R0, R243, R189 ;  /* 0x000000f300007223 */ /* 0x008fe400000100bd */
[----:B------:R-:W-:Y:S02]  /*c680*/  FFMA.FTZ R146, R146, R246, R193 ;  /* 0x000000f692927223 */ /* 0x000fe400000100c1 */
[----:B------:R-:W3:Y:S01]  /*c690*/  MUFU.EX2 R176, R45 ;  /* 0x0000002d00b07308 */ /* 0x000ee20000000800 */
[----:B------:R-:W-:Y:S01]  /*c6a0*/  HMMA.16816.F32 R96, R152, R34, R96 ;  /* 0x000000229860723c */ /* 0x000fe20000001860 */
[----:B------:R-:W3:Y:S03]  /*c6b0*/  LDSM.16.MT88.4 R32, [R201+0x1400] ;  /* 0x00140000c920783b */ /* 0x000ee60000004200 */
[----:B------:R-:W-:Y:S02]  /*c6c0*/  FADD.FTZ R146, R197, R146 ;  /* 0x00000092c5927221 */ /* 0x000fe40000010000 */
[----:B----4-:R-:W-:Y:S02]  /*c6d0*/  FFMA.FTZ R145, R145, R245, R192 ;  /* 0x000000f591917223 */ /* 0x010fe400000100c0 */
[-C--:B--2---:R-:W-:Y:S01]  /*c6e0*/  HMMA.16816.F32 R4, R24, R156.reuse, R4 ;  /* 0x0000009c1804723c */ /* 0x084fe20000001804 */
[----:B------:R-:W2:Y:S01]  /*c6f0*/  LDSM.16.MT88.4 R152, [R202+0x1400] ;  /* 0x00140000ca98783b */ /* 0x000ea20000004200 */
[----:B------:R-:W-:Y:S06]  /*c700*/  MUFU.EX2 R178, R53 ;  /* 0x0000003500b27308 */ /* 0x000fec0000000800 */
[C---:B------:R-:W-:Y:S01]  /*c710*/  HMMA.16816.F32 R8, R28.reuse, R156, R8 ;  /* 0x0000009c1c08723c */ /* 0x040fe20000001808 */
[----:B-1----:R-:W-:Y:S03]  /*c720*/  LDSM.16.MT88.4 R48, [R201+0x2800] ;  /* 0x00280000c930783b */ /* 0x002fe60000004200 */
[----:B------:R1:W4:Y:S04]  /*c730*/  MUFU.EX2 R53, R47 ;  /* 0x0000002f00357308 */ /* 0x0003280000000800 */
[-C--:B------:R-:W-:Y:S06]  /*c740*/  HMMA.16816.F32 R12, R28, R158.reuse, R12 ;  /* 0x0000009e1c0c723c */ /* 0x080fec000000180c */
[----:B------:R5:W2:Y:S02]  /*c750*/  MUFU.EX2 R177, R52 ;  /* 0x0000003400b17308 */ /* 0x000aa40000000800 */
[C---:B------:R-:W-:Y:S08]  /*c760*/  HMMA.16816.F32 R16, R24.reuse, R158, R16 ;  /* 0x0000009e1810723c */ /* 0x040ff00000001810 */
[-C--:B------:R-:W-:Y:S01]  /*c770*/  HMMA.16816.F32 R100, R24, R160.reuse, R100 ;  /* 0x000000a01864723c */ /* 0x080fe20000001864 */
[----:B-1----:R-:W-:Y:S07]  /*c780*/  LDSM.16.MT88.4 R44, [R201+0x1800] ;  /* 0x00180000c92c783b */ /* 0x002fee0000004200 */
[C---:B------:R-:W-:Y:S04]  /*c790*/  HMMA.16816.F32 R104, R28.reuse, R160, R104 ;  /* 0x000000a01c68723c */ /* 0x040fe80000001868 */
[----:B-----5:R-:W-:Y:S04]  /*c7a0*/  FFMA.FTZ R52, R3, R244, R190 ;  /* 0x000000f403347223 */ /* 0x020fe800000100be */
[-C--:B------:R-:W-:Y:S04]  /*c7b0*/  HMMA.16816.F32 R108, R28, R162.reuse, R108 ;  /* 0x000000a21c6c723c */ /* 0x080fe8000000186c */
[----:B------:R-:W-:Y:S01]  /*c7c0*/  FADD.FTZ R3, R235, R145 ;  /* 0x00000091eb037221 */ /* 0x000fe20000010000 */
[----:B------:R-:W-:Y:S03]  /*c7d0*/  MOV R145, R148 ;  /* 0x0000009400917202 */ /* 0x000fe60000000f00 */
[C---:B------:R-:W-:Y:S04]  /*c7e0*/  HMMA.16816.F32 R112, R24.reuse, R162, R112 ;  /* 0x000000a21870723c */ /* 0x040fe80000001870 */
[----:B------:R-:W-:Y:S04]  /*c7f0*/  FADD.FTZ R3, R238, R3 ;  /* 0x00000003ee037221 */ /* 0x000fe80000010000 */
[-C--:B---3--:R-:W-:Y:S04]  /*c800*/  HMMA.16816.F32 R116, R24, R32.reuse, R116 ;  /* 0x000000201874723c */ /* 0x088fe80000001874 */
[----:B------:R-:W-:Y:S04]  /*c810*/  FADD.FTZ R3, R242, R3 ;  /* 0x00000003f2037221 */ /* 0x000fe80000010000 */
[C---:B------:R-:W-:Y:S04]  /*c820*/  HMMA.16816.F32 R120, R28.reuse, R32, R120 ;  /* 0x000000201c78723c */ /* 0x040fe80000001878 */
[----:B------:R-:W-:Y:S04]  /*c830*/  FADD.FTZ R3, R228, R3 ;  /* 0x00000003e4037221 */ /* 0x000fe80000010000 */
[-C--:B------:R-:W-:Y:S04]  /*c840*/  HMMA.16816.F32 R124, R28, R34.reuse, R124 ;  /* 0x000000221c7c723c */ /* 0x080fe8000000187c */
[----:B------:R-:W-:Y:S04]  /*c850*/  FADD.FTZ R3, R225, R3 ;  /* 0x00000003e1037221 */ /* 0x000fe80000010000 */
[C---:B------:R-:W-:Y:S01]  /*c860*/  HMMA.16816.F32 R128, R24.reuse, R34, R128 ;  /* 0x000000221880723c */ /* 0x040fe20000001880 */
[----:B------:R-:W1:Y:S07]  /*c870*/  LDSM.16.MT88.4 R32, [R201+0x2400] ;  /* 0x00240000c920783b */ /* 0x000e6e0000004200 */
[-C--:B--2---:R-:W-:Y:S08]  /*c880*/  HMMA.16816.F32 R132, R24, R152.reuse, R132 ;  /* 0x000000981884723c */ /* 0x084ff00000001884 */
[C---:B------:R-:W-:Y:S08]  /*c890*/  HMMA.16816.F32 R136, R28.reuse, R152, R136 ;  /* 0x000000981c88723c */ /* 0x040ff00000001888 */
[-C--:B------:R-:W-:Y:S08]  /*c8a0*/  HMMA.16816.F32 R20, R28, R154.reuse, R20 ;  /* 0x0000009a1c14723c */ /* 0x080ff00000001814 */
[C---:B------:R-:W-:Y:S08]  /*c8b0*/  HMMA.16816.F32 R140, R24.reuse, R154, R140 ;  /* 0x0000009a188c723c */ /* 0x040ff0000000188c */
[-C--:B-1----:R-:W-:Y:S08]  /*c8c0*/  HMMA.16816.F32 R68, R24, R32.reuse, R68 ;  /* 0x000000201844723c */ /* 0x082ff00000001844 */
[C---:B------:R-:W-:Y:S08]  /*c8d0*/  HMMA.16816.F32 R72, R28.reuse, R32, R72 ;  /* 0x000000201c48723c */ /* 0x040ff00000001848 */
[-C--:B------:R-:W-:Y:S08]  /*c8e0*/  HMMA.16816.F32 R76, R28, R34.reuse, R76 ;  /* 0x000000221c4c723c */ /* 0x080ff0000000184c */
[C---:B------:R-:W-:Y:S01]  /*c8f0*/  HMMA.16816.F32 R80, R24.reuse, R34, R80 ;  /* 0x000000221850723c */ /* 0x040fe20000001850 */
[----:B------:R-:W1:Y:S07]  /*c900*/  LDSM.16.MT88.4 R32, [R201+0x800] ;  /* 0x00080000c920783b */ /* 0x000e6e0000004200 */
[-C--:B------:R-:W-:Y:S08]  /*c910*/  HMMA.16816.F32 R84, R24, R36.reuse, R84 ;  /* 0x000000241854723c */ /* 0x080ff00000001854 */
[C---:B------:R-:W-:Y:S08]  /*c920*/  HMMA.16816.F32 R88, R28.reuse, R36, R88 ;  /* 0x000000241c58723c */ /* 0x040ff00000001858 */
[-C--:B------:R-:W-:Y:S07]  /*c930*/  HMMA.16816.F32 R92, R28, R38.reuse, R92 ;  /* 0x000000261c5c723c */ /* 0x080fee000000185c */
[----:B------:R-:W-:Y:S01]  /*c940*/  F2FP.PACK_AB R28, R172, R173 ;  /* 0x000000adac1c723e */ /* 0x000fe200000000ff */
[----:B------:R-:W-:Y:S01]  /*c950*/  HMMA.16816.F32 R96, R24, R38, R96 ;  /* 0x000000261860723c */ /* 0x000fe20000001860 */
[----:B------:R-:W2:Y:S03]  /*c960*/  LDSM.16.MT88.4 R36, [R202+0x1800] ;  /* 0x00180000ca24783b */ /* 0x000ea60000004200 */
[----:B------:R-:W-:Y:S02]  /*c970*/  F2FP.PACK_AB R30, R176, R174 ;  /* 0x000000aeb01e723e */ /* 0x000fe400000000ff */
[----:B------:R-:W-:Y:S02]  /*c980*/  F2FP.PACK_AB R29, R54, R151 ;  /* 0x00000097361d723e */ /* 0x000fe400000000ff */
[----:B------:R-:W-:Y:S04]  /*c990*/  F2FP.PACK_AB R24, R188, R186 ;  /* 0x000000babc18723e */ /* 0x000fe800000000ff */
[----:B------:R-:W-:Y:S02]  /*c9a0*/  F2FP.PACK_AB R25, R187, R185 ;  /* 0x000000b9bb19723e */ /* 0x000fe400000000ff */
[----:B------:R-:W-:Y:S02]  /*c9b0*/  F2FP.PACK_AB R26, R183, R184 ;  /* 0x000000b8b71a723e */ /* 0x000fe400000000ff */
[----:B------:R-:W-:Y:S02]  /*c9c0*/  F2FP.PACK_AB R27, R179, R182 ;  /* 0x000000b6b31b723e */ /* 0x000fe400000000ff */
[----:B----4-:R-:W-:Y:S05]  /*c9d0*/  F2FP.PACK_AB R31, R53, R65 ;  /* 0x00000041351f723e */ /* 0x010fea00000000ff */
        /* <DEDUP_REMOVED lines=9> */
[----:B------:R-:W-:Y:S07]  /*ca70*/  LDSM.16.MT88.4 R40, [R201+0x1c00] ;  /* 0x001c0000c928783b */ /* 0x000fee0000004200 */
[-C--:B------:R-:W-:Y:S08]  /*ca80*/  HMMA.16816.F32 R116, R24, R44.reuse, R116 ;  /* 0x0000002c1874723c */ /* 0x080ff00000001874 */
[C---:B------:R-:W-:Y:S08]  /*ca90*/  HMMA.16816.F32 R120, R28.reuse, R44, R120 ;  /* 0x0000002c1c78723c */ /* 0x040ff00000001878 */
[-C--:B------:R-:W-:Y:S08]  /*caa0*/  HMMA.16816.F32 R124, R28, R46.reuse, R124 ;  /* 0x0000002e1c7c723c */ /* 0x080ff0000000187c */
[C---:B------:R-:W-:Y:S01]  /*cab0*/  HMMA.16816.F32 R128, R24.reuse, R46, R128 ;  /* 0x0000002e1880723c */ /* 0x040fe20000001880 */
[----:B------:R-:W-:Y:S07]  /*cac0*/  LDSM.16.MT88.4 R44, [R202+0x1c00] ;  /* 0x001c0000ca2c783b */ /* 0x000fee0000004200 */
        /* <DEDUP_REMOVED lines=10> */
[C---:B------:R-:W-:Y:S08]  /*cb70*/  HMMA.16816.F32 R88, R28.reuse, R32, R88 ;  /* 0x000000201c58723c */ /* 0x040ff00000001858 */
[-C--:B------:R-:W-:Y:S07]  /*cb80*/  HMMA.16816.F32 R92, R28, R34.reuse, R92 ;  /* 0x000000221c5c723c */ /* 0x080fee000000185c */
[----:B------:R-:W-:Y:S01]  /*cb90*/  F2FP.PACK_AB R30, R61, R60 ;  /* 0x0000003c3d1e723e */ /* 0x000fe200000000ff */
[----:B------:R-:W-:Y:S01]  /*cba0*/  HMMA.16816.F32 R96, R24, R34, R96 ;  /* 0x000000221860723c */ /* 0x000fe20000001860 */
[----:B------:R-:W1:Y:S03]  /*cbb0*/  LDSM.16.MT88.4 R32, [R201+0x2c00] ;  /* 0x002c0000c920783b */ /* 0x000e660000004200 */
[----:B------:R-:W-:Y:S01]  /*cbc0*/  FADD.FTZ R29, R232, R52 ;  /* 0x00000034e81d7221 */ /* 0x000fe20000010000 */
[----:B------:R-:W-:Y:S01]  /*cbd0*/  F2FP.PACK_AB R31, R63, R62 ;  /* 0x0000003e3f1f723e */ /* 0x000fe200000000ff */
[----:B------:R-:W-:Y:S01]  /*cbe0*/  FADD.FTZ R28, R231, R0 ;  /* 0x00000000e71c7221 */ /* 0x000fe20000010000 */
[----:B------:R-:W-:Y:S01]  /*cbf0*/  F2FP.PACK_AB R24, R178, R177 ;  /* 0x000000b1b218723e */ /* 0x000fe200000000ff */
[----:B------:R-:W-:Y:S01]  /*cc00*/  FADD.FTZ R50, R239, R29 ;  /* 0x0000001def327221 */ /* 0x000fe20000010000 */
[----:B------:R-:W-:Y:S03]  /*cc10*/  F2FP.PACK_AB R25, R55, R175 ;  /* 0x000000af3719723e */ /* 0x000fe600000000ff */
[----:B------:R-:W-:Y:S01]  /*cc20*/  F2FP.PACK_AB R26, R180, R64 ;  /* 0x00000040b41a723e */ /* 0x000fe200000000ff */
[----:B------:R-:W-:Y:S01]  /*cc30*/  FADD.FTZ R49, R234, R28 ;  /* 0x0000001cea317221 */ /* 0x000fe20000010000 */
[----:B------:R-:W-:Y:S01]  /*cc40*/  F2FP.PACK_AB R27, R67, R66 ;  /* 0x00000042431b723e */ /* 0x000fe200000000ff */
[----:B------:R-:W-:Y:S01]  /*cc50*/  FADD.FTZ R0, R236, R146 ;  /* 0x00000092ec007221 */ /* 0x000fe20000010000 */
[----:B------:R-:W-:Y:S02]  /*cc60*/  F2FP.PACK_AB R28, R57, R56 ;  /* 0x00000038391c723e */ /* 0x000fe400000000ff */
[----:B------:R-:W-:Y:S01]  /*cc70*/  F2FP.PACK_AB R29, R59, R58 ;  /* 0x0000003a3b1d723e */ /* 0x000fe200000000ff */
[----:B------:R-:W-:Y:S02]  /*cc80*/  FADD.FTZ R48, R241, R0 ;  /* 0x00000000f1307221 */ /* 0x000fe40000010000 */
[-C--:B------:R-:W-:Y:S01]  /*cc90*/  HMMA.16816.F32 R152, R24, R164.reuse, R4 ;  /* 0x000000a41898723c */ /* 0x080fe20000001804 */
[----:B------:R-:W3:Y:S02]  /*cca0*/  LDSM.16.MT88.4 R4, [R202+0x2c00] ;  /* 0x002c0000ca04783b */ /* 0x000ee40000004200 */
[----:B------:R-:W-:Y:S05]  /*ccb0*/  FADD.FTZ R0, R237, R49 ;  /* 0x00000031ed007221 */ /* 0x000fea0000010000 */
[C---:B------:R-:W-:Y:S07]  /*ccc0*/  HMMA.16816.F32 R156, R28.reuse, R164, R8 ;  /* 0x000000a41c9c723c */ /* 0x040fee0000001808 */
[----:B------:R-:W-:Y:S01]  /*ccd0*/  FADD.FTZ R9, R196, R0 ;  /* 0x00000000c4097221 */ /* 0x000fe20000010000 */
[-C--:B------:R-:W-:Y:S04]  /*cce0*/  HMMA.16816.F32 R160, R28, R166.reuse, R12 ;  /* 0x000000a61ca0723c */ /* 0x080fe8000000180c */
[----:B------:R-:W-:Y:S02]  /*ccf0*/  FADD.FTZ R10, R240, R50 ;  /* 0x00000032f00a7221 */ /* 0x000fe40000010000 */
[----:B------:R-:W-:Y:S02]  /*cd00*/  FADD.FTZ R8, R230, R48 ;  /* 0x00000030e6087221 */ /* 0x000fe40000010000 */
        /* <DEDUP_REMOVED lines=24> */
[----:B------:R-:W-:Y:S01]  /*ce90*/  FADD.FTZ R3, R151, R11 ;  /* 0x0000000b97037221 */ /* 0x000fe20000010000 */
[----:B------:R-:W-:Y:S01]  /*cea0*/  MOV R151, R2 ;  /* 0x0000000200977202 */ /* 0x000fe20000000f00 */
[C---:B------:R-:W-:Y:S04]  /*ceb0*/  HMMA.16816.F32 R128, R24.reuse, R42, R128 ;  /* 0x0000002a1880723c */ /* 0x040fe80000001880 */
[----:B------:R-:W-:Y:S02]  /*cec0*/  FADD.FTZ R11, R187, R9 ;  /* 0x00000009bb0b7221 */ /* 0x000fe40000010000 */
[----:B------:R-:W-:Y:S02]  /*ced0*/  FADD.FTZ R9, R54, R3 ;  /* 0x0000000336097221 */ /* 0x000fe40000010000 */
[-C--:B------:R-:W-:Y:S04]  /*cee0*/  HMMA.16816.F32 R132, R24, R44.reuse, R132 ;  /* 0x0000002c1884723c */ /* 0x080fe80000001884 */
[----:B------:R-:W-:Y:S04]  /*cef0*/  FADD.FTZ R8, R173, R12 ;  /* 0x0000000cad087221 */ /* 0x000fe80000010000 */
[C---:B------:R-:W-:Y:S04]  /*cf00*/  HMMA.16816.F32 R136, R28.reuse, R44, R136 ;  /* 0x0000002c1c88723c */ /* 0x040fe80000001888 */
[----:B------:R-:W-:Y:S02]  /*cf10*/  FADD.FTZ R10, R172, R8 ;  /* 0x00000008ac0a7221 */ /* 0x000fe40000010000 */
[----:B------:R-:W-:Y:S02]  /*cf20*/  FADD.FTZ R8, R184, R0 ;  /* 0x00000000b8087221 */ /* 0x000fe40000010000 */
[-C--:B------:R-:W-:Y:S04]  /*cf30*/  HMMA.16816.F32 R168, R28, R46.reuse, R20 ;  /* 0x0000002e1ca8723c */ /* 0x080fe80000001814 */
[----:B------:R-:W-:Y:S02]  /*cf40*/  FADD.FTZ R3, R174, R10 ;  /* 0x0000000aae037221 */ /* 0x000fe40000010000 */
[----:B------:R-:W-:Y:S02]  /*cf50*/  FADD.FTZ R10, R183, R8 ;  /* 0x00000008b70a7221 */ /* 0x000fe40000010000 */
[C---:B------:R-:W-:Y:S04]  /*cf60*/  HMMA.16816.F32 R140, R24.reuse, R46, R140 ;  /* 0x0000002e188c723c */ /* 0x040fe8000000188c */
[----:B------:R-:W-:Y:S04]  /*cf70*/  FADD.FTZ R0, R65, R9 ;  /* 0x0000000941007221 */ /* 0x000fe80000010000 */
[-C--:B-1----:R-:W-:Y:S04]  /*cf80*/  HMMA.16816.F32 R68, R24, R32.reuse, R68 ;  /* 0x000000201844723c */ /* 0x082fe80000001844 */
[----:B------:R-:W-:Y:S04]  /*cf90*/  FADD.FTZ R8, R53, R0 ;  /* 0x0000000035087221 */ /* 0x000fe80000010000 */
[C---:B------:R-:W-:Y:S04]  /*cfa0*/  HMMA.16816.F32 R72, R28.reuse, R32, R72 ;  /* 0x000000201c48723c */ /* 0x040fe80000001848 */
[----:B------:R-:W-:Y:S04]  /*cfb0*/  FADD.FTZ R8, R58, R8 ;  /* 0x000000083a087221 */ /* 0x000fe80000010000 */
        /* <DEDUP_REMOVED lines=15> */
[----:B------:R-:W-:Y:S01]  /*d0b0*/  FADD.FTZ R3, R55, R3 ;  /* 0x0000000337037221 */ /* 0x000fe20000010000 */
[----:B------:R1:W-:Y:S01]  /*d0c0*/  STL [R1+0x4], R4 ;  /* 0x0000040401007387 */ /* 0x0003e20000100800 */
[----:B------:R-:W-:Y:S02]  /*d0d0*/  FADD.FTZ R5, R57, R0 ;  /* 0x0000000039057221 */ /* 0x000fe40000010000 */
[----:B------:R-:W-:Y:S02]  /*d0e0*/  FADD.FTZ R6, R66, R3 ;  /* 0x0000000342067221 */ /* 0x000fe40000010000 */
[----:B------:R-:W-:Y:S02]  /*d0f0*/  FADD.FTZ R5, R60, R5 ;  /* 0x000000053c057221 */ /* 0x000fe40000010000 */
[----:B------:R-:W-:Y:S02]  /*d100*/  FADD.FTZ R6, R67, R6 ;  /* 0x0000000643067221 */ /* 0x000fe40000010000 */
[----:B------:R-:W-:Y:S03]  /*d110*/  FADD.FTZ R0, R59, R8 ;  /* 0x000000083b007221 */ /* 0x000fe60000010000 */
[----:B------:R2:W-:Y:S01]  /*d120*/  STL [R1+0x10], R6 ;  /* 0x0000100601007387 */ /* 0x0005e20000100800 */
[----:B------:R-:W-:Y:S01]  /*d130*/  FADD.FTZ R3, R62, R0 ;  /* 0x000000003e037221 */ /* 0x000fe20000010000 */
[----:B------:R-:W-:Y:S03]  /*d140*/  IADD3 R0, R221, -0x1, RZ ;  /* 0xffffffffdd007810 */ /* 0x000fe60007ffe0ff */
[----:B------:R-:W-:Y:S01]  /*d150*/  FADD.FTZ R3, R63, R3 ;  /* 0x000000033f037221 */ /* 0x000fe20000010000 */
[----:B------:R-:W-:Y:S02]  /*d160*/  MOV R221, R0 ;  /* 0x0000000000dd7202 */ /* 0x000fe40000000f00 */
[----:B------:R-:W-:Y:S01]  /*d170*/  MOV R0, R149 ;  /* 0x0000009500007202 */ /* 0x000fe20000000f00 */
[----:B-1----:R-:W-:Y:S05]  /*d180*/  FADD.FTZ R4, R61, R5 ;  /* 0x000000053d047221 */ /* 0x002fea0000010000 */
[----:B------:R2:W-:Y:S04]  /*d190*/  STL [R1+0xc], R4 ;  /* 0x00000c0401007387 */ /* 0x0005e80000100800 */
[----:B------:R2:W-:Y:S02]  /*d1a0*/  STL [R1+0x8], R3 ;  /* 0x0000080301007387 */ /* 0x0005e40000100800 */
[----:B--2---:R-:W-:-:S05]  /*d1b0*/  @P0 BRA `(.L_x_632) ;  /* 0xffffcb7000000947 */ /* 0x004fca000383ffff */
.L_x_625:
[----:B------:R-:W-:Y:S05]  /*d1c0*/  BRA.DIV ~URZ, `(.L_x_633) ;  /* 0x000057027f007947 */ /* 0x000fea000b800000 */
[----:B-1----:R-:W2:Y:S04]  /*d1d0*/  LDL R0, [R1+0x4] ;  /* 0x0000040001007983 */ /* 0x002ea80000100800 */
[----:B--2---:R1:W2:Y:S02]  /*d1e0*/  SHFL.BFLY PT, R4, R0, 0x2, 0x1f ;  /* 0x0c401f0000047f89 */ /* 0x0042a400000e0000 */
.L_x_685:
[----:B-1----:R-:W3:Y:S02]  /*d1f0*/  LDL.LU R0, [R1+0x4] ;  /* 0x0000040001007983 */ /* 0x002ee40000300800 */
[----:B--23--:R-:W-:Y:S01]  /*d200*/  FADD.FTZ R4, R4, R0 ;  /* 0x0000000004047221 */ /* 0x00cfe20000010000 */
[----:B------:R-:W-:Y:S05]  /*d210*/  BRA.DIV ~URZ, `(.L_x_634) ;  /* 0x000057127f007947 */ /* 0x000fea000b800000 */
[----:B------:R-:W2:Y:S04]  /*d220*/  LDL.LU R2, [R1+0x10] ;  /* 0x0000100001027983 */ /* 0x000ea80000300800 */
[----:B------:R-:W3:Y:S04]  /*d230*/  LDL.LU R0, [R1+0xc] ;  /* 0x00000c0001007983 */ /* 0x000ee80000300800 */
[----:B------:R-:W4:Y:S04]  /*d240*/  LDL.LU R8, [R1+0x8] ;  /* 0x0000080001087983 */ /* 0x000f280000300800 */
[----:B--2---:R-:W1:Y:S04]  /*d250*/  SHFL.BFLY PT, R5, R2, 0x2, 0x1f ;  /* 0x0c401f0002057f89 */ /* 0x004e6800000e0000 */
[----:B---3--:R-:W2:Y:S04]  /*d260*/  SHFL.BFLY PT, R6, R0, 0x2, 0x1f ;  /* 0x0c401f0000067f89 */ /* 0x008ea800000e0000 */
[----:B----4-:R-:W3:Y:S01]  /*d270*/  SHFL.BFLY PT, R7, R8, 0x2, 0x1f ;  /* 0x0c401f0008077f89 */ /* 0x010ee200000e0000 */
[----:B-1----:R-:W-:-:S02]  /*d280*/  FADD.FTZ R5, R5, R2 ;  /* 0x0000000205057221 */ /* 0x002fc40000010000 */
[----:B--2---:R-:W-:-:S03]  /*d290*/  FADD.FTZ R6, R6, R0 ;  /* 0x0000000006067221 */ /* 0x004fc60000010000 */
[----:B------:R-:W1:Y:S01]  /*d2a0*/  SHFL.BFLY PT, R2, R5, 0x1, 0x1f ;  /* 0x0c201f0005027f89 */ /* 0x000e6200000e0000 */
[----:B---3--:R-:W-:-:S03]  /*d2b0*/  FADD.FTZ R7, R7, R8 ;  /* 0x0000000807077221 */ /* 0x008fc60000010000 */
[----:B------:R-:W2:Y:S04]  /*d2c0*/  SHFL.BFLY PT, R0, R4, 0x1, 0x1f ;  /* 0x0c201f0004007f89 */ /* 0x000ea800000e0000 */
[----:B------:R-:W3:Y:S04]  /*d2d0*/  SHFL.BFLY PT, R3, R6, 0x1, 0x1f ;  /* 0x0c201f0006037f89 */ /* 0x000ee800000e0000 */
[----:B------:R4:W4:Y:S01]  /*d2e0*/  SHFL.BFLY PT, R175, R7, 0x1, 0x1f ;  /* 0x0c201f0007af7f89 */ /* 0x00092200000e0000 */
[----:B-1----:R-:W-:Y:S02]  /*d2f0*/  FADD.FTZ R5, R5, R2 ;  /* 0x0000000205057221 */ /* 0x002fe40000010000 */
[----:B--2---:R-:W-:-:S02]  /*d300*/  FADD.FTZ R4, R4, R0 ;  /* 0x0000000004047221 */ /* 0x004fc40000010000 */
[----:B---3--:R-:W-:-:S03]  /*d310*/  FADD.FTZ R6, R6, R3 ;  /* 0x0000000306067221 */ /* 0x008fc60000010000 */
.L_x_686:
[----:B------:R-:W-:Y:S01]  /*d320*/  FSETP.NE.FTZ.AND P3, PT, R4, RZ, PT ;  /* 0x000000ff0400720b */ /* 0x000fe20003f75000 */
[----:B------:R-:W-:Y:S01]  /*d330*/  CS2R R2, SRZ ;  /* 0x0000000000027805 */ /* 0x000fe2000001ff00 */
[----:B------:R-:W-:Y:S01]  /*d340*/  FSETP.NE.FTZ.AND P2, PT, R5, RZ, PT ;  /* 0x000000ff0500720b */ /* 0x000fe20003f55000 */
[----:B----4-:R-:W-:Y:S01]  /*d350*/  FADD.FTZ R7, R175, R7 ;  /* 0x00000007af077221 */ /* 0x010fe20000010000 */
[----:B------:R-:W-:Y:S02]  /*d360*/  FSETP.NE.FTZ.AND P1, PT, R6, RZ, PT ;  /* 0x000000ff0600720b */ /* 0x000fe40003f35000 */
[----:B------:R-:W-:Y:S02]  /*d370*/  MOV R0, RZ ;  /* 0x000000ff00007202 */ /* 0x000fe40000000f00 */
[----:B------:R-:W-:Y:S02]  /*d380*/  FSETP.NE.FTZ.AND P0, PT, R7, RZ, PT ;  /* 0x000000ff0700720b */ /* 0x000fe40003f15000 */
[----:B------:R-:W-:-:S02]  /*d390*/  MOV R47, 0xff800000 ;  /* 0xff800000002f7802 */ /* 0x000fc40000000f00 */
[----:B------:R-:W-:Y:S01]  /*d3a0*/  MOV R46, 0xff800000 ;  /* 0xff800000002e7802 */ /* 0x000fe20000000f00 */
[----:B------:R-:W1:Y:S01]  /*d3b0*/  @P3 MUFU.RCP R0, R4 ;  /* 0x0000000400003308 */ /* 0x000e620000001000 */
[----:B------:R-:W-:Y:S02]  /*d3c0*/  MOV R45, 0xff800000 ;  /* 0xff800000002d7802 */ /* 0x000fe40000000f00 */
[----:B------:R-:W-:Y:S02]  /*d3d0*/  MOV R44, 0xff800000 ;  /* 0xff800000002c7802 */ /* 0x000fe40000000f00 */
[----:B------:R-:W-:-:S03]  /*d3e0*/  @P1 MOV R13, 0x3f317218 ;  /* 0x3f317218000d1802 */ /* 0x000fc60000000f00 */
[----:B------:R-:W2:Y:S08]  /*d3f0*/  @P2 MUFU.RCP R3, R5 ;  /* 0x0000000500032308 */ /* 0x000eb00000001000 */
[----:B------:R-:W3:Y:S01]  /*d400*/  @P1 MUFU.RCP R2, R6 ;  /* 0x0000000600021308 */ /* 0x000ee20000001000 */
[C---:B-1----:R-:W-:Y:S02]  /*d410*/  FMUL.FTZ R152, R0.reuse, R152 ;  /* 0x0000009800987220 */ /* 0x042fe40000410000 */
[----:B------:R-:W-:-:S02]  /*d420*/  FMUL.FTZ R43, R0, R153 ;  /* 0x00000099002b7220 */ /* 0x000fc40000410000 */
[C---:B------:R-:W-:Y:S02]  /*d430*/  FMUL.FTZ R164, R0.reuse, R164 ;  /* 0x000000a400a47220 */ /* 0x040fe40000410000 */
[C---:B------:R-:W-:Y:S01]  /*d440*/  FMUL.FTZ R40, R0.reuse, R165 ;  /* 0x000000a500287220 */ /* 0x040fe20000410000 */
[----:B------:R-:W1:Y:S01]  /*d450*/  @P3 MUFU.LG2 R8, R4 ;  /* 0x0000000400083308 */ /* 0x000e620000000c00 */
[C---:B------:R-:W-:Y:S02]  /*d460*/  FMUL.FTZ R100, R0.reuse, R100 ;  /* 0x0000006400647220 */ /* 0x040fe40000410000 */
[C---:B------:R-:W-:Y:S02]  /*d470*/  FMUL.FTZ R37, R0.reuse, R101 ;  /* 0x0000006500257220 */ /* 0x040fe40000410000 */
[C---:B------:R-:W-:Y:S02]  /*d480*/  FMUL.FTZ R112, R0.reuse, R112 ;  /* 0x0000007000707220 */ /* 0x040fe40000410000 */
[C---:B------:R-:W-:Y:S01]  /*d490*/  FMUL.FTZ R34, R0.reuse, R113 ;  /* 0x0000007100227220 */ /* 0x040fe20000410000 */
[----:B------:R4:W5:Y:S01]  /*d4a0*/  @P2 MUFU.LG2 R4, R5 ;  /* 0x0000000500042308 */ /* 0x0009620000000c00 */
[----:B------:R-:W-:-:S02]  /*d4b0*/  FMUL.FTZ R116, R0, R116 ;  /* 0x0000007400747220 */ /* 0x000fc40000410000 */
[C---:B------:R-:W-:Y:S02]  /*d4c0*/  FMUL.FTZ R31, R0.reuse, R117 ;  /* 0x00000075001f7220 */ /* 0x040fe40000410000 */
[C---:B------:R-:W-:Y:S02]  /*d4d0*/  FMUL.FTZ R128, R0.reuse, R128 ;  /* 0x0000008000807220 */ /* 0x040fe40000410000 */
[C---:B------:R-:W-:Y:S01]  /*d4e0*/  FMUL.FTZ R28, R0.reuse, R129 ;  /* 0x00000081001c7220 */ /* 0x040fe20000410000 */
[----:B------:R-:W1:Y:S01]  /*d4f0*/  @P1 MUFU.LG2 R6, R6 ;  /* 0x0000000600061308 */ /* 0x000e620000000c00 */
[C---:B------:R-:W-:Y:S02]  /*d500*/  FMUL.FTZ R132, R0.reuse, R132 ;  /* 0x0000008400847220 */ /* 0x040fe40000410000 */
[C---:B------:R-:W-:Y:S02]  /*d510*/  FMUL.FTZ R24, R0.reuse, R133 ;  /* 0x0000008500187220 */ /* 0x040fe40000410000 */
[----:B------:R-:W-:-:S02]  /*d520*/  FMUL.FTZ R140, R0, R140 ;  /* 0x0000008c008c7220 */ /* 0x000fc40000410000 */
[C---:B------:R-:W-:Y:S01]  /*d530*/  FMUL.FTZ R20, R0.reuse, R141 ;  /* 0x0000008d00147220 */ /* 0x040fe20000410000 */
[----:B----4-:R-:W-:Y:S01]  /*d540*/  @P3 MOV R5, 0x3f317218 ;  /* 0x3f31721800053802 */ /* 0x010fe20000000f00 */
[C---:B------:R-:W-:Y:S02]  /*d550*/  FMUL.FTZ R68, R0.reuse, R68 ;  /* 0x0000004400447220 */ /* 0x040fe40000410000 */
[C---:B------:R-:W-:Y:S02]  /*d560*/  FMUL.FTZ R16, R0.reuse, R69 ;  /* 0x0000004500107220 */ /* 0x040fe40000410000 */
[C---:B------:R-:W-:Y:S02]  /*d570*/  FMUL.FTZ R80, R0.reuse, R80 ;  /* 0x0000005000507220 */ /* 0x040fe40000410000 */
[C---:B------:R-:W-:Y:S02]  /*d580*/  FMUL.FTZ R12, R0.reuse, R81 ;  /* 0x00000051000c7220 */ /* 0x040fe40000410000 */
[----:B------:R-:W-:-:S02]  /*d590*/  FMUL.FTZ R84, R0, R84 ;  /* 0x0000005400547220 */ /* 0x000fc40000410000 */
[C---:B------:R-:W-:Y:S02]  /*d5a0*/  FMUL.FTZ R85, R0.reuse, R85 ;  /* 0x0000005500557220 */ /* 0x040fe40000410000 */
[C---:B------:R-:W-:Y:S02]  /*d5b0*/  FMUL.FTZ R96, R0.reuse, R96 ;  /* 0x0000006000607220 */ /* 0x040fe40000410000 */
[----:B------:R-:W-:Y:S01]  /*d5c0*/  FMUL.FTZ R97, R0, R97 ;  /* 0x0000006100617220 */ /* 0x000fe20000410000 */
[----:B------:R-:W-:Y:S01]  /*d5d0*/  MOV R0, RZ ;  /* 0x000000ff00007202 */ /* 0x000fe20000000f00 */
[C---:B--2---:R-:W-:Y:S02]  /*d5e0*/  FMUL.FTZ R154, R3.reuse, R154 ;  /* 0x0000009a039a7220 */ /* 0x044fe40000410000 */
[C---:B------:R-:W-:Y:S02]  /*d5f0*/  FMUL.FTZ R42, R3.reuse, R155 ;  /* 0x0000009b032a7220 */ /* 0x040fe40000410000 */
[C---:B------:R-:W-:Y:S01]  /*d600*/  FMUL.FTZ R166, R3.reuse, R166 ;  /* 0x000000a603a67220 */ /* 0x040fe20000410000 */
[----:B------:R-:W-:Y:S01]  /*d610*/  @P0 MUFU.RCP R0, R7 ;  /* 0x0000000700000308 */ /* 0x000fe20000001000 */
        /* <DEDUP_REMOVED lines=22> */
[C---:B---3--:R-:W-:Y:S02]  /*d780*/  FMUL.FTZ R156, R2.reuse, R156 ;  /* 0x0000009c029c7220 */ /* 0x048fe40000410000 */
        /* <DEDUP_REMOVED lines=22> */
[----:B------:R-:W-:Y:S02]  /*d8f0*/  FMUL.FTZ R93, R2, R93 ;  /* 0x0000005d025d7220 */ /* 0x000fe40000410000 */
[----:B------:R-:W2:Y:S01]  /*d900*/  @P0 MUFU.LG2 R2, R7 ;  /* 0x0000000700020308 */ /* 0x000ea20000000c00 */
[----:B-1----:R-:W-:Y:S02]  /*d910*/  @P3 FMUL.FTZ R9, R8, 0.69314718246459960938 ;  /* 0x3f31721808093820 */ /* 0x002fe40000410000 */
[----:B-----5:R-:W-:Y:S02]  /*d920*/  @P2 FMUL.FTZ R8, R4, 0.69314718246459960938 ;  /* 0x3f31721804082820 */ /* 0x020fe40000410000 */
[----:B------:R-:W-:Y:S02]  /*d930*/  @P2 FMUL.FTZ R4, R3, c[0x0][0x2d0] ;  /* 0x0000b40003042a20 */ /* 0x000fe40000410000 */
[----:B------:R-:W-:-:S02]  /*d940*/  @P1 FMUL.FTZ R6, R6, 0.69314718246459960938 ;  /* 0x3f31721806061820 */ /* 0x000fc40000410000 */
[----:B------:R-:W-:Y:S02]  /*d950*/  @P1 FMUL.FTZ R3, R13, c[0x0][0x2d0] ;  /* 0x0000b4000d031a20 */ /* 0x000fe40000410000 */
[----:B------:R-:W-:Y:S02]  /*d960*/  @P3 FMUL.FTZ R5, R5, c[0x0][0x2d0] ;  /* 0x0000b40005053a20 */ /* 0x000fe40000410000 */
[----:B------:R-:W-:Y:S01]  /*d970*/  @P1 FFMA.FTZ R47, R3, R147, R6 ;  /* 0x00000093032f1223 */ /* 0x000fe20000010006 */
[----:B------:R-:W-:Y:S01]  /*d980*/  @P0 MOV R3, 0x3f317218 ;  /* 0x3f31721800030802 */ /* 0x000fe20000000f00 */
[----:B------:R-:W-:Y:S01]  /*d990*/  @P2 FFMA.FTZ R46, R4, R148, R8 ;  /* 0x00000094042e2223 */ /* 0x000fe20000010008 */
[----:B------:R-:W-:Y:S01]  /*d9a0*/  MOV R4, 0x1 ;  /* 0x0000000100047802 */ /* 0x000fe20000000f00 */
[----:B--2---:R-:W-:Y:S02]  /*d9b0*/  @P0 FMUL.FTZ R2, R2, 0.69314718246459960938 ;  /* 0x3f31721802020820 */ /* 0x004fe40000410000 */
[----:B------:R-:W-:-:S02]  /*d9c0*/  @P0 FMUL.FTZ R3, R3, c[0x0][0x2d0] ;  /* 0x0000b40003030a20 */ /* 0x000fc40000410000 */
[----:B------:R-:W-:Y:S02]  /*d9d0*/  @P3 FFMA.FTZ R45, R5, R149, R9 ;  /* 0x00000095052d3223 */ /* 0x000fe40000010009 */
        /* <DEDUP_REMOVED lines=23> */
[----:B------:R-:W-:Y:S01]  /*db50*/  FMUL.FTZ R95, R0, R95 ;  /* 0x0000005f005f7220 */ /* 0x000fe20000410000 */
[----:B------:R-:W-:Y:S01]  /*db60*/  PRMT R0, R4, 0x7610, R0 ;  /* 0x0000761004007816 */ /* 0x000fe20000000000 */
[----:B------:R-:W-:Y:S02]  /*db70*/  @P0 FFMA.FTZ R44, R3, R17, R2 ;  /* 0x00000011032c0223 */ /* 0x000fe40000010002 */
.L_x_594:
[----:B------:R2:W5:Y:S01]  /*db80*/  LDL R8, [R1+0x64] ;  /* 0x0000640001087983 */ /* 0x0005620000100800 */
[----:B------:R-:W-:Y:S03]  /*db90*/  BSSY B0, `(.L_x_635) ;  /* 0x0000012000007945 */ /* 0x000fe60003800000 */
[----:B------:R-:W3:Y:S02]  /*dba0*/  S2R R49, SR_TID.X ;  /* 0x0000000000317919 */ /* 0x000ee40000002100 */
[----:B---3--:R-:W-:-:S13]  /*dbb0*/  LOP3.LUT P6, RZ, R49, 0x7f, RZ, 0xc0, !PT ;  /* 0x0000007f31ff7812 */ /* 0x008fda00078cc0ff */
[----:B------:R-:W-:Y:S05]  /*dbc0*/  @P6 BRA `(.L_x_636) ;  /* 0x000000e000006947 */ /* 0x000fea0003800000 */
[----:B--2---:R-:W2:Y:S01]  /*dbd0*/  S2R R4, SR_LANEID ;  /* 0x0000000000047919 */ /* 0x004ea20000000000 */
[----:B------:R-:W-:Y:S01]  /*dbe0*/  VOTEU.ANY UR4, UPT, PT ;  /* 0x0000000000047886 */ /* 0x000fe200038e0100 */
[----:B-1----:R-:W-:Y:S01]  /*dbf0*/  IMAD.MOV.U32 R6, RZ, RZ, c[0x0][0x580] ;  /* 0x00016000ff067624 */ /* 0x002fe200078e00ff */
[----:B------:R-:W2:Y:S01]  /*dc00*/  FLO.U32 R3, UR4 ;  /* 0x0000000400037d00 */ /* 0x000ea200080e0000 */
[----:B------:R-:W-:-:S07]  /*dc10*/  IMAD.MOV.U32 R7, RZ, RZ, c[0x0][0x584] ;  /* 0x00016100ff077624 */ /* 0x000fce00078e00ff */
[----:B------:R-:W1:Y:S01]  /*dc20*/  POPC R2, UR4 ;  /* 0x0000000400027d09 */ /* 0x000e620008000000 */
[----:B--2---:R-:W-:-:S13]  /*dc30*/  ISETP.EQ.U32.AND P0, PT, R3, R4, PT ;  /* 0x000000040300720c */ /* 0x004fda0003f02070 */
[----:B-1----:R-:W2:Y:S04]  /*dc40*/  @P0 ATOMG.E.ADD.STRONG.GPU PT, R2, [R6.64], R2 ;  /* 0x00000002060209a8 */ /* 0x002ea800081ee1c6 */
[----:B------:R-:W1:Y:S04]  /*dc50*/  S2R R4, SR_LTMASK ;  /* 0x0000000000047919 */ /* 0x000e680000003900 */
[----:B--2---:R1:W2:Y:S02]  /*dc60*/  SHFL.IDX PT, R3, R2, R3, 0x1f ;  /* 0x00001f0302037589 */ /* 0x0042a400000e0000 */
[----:B-1----:R-:W-:-:S06]  /*dc70*/  LOP3.LUT R2, R4, UR4, RZ, 0xc0, !PT ;  /* 0x0000000404027c12 */ /* 0x002fcc000f8ec0ff */
[----:B------:R-:W2:Y:S02]  /*dc80*/  POPC R2, R2 ;  /* 0x0000000200027309 */ /* 0x000ea40000000000 */
[----:B--2--5:R-:W-:-:S05]  /*dc90*/  IADD3 R8, R3, c[0x0][0xc], R2 ;  /* 0x0000030003087a10 */ /* 0x024fca0007ffe002 */
[----:B------:R1:W-:Y:S02]  /*dca0*/  STL [R1+0x64], R8 ;  /* 0x0000640801007387 */ /* 0x0003e40000100800 */
.L_x_636:
[----:B--2---:R-:W-:Y:S05]  /*dcb0*/  BSYNC B0 ;  /* 0x0000000000007941 */ /* 0x004fea0003800000 */
.L_x_635:
[----:B------:R-:W-:Y:S01]  /*dcc0*/  PRMT R0, R0, 0x9910, RZ ;  /* 0x0000991000007816 */ /* 0x000fe200000000ff */
[----:B------:R-:W-:Y:S01]  /*dcd0*/  BSSY B1, `(.L_x_637) ;  /* 0x00001e5000017945 */ /* 0x000fe20003800000 */
[----:B-----5:R-:W-:Y:S02]  /*dce0*/  IMAD.MOV.U32 R64, RZ, RZ, R8 ;  /* 0x000000ffff407224 */ /* 0x020fe400078e0008 */
[----:B------:R-:W-:-:S13]  /*dcf0*/  ISETP.NE.AND P0, PT, R0, RZ, PT ;  /* 0x000000ff0000720c */ /* 0x000fda0003f05270 */
[----:B------:R-:W-:Y:S05]  /*dd00*/  @!P0 BRA `(.L_x_638) ;  /* 0x000012e000008947 */ /* 0x000fea0003800000 */
[----:B------:R-:W2:Y:S04]  /*dd10*/  LDL R52, [R1+0x54] ;  /* 0x0000540001347983 */ /* 0x000ea80000100800 */
[----:B------:R-:W3:Y:S04]  /*dd20*/  LDL R51, [R1+0x58] ;  /* 0x0000580001337983 */ /* 0x000ee80000100800 */
[----:B------:R-:W4:Y:S04]  /*dd30*/  LDL R50, [R1+0x60] ;  /* 0x0000600001327983 */ /* 0x000f280000100800 */
[----:B------:R-:W5:Y:S01]  /*dd40*/  LDL R48, [R1+0x5c] ;  /* 0x00005c0001307983 */ /* 0x000f620000100800 */
[----:B------:R-:W-:Y:S01]  /*dd50*/  WARPSYNC 0xffffffff ;  /* 0xffffffff00007948 */ /* 0x000fe20003800000 */
[----:B------:R-:W-:-:S02]  /*dd60*/  F2FP.PACK_AB R43, R43, R152 ;  /* 0x000000982b2b723e */ /* 0x000fc400000000ff */
[----:B------:R-:W-:Y:S01]  /*dd70*/  BAR.SYNC.DEFER_BLOCKING 0x1, 0x80 ;  /* 0x0042000000007b1d */ /* 0x000fe20000010000 */
        /* <DEDUP_REMOVED lines=39> */
[----:B-1----:R-:W-:Y:S02]  /*dff0*/  F2FP.PACK_AB R8, R85, R84 ;  /* 0x000000545508723e */ /* 0x002fe400000000ff */
[----:B------:R-:W-:Y:S02]  /*e000*/  F2FP.PACK_AB R7, R87, R86 ;  /* 0x000000565707723e */ /* 0x000fe400000000ff */
[----:B------:R-:W-:-:S02]  /*e010*/  F2FP.PACK_AB R4, R97, R96 ;  /* 0x000000606104723e */ /* 0x000fc400000000ff */
[----:B------:R-:W-:Y:S02]  /*e020*/  F2FP.PACK_AB R3, R99, R98 ;  /* 0x000000626303723e */ /* 0x000fe400000000ff */
[----:B------:R-:W-:Y:S02]  /*e030*/  F2FP.PACK_AB R6, R89, R88 ;  /* 0x000000585906723e */ /* 0x000fe400000000ff */
[----:B------:R-:W-:Y:S02]  /*e040*/  F2FP.PACK_AB R5, R5, R90 ;  /* 0x0000005a0505723e */ /* 0x000fe400000000ff */
[----:B------:R-:W-:Y:S02]  /*e050*/  F2FP.PACK_AB R2, R93, R92 ;  /* 0x0000005c5d02723e */ /* 0x000fe400000000ff */
[----:B------:R-:W-:Y:S01]  /*e060*/  F2FP.PACK_AB R0, R95, R94 ;  /* 0x0000005e5f00723e */ /* 0x000fe200000000ff */
[----:B--2---:R1:W-:Y:S04]  /*e070*/  STS [R52+0x80], R43 ;  /* 0x0000802b34007388 */ /* 0x0043e80000000800 */
[----:B------:R1:W-:Y:S04]  /*e080*/  STS [R52+0x280], R42 ;  /* 0x0002802a34007388 */ /* 0x0003e80000000800 */
[----:B---3--:R1:W-:Y:S04]  /*e090*/  STS [R51], R40 ;  /* 0x0000002833007388 */ /* 0x0083e80000000800 */
[----:B------:R1:W-:Y:S04]  /*e0a0*/  STS [R51+0x200], R39 ;  /* 0x0002002733007388 */ /* 0x0003e80000000800 */
[----:B------:R1:W-:Y:S04]  /*e0b0*/  STS [R52+0x1080], R41 ;  /* 0x0010802934007388 */ /* 0x0003e80000000800 */
[----:B------:R1:W-:Y:S04]  /*e0c0*/  STS [R52+0x1280], R158 ;  /* 0x0012809e34007388 */ /* 0x0003e80000000800 */
[----:B------:R1:W-:Y:S04]  /*e0d0*/  STS [R51+0x1000], R38 ;  /* 0x0010002633007388 */ /* 0x0003e80000000800 */
[----:B------:R1:W-:Y:S04]  /*e0e0*/  STS [R51+0x1200], R162 ;  /* 0x001200a233007388 */ /* 0x0003e80000000800 */
[----:B----4-:R1:W-:Y:S04]  /*e0f0*/  STS [R50+0x80], R37 ;  /* 0x0000802532007388 */ /* 0x0103e80000000800 */
[----:B------:R1:W-:Y:S04]  /*e100*/  STS [R50+0x280], R36 ;  /* 0x0002802432007388 */ /* 0x0003e80000000800 */
[----:B-----5:R1:W-:Y:S04]  /*e110*/  STS [R48], R34 ;  /* 0x0000002230007388 */ /* 0x0203e80000000800 */
[----:B------:R1:W-:Y:S04]  /*e120*/  STS [R48+0x200], R33 ;  /* 0x0002002130007388 */ /* 0x0003e80000000800 */
        /* <DEDUP_REMOVED lines=36> */
[----:B------:R-:W-:Y:S06]  /*e370*/  BAR.SYNC.DEFER_BLOCKING 0x1, 0x80 ;  /* 0x0042000000007b1d */ /* 0x000fec0000010000 */
[----:B------:R-:W-:Y:S05]  /*e380*/  BRA.CONV ~URZ, `(.L_x_639) ;  /* 0x000000837f007947 */ /* 0x000fea000b800000 */
[----:B-1----:R-:W-:Y:S01]  /*e390*/  SHF.R.S32.HI R48, RZ, 0x1f, R49 ;  /* 0x0000001fff307819 */ /* 0x002fe20000011431 */
[----:B------:R-:W-:Y:S01]  /*e3a0*/  IMAD.MOV.U32 R148, RZ, RZ, RZ ;  /* 0x000000ffff947224 */ /* 0x000fe200078e00ff */
[----:B------:R-:W-:Y:S01]  /*e3b0*/  MOV R2, 0xe410 ;  /* 0x0000e41000027802 */ /* 0x000fe20000000f00 */
[----:B------:R-:W-:Y:S01]  /*e3c0*/  IMAD.MOV.U32 R3, RZ, RZ, 0x1f ;  /* 0x0000001fff037424 */ /* 0x000fe200078e00ff */
[----:B------:R-:W-:-:S04]  /*e3d0*/  LEA.HI R48, R48, R49, RZ, 0x7 ;  /* 0x0000003130307211 */ /* 0x000fc800078f38ff */
[----:B------:R-:W-:-:S05]  /*e3e0*/  SHF.R.S32.HI R48, RZ, 0x7, R48 ;  /* 0x00000007ff307819 */ /* 0x000fca0000011430 */
[----:B------:R-:W-:Y:S02]  /*e3f0*/  IMAD.MOV.U32 R147, RZ, RZ, R48 ;  /* 0x000000ffff937224 */ /* 0x000fe400078e0030 */
[----:B------:R-:W-:Y:S05]  /*e400*/  CALL.REL.NOINC `($__internal_4_$__cuda_sm70_shflsync_idx_p) ;  /* 0x00004bb000007944 */ /* 0x000fea0003c00000 */
.L_x_639:
[----:B-1----:R-:W2:Y:S04]  /*e410*/  LDL R2, [R1+0x50] ;  /* 0x0000500001027983 */ /* 0x002ea80000100800 */
[----:B------:R-:W3:Y:S04]  /*e420*/  LDL.LU R8, [R1+0x48] ;  /* 0x0000480001087983 */ /* 0x000ee80000300800 */
[----:B------:R-:W4:Y:S04]  /*e430*/  LDL.LU R15, [R1+0x44] ;  /* 0x00004400010f7983 */ /* 0x000f280000300800 */
[----:B------:R-:W5:Y:S04]  /*e440*/  LDL R14, [R1] ;  /* 0x00000000010e7983 */ /* 0x000f680000100800 */
[----:B------:R-:W2:Y:S01]  /*e450*/  LDL.LU R19, [R1+0x40] ;  /* 0x0000400001137983 */ /* 0x000ea20000300800 */
[----:B------:R-:W-:-:S03]  /*e460*/  IMAD.MOV.U32 R0, RZ, RZ, 0x1 ;  /* 0x00000001ff007424 */ /* 0x000fc600078e00ff */
[----:B------:R-:W4:Y:S02]  /*e470*/  LDL R13, [R1+0x70] ;  /* 0x00007000010d7983 */ /* 0x000f240000100800 */
[----:B------:R-:W-:Y:S02]  /*e480*/  ISETP.NE.AND P1, PT, R0, c[0x0][0x4e8], PT ;  /* 0x00013a0000007a0c */ /* 0x000fe40003f25270 */
[----:B------:R-:W4:Y:S01]  /*e490*/  LDL R18, [R1+0x68] ;  /* 0x0000680001127983 */ /* 0x000f220000100800 */
[----:B------:R-:W-:Y:S02]  /*e4a0*/  ULDC UR5, c[0x0][0x4e8] ;  /* 0x00013a0000057ab9 */ /* 0x000fe40000000800 */
[----:B------:R-:W-:Y:S02]  /*e4b0*/  ULDC UR4, c[0x0][0x388] ;  /* 0x0000e20000047ab9 */ /* 0x000fe40000000800 */
[----:B------:R-:W-:Y:S01]  /*e4c0*/  UIMAD UR4, UR5, UR4, URZ ;  /* 0x00000004050472a4 */ /* 0x000fe2000f8e023f */
[----:B------:R-:W1:Y:S01]  /*e4d0*/  S2R R20, SR_TID.X ;  /* 0x0000000000147919 */ /* 0x000e620000002100 */
[----:B------:R-:W-:Y:S01]  /*e4e0*/  BSSY B0, `(.L_x_640) ;  /* 0x0000077000007945 */ /* 0x000fe20003800000 */
[----:B------:R-:W-:-:S02]  /*e4f0*/  IADD3 R65, R218, 0x40, RZ ;  /* 0x00000040da417810 */ /* 0x000fc40007ffe0ff */
[----:B------:R-:W-:Y:S02]  /*e500*/  SHF.R.S32.HI R66, RZ, 0x1f, R252 ;  /* 0x0000001fff427819 */ /* 0x000fe400000114fc */
[----:B------:R-:W-:Y:S02]  /*e510*/  SHF.R.S32.HI R67, RZ, 0x1f, R218 ;  /* 0x0000001fff437819 */ /* 0x000fe400000114da */
[----:B---3--:R-:W-:-:S05]  /*e520*/  SHF.R.S32.HI R5, RZ, 0x1f, R8 ;  /* 0x0000001fff057819 */ /* 0x008fca0000011408 */
[----:B------:R-:W-:Y:S02]  /*e530*/  IMAD R6, R5, c[0x0][0x490], RZ ;  /* 0x0001240005067a24 */ /* 0x000fe400078e02ff */
[----:B--2---:R-:W-:-:S04]  /*e540*/  IMAD.IADD R4, R2, 0x1, R19 ;  /* 0x0000000102047824 */ /* 0x004fc800078e0213 */
[----:B------:R-:W-:-:S04]  /*e550*/  @P1 IMAD.HI.U32 R7, R4, c[0x0][0x4ec], RZ ;  /* 0x00013b0004071a27 */ /* 0x000fc800078e00ff */
[----:B------:R-:W-:-:S04]  /*e560*/  IMAD.WIDE.U32 R2, R8, c[0x0][0x490], RZ ;  /* 0x0001240008027a25 */ /* 0x000fc800078e00ff */
[C---:B------:R-:W-:Y:S02]  /*e570*/  IMAD R6, R8.reuse, c[0x0][0x494], R6 ;  /* 0x0001250008067a24 */ /* 0x040fe400078e0206 */
[----:B------:R-:W-:Y:S01]  /*e580*/  IMAD.MOV.U32 R0, RZ, RZ, R4 ;  /* 0x000000ffff007224 */ /* 0x000fe200078e0004 */
[----:B------:R-:W-:Y:S02]  /*e590*/  @P1 SHF.R.U32.HI R0, RZ, c[0x0][0x4f0], R7 ;  /* 0x00013c00ff001a19 */ /* 0x000fe40000011607 */
[----:B------:R-:W-:Y:S01]  /*e5a0*/  IADD3 R3, R3, R6, RZ ;  /* 0x0000000603037210 */ /* 0x000fe20007ffe0ff */
[----:B------:R-:W-:Y:S01]  /*e5b0*/  IMAD R6, R5, c[0x0][0x3e8], RZ ;  /* 0x0000fa0005067a24 */ /* 0x000fe200078e02ff */
[----:B----4-:R-:W-:Y:S01]  /*e5c0*/  SHF.R.S32.HI R5, RZ, 0x1f, R15 ;  /* 0x0000001fff057819 */ /* 0x010fe2000001140f */
[----:B------:R-:W-:Y:S02]  /*e5d0*/  IMAD.MOV R7, RZ, RZ, -R0 ;  /* 0x000000ffff077224 */ /* 0x000fe400078e0a00 */
[----:B------:R-:W-:-:S02]  /*e5e0*/  IMAD R10, R8, c[0x0][0x3ec], R6 ;  /* 0x0000fb00080a7a24 */ /* 0x000fc400078e0206 */
[----:B------:R-:W-:Y:S02]  /*e5f0*/  IMAD R4, R7, c[0x0][0x4e8], R4 ;  /* 0x00013a0007047a24 */ /* 0x000fe400078e0204 */
[----:B------:R-:W-:-:S04]  /*e600*/  IMAD.WIDE.U32 R8, R8, c[0x0][0x3e8], RZ ;  /* 0x0000fa0008087a25 */ /* 0x000fc800078e00ff */
[----:B------:R-:W-:Y:S02]  /*e610*/  IMAD R11, R5, c[0x0][0x498], RZ ;  /* 0x00012600050b7a24 */ /* 0x000fe400078e02ff */
[----:B------:R-:W-:Y:S01]  /*e620*/  IMAD.WIDE.U32 R6, R15, c[0x0][0x498], R2 ;  /* 0x000126000f067a25 */ /* 0x000fe200078e0002 */
[----:B------:R-:W-:-:S03]  /*e630*/  MOV R2, R8 ;  /* 0x0000000800027202 */ /* 0x000fc60000000f00 */
[----:B------:R-:W-:Y:S01]  /*e640*/  IMAD R12, R5, c[0x0][0x3f0], RZ ;  /* 0x0000fc00050c7a24 */ /* 0x000fe200078e02ff */
[----:B------:R-:W-:Y:S01]  /*e650*/  SHF.R.S32.HI R5, RZ, 0x1f, R0 ;  /* 0x0000001fff057819 */ /* 0x000fe20000011400 */
[----:B------:R-:W-:Y:S01]  /*e660*/  IMAD R11, R15, c[0x0][0x49c], R11 ;  /* 0x000127000f0b7a24 */ /* 0x000fe200078e020b */
[----:B------:R-:W-:Y:S01]  /*e670*/  IADD3 R6, P0, R0, R6, RZ ;  /* 0x0000000600067210 */ /* 0x000fe20007f1e0ff */
[----:B------:R-:W-:-:S03]  /*e680*/  IMAD.IADD R3, R9, 0x1, R10 ;  /* 0x0000000109037824 */ /* 0x000fc600078e020a */
[----:B------:R-:W-:Y:S01]  /*e690*/  IADD3.X R7, R5, R7, R11, P0, !PT ;  /* 0x0000000705077210 */ /* 0x000fe200007fe40b */
[C---:B------:R-:W-:Y:S02]  /*e6a0*/  IMAD R11, R15.reuse, c[0x0][0x3f4], R12 ;  /* 0x0000fd000f0b7a24 */ /* 0x040fe400078e020c */
[----:B------:R-:W-:Y:S02]  /*e6b0*/  IMAD.WIDE.U32 R8, R15, c[0x0][0x3f0], R2 ;  /* 0x0000fc000f087a25 */ /* 0x000fe400078e0002 */
[----:B------:R-:W2:Y:S01]  /*e6c0*/  S2R R15, SR_TID.X ;  /* 0x00000000000f7919 */ /* 0x000ea20000002100 */
[----:B------:R-:W-:Y:S01]  /*e6d0*/  SHF.R.S32.HI R0, RZ, 0x1f, R4 ;  /* 0x0000001fff007819 */ /* 0x000fe20000011404 */
[----:B-----5:R-:W-:-:S04]  /*e6e0*/  IMAD.IADD R5, R14, 0x1, R19 ;  /* 0x000000010e057824 */ /* 0x020fc800078e0213 */
[----:B------:R-:W-:Y:S02]  /*e6f0*/  IMAD R0, R0, c[0x0][0x488], RZ ;  /* 0x0001220000007a24 */ /* 0x000fe400078e02ff */
[----:B------:R-:W-:-:S04]  /*e700*/  IMAD.WIDE.U32 R2, R4, c[0x0][0x488], R6 ;  /* 0x0001220004027a25 */ /* 0x000fc800078e0006 */
[----:B------:R-:W-:Y:S02]  /*e710*/  IMAD R10, R4, c[0x0][0x48c], R0 ;  /* 0x00012300040a7a24 */ /* 0x000fe400078e0200 */
[----:B------:R-:W-:Y:S01]  /*e720*/  @P1 IMAD.HI.U32 R6, R5, c[0x0][0x4ec], RZ ;  /* 0x00013b0005061a27 */ /* 0x000fe200078e00ff */
[----:B------:R-:W-:-:S03]  /*e730*/  LEA R4, P0, R2, c[0x0][0x450], 0x2 ;  /* 0x0001140002047a11 */ /* 0x000fc600078010ff */
[----:B------:R-:W-:Y:S01]  /*e740*/  IMAD.IADD R3, R3, 0x1, R10 ;  /* 0x0000000103037824 */ /* 0x000fe200078e020a */
[----:B--2---:R-:W-:-:S04]  /*e750*/  SHF.R.S32.HI R14, RZ, 0x1f, R15 ;  /* 0x0000001fff0e7819 */ /* 0x004fc8000001140f */
[-C--:B------:R-:W-:Y:S01]  /*e760*/  LEA.HI R14, R14, R15.reuse, RZ, 0x5 ;  /* 0x0000000f0e0e7211 */ /* 0x080fe200078f28ff */
[----:B------:R-:W-:Y:S01]  /*e770*/  IMAD.MOV.U32 R0, RZ, RZ, R5 ;  /* 0x000000ffff007224 */ /* 0x000fe200078e0005 */
[----:B------:R-:W-:Y:S02]  /*e780*/  @P1 SHF.R.U32.HI R0, RZ, c[0x0][0x4f0], R6 ;  /* 0x00013c00ff001a19 */ /* 0x000fe40000011606 */
[----:B------:R-:W-:Y:S01]  /*e790*/  LOP3.LUT R14, R14, 0xffffffe0, RZ, 0xc0, !PT ;  /* 0xffffffe00e0e7812 */ /* 0x000fe200078ec0ff */
[----:B------:R-:W-:Y:S01]  /*e7a0*/  IMAD.MOV.U32 R6, RZ, RZ, R8 ;  /* 0x000000ffff067224 */ /* 0x000fe200078e0008 */
[----:B------:R-:W-:Y:S02]  /*e7b0*/  LEA.HI.X R3, R2, c[0x0][0x454], R3, 0x2, P0 ;  /* 0x0001150002037a11 */ /* 0x000fe400000f1403 */
[----:B------:R-:W-:Y:S02]  /*e7c0*/  IADD3 R14, -R14, R15, RZ ;  /* 0x0000000f0e0e7210 */ /* 0x000fe40007ffe1ff */
[----:B------:R-:W-:Y:S01]  /*e7d0*/  SHF.R.S32.HI R8, RZ, 0x1f, R0 ;  /* 0x0000001fff087819 */ /* 0x000fe20000011400 */
[----:B------:R-:W-:Y:S01]  /*e7e0*/  IMAD.IADD R2, R13, 0x1, R19 ;  /* 0x000000010d027824 */ /* 0x000fe200078e0213 */
[----:B------:R-:W-:Y:S01]  /*e7f0*/  IADD3 R7, R9, R11, RZ ;  /* 0x0000000b09077210 */ /* 0x000fe20007ffe0ff */
[----:B------:R-:W-:Y:S01]  /*e800*/  SHFL.IDX PT, R12, R4, RZ, 0x1c1f ;  /* 0x001c1fff040c7589 */ /* 0x000fe200000e0000 */
[----:B------:R-:W-:Y:S01]  /*e810*/  LOP3.LUT P0, RZ, R14, 0x3, RZ, 0xc0, !PT ;  /* 0x000000030eff7812 */ /* 0x000fe2000780c0ff */
[----:B------:R-:W-:-:S02]  /*e820*/  IMAD R16, R8, c[0x0][0x3e0], RZ ;  /* 0x0000f80008107a24 */ /* 0x000fc400078e02ff */
[----:B------:R-:W2:Y:S04]  /*e830*/  SHFL.IDX PT, R13, R3, RZ, 0x1c1f ;  /* 0x001c1fff030d7589 */ /* 0x000ea800000e0000 */
[----:B------:R-:W-:Y:S04]  /*e840*/  SHFL.IDX PT, R10, R4, 0x1, 0x1c1f ;  /* 0x003c1f00040a7f89 */ /* 0x000fe800000e0000 */
[----:B------:R-:W3:Y:S04]  /*e850*/  SHFL.IDX PT, R11, R3, 0x1, 0x1c1f ;  /* 0x003c1f00030b7f89 */ /* 0x000ee800000e0000 */
[----:B------:R-:W-:Y:S04]  /*e860*/  SHFL.IDX PT, R14, R4, 0x2, 0x1c1f ;  /* 0x005c1f00040e7f89 */ /* 0x000fe800000e0000 */
[----:B------:R-:W4:Y:S04]  /*e870*/  SHFL.IDX PT, R15, R3, 0x2, 0x1c1f ;  /* 0x005c1f00030f7f89 */ /* 0x000f2800000e0000 */
[----:B------:R-:W-:Y:S04]  /*e880*/  SHFL.IDX PT, R8, R4, 0x3, 0x1c1f ;  /* 0x007c1f0004087f89 */ /* 0x000fe800000e0000 */
[----:B------:R5:W1:Y:S01]  /*e890*/  SHFL.IDX PT, R9, R3, 0x3, 0x1c1f ;  /* 0x007c1f0003097f89 */ /* 0x000a6200000e0000 */
[----:B------:R-:W-:-:S02]  /*e8a0*/  IADD3 R17, R2, 0x8, RZ ;  /* 0x0000000802117810 */ /* 0x000fc40007ffe0ff */
[----:B------:R-:W-:Y:S02]  /*e8b0*/  ISETP.GE.OR P3, PT, R2, UR4, P0 ;  /* 0x0000000402007c0c */ /* 0x000fe40008766670 */
[----:B------:R-:W-:Y:S01]  /*e8c0*/  ISETP.GE.OR P2, PT, R17, UR4, P0 ;  /* 0x0000000411007c0c */ /* 0x000fe20008746670 */
[C---:B------:R-:W-:Y:S02]  /*e8d0*/  IMAD R16, R0.reuse, c[0x0][0x3e4], R16 ;  /* 0x0000f90000107a24 */ /* 0x040fe400078e0210 */
[----:B------:R-:W-:Y:S01]  /*e8e0*/  IMAD.WIDE.U32 R6, R0, c[0x0][0x3e0], R6 ;  /* 0x0000f80000067a25 */ /* 0x000fe200078e0006 */
[C---:B-----5:R-:W-:Y:S02]  /*e8f0*/  IADD3 R3, R2.reuse, 0x40, RZ ;  /* 0x0000004002037810 */ /* 0x060fe40007ffe0ff */
[----:B------:R-:W-:Y:S02]  /*e900*/  IADD3 R2, R2, 0x48, RZ ;  /* 0x0000004802027810 */ /* 0x000fe40007ffe0ff */
[----:B------:R-:W-:-:S02]  /*e910*/  ISETP.GE.OR P1, PT, R3, UR4, P0 ;  /* 0x0000000403007c0c */ /* 0x000fc40008726670 */
[----:B------:R-:W-:Y:S01]  /*e920*/  ISETP.GE.OR P0, PT, R2, UR4, P0 ;  /* 0x0000000402007c0c */ /* 0x000fe20008706670 */
[----:B------:R-:W-:Y:S01]  /*e930*/  IMAD.MOV R4, RZ, RZ, -R0 ;  /* 0x000000ffff047224 */ /* 0x000fe200078e0a00 */
[----:B--2---:R2:W-:Y:S01]  /*e940*/  @!P3 ST.E [R12.64], R45 ;  /* 0x0000002d0c00b985 */ /* 0x0045e2000c101906 */
[----:B------:R-:W-:Y:S02]  /*e950*/  IMAD.SHL.U32 R0, R18, 0x2, RZ ;  /* 0x0000000212007824 */ /* 0x000fe400078e00ff */
[----:B------:R-:W-:Y:S01]  /*e960*/  IMAD R4, R4, c[0x0][0x4e8], R5 ;  /* 0x00013a0004047a24 */ /* 0x000fe200078e0205 */
[----:B---3--:R3:W-:Y:S05]  /*e970*/  @!P2 ST.E [R10.64], R46 ;  /* 0x0000002e0a00a985 */ /* 0x0087ea000c101906 */
[----:B----4-:R4:W-:Y:S01]  /*e980*/  @!P1 ST.E [R14.64], R47 ;  /* 0x0000002f0e009985 */ /* 0x0109e2000c101906 */
[----:B------:R-:W-:-:S03]  /*e990*/  SHF.R.S32.HI R5, RZ, 0x1f, R4 ;  /* 0x0000001fff057819 */ /* 0x000fc60000011404 */
[----:B-1----:R4:W-:Y:S01]  /*e9a0*/  @!P0 ST.E [R8.64], R44 ;  /* 0x0000002c08008985 */ /* 0x0029e2000c101906 */
[----:B------:R-:W-:-:S03]  /*e9b0*/  SHF.R.S32.HI R18, RZ, 0x1f, R20 ;  /* 0x0000001fff127819 */ /* 0x000fc60000011414 */
[----:B------:R4:W1:Y:S04]  /*e9c0*/  LDS.128 R36, [R0+0x880] ;  /* 0x0008800000247984 */ /* 0x0008680000000c00 */
        /* <DEDUP_REMOVED lines=8> */
[----:B------:R-:W-:Y:S01]  /*ea50*/  IADD3 R3, R7, R16, RZ ;  /* 0x0000001007037210 */ /* 0x000fe20007ffe0ff */
[----:B------:R-:W-:Y:S01]  /*ea60*/  IMAD.MOV.U32 R2, RZ, RZ, R6 ;  /* 0x000000ffff027224 */ /* 0x000fe200078e0006 */
[----:B------:R-:W-:Y:S01]  /*ea70*/  LEA.HI R18, R18, R20, RZ, 0x2 ;  /* 0x0000001412127211 */ /* 0x000fe200078f10ff */
[----:B------:R-:W-:-:S02]  /*ea80*/  IMAD R5, R5, c[0x0][0x3d8], RZ ;  /* 0x0000f60005057a24 */ /* 0x000fc400078e02ff */
[----:B------:R-:W-:Y:S01]  /*ea90*/  IMAD.WIDE.U32 R2, R4, c[0x0][0x3d8], R2 ;  /* 0x0000f60004027a25 */ /* 0x000fe200078e0002 */
[----:B------:R-:W-:-:S03]  /*eaa0*/  SHF.R.S32.HI R18, RZ, 0x2, R18 ;  /* 0x00000002ff127819 */ /* 0x000fc60000011412 */
[----:B------:R-:W-:Y:S01]  /*eab0*/  IMAD R5, R4, c[0x0][0x3dc], R5 ;  /* 0x0000f70004057a24 */ /* 0x000fe200078e0205 */
[----:B--2---:R-:W-:Y:S01]  /*eac0*/  LEA R12, P0, R2, c[0x0][0x380], 0x1 ;  /* 0x0000e000020c7a11 */ /* 0x004fe200078008ff */
[----:B---3--:R-:W-:-:S03]  /*ead0*/  IMAD.IADD R11, R18, 0x1, R19 ;  /* 0x00000001120b7824 */ /* 0x008fc600078e0213 */
[----:B------:R-:W-:-:S04]  /*eae0*/  IADD3 R3, R3, R5, RZ ;  /* 0x0000000503037210 */ /* 0x000fc80007ffe0ff */
[----:B------:R-:W-:Y:S02]  /*eaf0*/  LEA.HI.X R10, R2, c[0x0][0x384], R3, 0x1, P0 ;  /* 0x0000e100020a7a11 */ /* 0x000fe400000f0c03 */
[----:B------:R-:W-:Y:S01]  /*eb00*/  ISETP.GE.AND P0, PT, R11, UR4, PT ;  /* 0x000000040b007c0c */ /* 0x000fe2000bf06270 */
[----:B------:R4:W2:Y:S01]  /*eb10*/  SHFL.IDX PT, R2, R12, RZ, 0x1c1f ;  /* 0x001c1fff0c027589 */ /* 0x0008a200000e0000 */
[----:B------:R-:W-:-:S03]  /*eb20*/  IADD3 R13, R218, 0x40, RZ ;  /* 0x00000040da0d7810 */ /* 0x000fc60007ffe0ff */
[----:B------:R4:W3:Y:S01]  /*eb30*/  SHFL.IDX PT, R3, R10, RZ, 0x1c1f ;  /* 0x001c1fff0a037589 */ /* 0x0008e200000e0000 */
[----:B------:R-:W-:-:S07]  /*eb40*/  SHF.R.S32.HI R13, RZ, 0x1f, R13 ;  /* 0x0000001fff0d7819 */ /* 0x000fce000001140d */
[----:B------:R-:W-:Y:S05]  /*eb50*/  @P0 BRA `(.L_x_641) ;  /* 0x000000f000000947 */ /* 0x000fea0003800000 */
[----:B------:R-:W5:Y:S01]  /*eb60*/  LDS.128 R24, [R0+0x80] ;  /* 0x0000800000187984 */ /* 0x000f620000000c00 */
[----:B------:R-:W-:Y:S02]  /*eb70*/  ISETP.GE.AND P5, PT, R218, c[0x0][0x3c8], PT ;  /* 0x0000f200da007a0c */ /* 0x000fe40003fa6270 */
[----:B------:R-:W-:Y:S01]  /*eb80*/  ISETP.GE.AND P4, PT, R252, c[0x0][0x3c8], PT ;  /* 0x0000f200fc007a0c */ /* 0x000fe20003f86270 */
[----:B------:R-:W4:Y:S01]  /*eb90*/  LDS.128 R20, [R0+0x2080] ;  /* 0x0020800000147984 */ /* 0x000f220000000c00 */
[----:B------:R-:W-:-:S03]  /*eba0*/  ISETP.GE.AND P3, PT, R65, c[0x0][0x3c8], PT ;  /* 0x0000f20041007a0c */ /* 0x000fc60003f66270 */
[----:B------:R-:W3:Y:S06]  /*ebb0*/  LDS.128 R16, [R0+0x4080] ;  /* 0x0040800000107984 */ /* 0x000eec0000000c00 */
[-C--:B--2---:R-:W-:Y:S02]  /*ebc0*/  @!P5 LEA R6, P2, R218, R2.reuse, 0x1 ;  /* 0x00000002da06d211 */ /* 0x084fe400078408ff */
[-C--:B------:R-:W-:Y:S02]  /*ebd0*/  @!P4 LEA R4, P1, R252, R2.reuse, 0x1 ;  /* 0x00000002fc04c211 */ /* 0x080fe400078208ff */
[----:B------:R-:W-:-:S02]  /*ebe0*/  @!P3 LEA R2, P0, R65, R2, 0x1 ;  /* 0x000000024102b211 */ /* 0x000fc400078008ff */
[-C--:B---3--:R-:W-:Y:S02]  /*ebf0*/  @!P5 LEA.HI.X R7, R218, R3.reuse, R67, 0x1, P2 ;  /* 0x00000003da07d211 */ /* 0x088fe400010f0c43 */
[-C--:B------:R-:W-:Y:S02]  /*ec00*/  @!P4 LEA.HI.X R5, R252, R3.reuse, R66, 0x1, P1 ;  /* 0x00000003fc05c211 */ /* 0x080fe400008f0c42 */
[----:B------:R-:W-:Y:S01]  /*ec10*/  @!P3 LEA.HI.X R3, R65, R3, R13, 0x1, P0 ;  /* 0x000000034103b211 */ /* 0x000fe200000f0c0d */
[----:B-----5:R2:W-:Y:S04]  /*ec20*/  @!P5 ST.E.128 [R6.64], R24 ;  /* 0x000000180600d985 */ /* 0x0205e8000c101d06 */
[----:B----4-:R2:W-:Y:S04]  /*ec30*/  @!P4 ST.E.128 [R4.64], R20 ;  /* 0x000000140400c985 */ /* 0x0105e8000c101d06 */
[----:B------:R2:W-:Y:S02]  /*ec40*/  @!P3 ST.E.128 [R2.64], R16 ;  /* 0x000000100200b985 */ /* 0x0005e4000c101d06 */
.L_x_641:
[----:B------:R-:W-:Y:S05]  /*ec50*/  BSYNC B0 ;  /* 0x0000000000007941 */ /* 0x000fea0003800000 */
.L_x_640:
[----:B--23--:R-:W-:Y:S01]  /*ec60*/  IADD3 R3, R11, 0x20, RZ ;  /* 0x000000200b037810 */ /* 0x00cfe20007ffe0ff */
[----:B------:R2:W3:Y:S01]  /*ec70*/  SHFL.IDX PT, R2, R10, 0x1, 0x1c1f ;  /* 0x003c1f000a027f89 */ /* 0x0004e200000e0000 */
[----:B------:R-:W-:Y:S02]  /*ec80*/  BSSY B0, `(.L_x_642) ;  /* 0x0000010000007945 */ /* 0x000fe40003800000 */
[----:B------:R-:W-:Y:S01]  /*ec90*/  ISETP.GE.AND P0, PT, R3, UR4, PT ;  /* 0x0000000403007c0c */ /* 0x000fe2000bf06270 */
[----:B----4-:R2:W4:-:S12]  /*eca0*/  SHFL.IDX PT, R0, R12, 0x1, 0x1c1f ;  /* 0x003c1f000c007f89 */ /* 0x01051800000e0000 */
[----:B------:R-:W-:Y:S05]  /*ecb0*/  @P0 BRA `(.L_x_643) ;  /* 0x000000c000000947 */ /* 0x000fea0003800000 */
[----:B------:R-:W-:Y:S02]  /*ecc0*/  ISETP.GE.AND P2, PT, R218, c[0x0][0x3c8], PT ;  /* 0x0000f200da007a0c */ /* 0x000fe40003f46270 */
[----:B------:R-:W-:Y:S02]  /*ecd0*/  ISETP.GE.AND P1, PT, R252, c[0x0][0x3c8], PT ;  /* 0x0000f200fc007a0c */ /* 0x000fe40003f26270 */
[----:B------:R-:W-:-:S09]  /*ece0*/  ISETP.GE.AND P0, PT, R65, c[0x0][0x3c8], PT ;  /* 0x0000f20041007a0c */ /* 0x000fd20003f06270 */
[-C--:B----4-:R-:W-:Y:S02]  /*ecf0*/  @!P2 LEA R8, P5, R218, R0.reuse, 0x1 ;  /* 0x00000000da08a211 */ /* 0x090fe400078a08ff */
[-C--:B------:R-:W-:Y:S02]  /*ed00*/  @!P1 LEA R6, P4, R252, R0.reuse, 0x1 ;  /* 0x00000000fc069211 */ /* 0x080fe400078808ff */
[C---:B------:R-:W-:Y:S02]  /*ed10*/  @!P0 LEA R4, P3, R65.reuse, R0, 0x1 ;  /* 0x0000000041048211 */ /* 0x040fe400078608ff */
[-C--:B---3--:R-:W-:Y:S02]  /*ed20*/  @!P2 LEA.HI.X R9, R218, R2.reuse, R67, 0x1, P5 ;  /* 0x00000002da09a211 */ /* 0x088fe400028f0c43 */
[-C--:B------:R-:W-:Y:S02]  /*ed30*/  @!P1 LEA.HI.X R7, R252, R2.reuse, R66, 0x1, P4 ;  /* 0x00000002fc079211 */ /* 0x080fe400020f0c42 */
[----:B------:R-:W-:Y:S01]  /*ed40*/  @!P0 LEA.HI.X R5, R65, R2, R13, 0x1, P3 ;  /* 0x0000000241058211 */ /* 0x000fe200018f0c0d */
[----:B-1----:R1:W-:Y:S04]  /*ed50*/  @!P2 ST.E.128 [R8.64], R36 ;  /* 0x000000240800a985 */ /* 0x0023e8000c101d06 */
[----:B------:R1:W-:Y:S04]  /*ed60*/  @!P1 ST.E.128 [R6.64], R32 ;  /* 0x0000002006009985 */ /* 0x0003e8000c101d06 */
[----:B------:R1:W-:Y:S02]  /*ed70*/  @!P0 ST.E.128 [R4.64], R28 ;  /* 0x0000001c04008985 */ /* 0x0003e4000c101d06 */
.L_x_643:
[----:B------:R-:W-:Y:S05]  /*ed80*/  BSYNC B0 ;  /* 0x0000000000007941 */ /* 0x000fea0003800000 */
.L_x_642:
[----:B------:R-:W-:Y:S01]  /*ed90*/  IADD3 R3, R11, 0x40, RZ ;  /* 0x000000400b037810 */ /* 0x000fe20007ffe0ff */
[----:B---3--:R3:W2:Y:S01]  /*eda0*/  SHFL.IDX PT, R2, R10, 0x2, 0x1c1f ;  /* 0x005c1f000a027f89 */ /* 0x0086a200000e0000 */
[----:B------:R-:W-:Y:S02]  /*edb0*/  BSSY B0, `(.L_x_644) ;  /* 0x0000010000007945 */ /* 0x000fe40003800000 */
[----:B------:R-:W-:Y:S01]  /*edc0*/  ISETP.GE.AND P0, PT, R3, UR4, PT ;  /* 0x0000000403007c0c */ /* 0x000fe2000bf06270 */
[----:B----4-:R3:W4:-:S12]  /*edd0*/  SHFL.IDX PT, R0, R12, 0x2, 0x1c1f ;  /* 0x005c1f000c007f89 */ /* 0x01071800000e0000 */
[----:B------:R-:W-:Y:S05]  /*ede0*/  @P0 BRA `(.L_x_645) ;  /* 0x000000c000000947 */ /* 0x000fea0003800000 */
[----:B------:R-:W-:Y:S02]  /*edf0*/  ISETP.GE.AND P2, PT, R218, c[0x0][0x3c8], PT ;  /* 0x0000f200da007a0c */ /* 0x000fe40003f46270 */
[----:B------:R-:W-:Y:S02]  /*ee00*/  ISETP.GE.AND P1, PT, R252, c[0x0][0x3c8], PT ;  /* 0x0000f200fc007a0c */ /* 0x000fe40003f26270 */
[----:B------:R-:W-:-:S09]  /*ee10*/  ISETP.GE.AND P0, PT, R65, c[0x0][0x3c8], PT ;  /* 0x0000f20041007a0c */ /* 0x000fd20003f06270 */
[-C--:B-1--4-:R-:W-:Y:S02]  /*ee20*/  @!P2 LEA R8, P5, R218, R0.reuse, 0x1 ;  /* 0x00000000da08a211 */ /* 0x092fe400078a08ff */
[-C--:B------:R-:W-:Y:S02]  /*ee30*/  @!P1 LEA R6, P4, R252, R0.reuse, 0x1 ;  /* 0x00000000fc069211 */ /* 0x080fe400078808ff */
[C---:B------:R-:W-:Y:S02]  /*ee40*/  @!P0 LEA R4, P3, R65.reuse, R0, 0x1 ;  /* 0x0000000041048211 */ /* 0x040fe400078608ff */
[-C--:B--2---:R-:W-:Y:S02]  /*ee50*/  @!P2 LEA.HI.X R9, R218, R2.reuse, R67, 0x1, P5 ;  /* 0x00000002da09a211 */ /* 0x084fe400028f0c43 */
[-C--:B------:R-:W-:Y:S02]  /*ee60*/  @!P1 LEA.HI.X R7, R252, R2.reuse, R66, 0x1, P4 ;  /* 0x00000002fc079211 */ /* 0x080fe400020f0c42 */
[----:B------:R-:W-:Y:S01]  /*ee70*/  @!P0 LEA.HI.X R5, R65, R2, R13, 0x1, P3 ;  /* 0x0000000241058211 */ /* 0x000fe200018f0c0d */
[----:B------:R1:W-:Y:S04]  /*ee80*/  @!P2 ST.E.128 [R8.64], R48 ;  /* 0x000000300800a985 */ /* 0x0003e8000c101d06 */
[----:B------:R1:W-:Y:S04]  /*ee90*/  @!P1 ST.E.128 [R6.64], R44 ;  /* 0x0000002c06009985 */ /* 0x0003e8000c101d06 */
[----:B------:R1:W-:Y:S02]  /*eea0*/  @!P0 ST.E.128 [R4.64], R40 ;  /* 0x0000002804008985 */ /* 0x0003e4000c101d06 */
.L_x_645:
[----:B------:R-:W-:Y:S05]  /*eeb0*/  BSYNC B0 ;  /* 0x0000000000007941 */ /* 0x000fea0003800000 */
.L_x_644:
[----:B------:R-:W-:Y:S01]  /*eec0*/  IADD3 R3, R11, 0x60, RZ ;  /* 0x000000600b037810 */ /* 0x000fe20007ffe0ff */
[----:B--2---:R2:W3:Y:S03]  /*eed0*/  SHFL.IDX PT, R2, R10, 0x3, 0x1c1f ;  /* 0x007c1f000a027f89 */ /* 0x0044e600000e0000 */
[----:B------:R-:W-:Y:S01]  /*eee0*/  ISETP.GE.AND P0, PT, R3, UR4, PT ;  /* 0x0000000403007c0c */ /* 0x000fe2000bf06270 */
[----:B----4-:R2:W4:-:S12]  /*eef0*/  SHFL.IDX PT, R0, R12, 0x3, 0x1c1f ;  /* 0x007c1f000c007f89 */ /* 0x01051800000e0000 */
[----:B------:R-:W-:Y:S05]  /*ef00*/  @P0 BRA `(.L_x_646) ;  /* 0x00000c1000000947 */ /* 0x000fea0003800000 */
[----:B------:R-:W-:Y:S02]  /*ef10*/  ISETP.GE.AND P1, PT, R218, c[0x0][0x3c8], PT ;  /* 0x0000f200da007a0c */ /* 0x000fe40003f26270 */
[----:B------:R-:W-:-:S11]  /*ef20*/  ISETP.GE.AND P0, PT, R252, c[0x0][0x3c8], PT ;  /* 0x0000f200fc007a0c */ /* 0x000fd60003f06270 */
[-C--:B-1--4-:R-:W-:Y:S02]  /*ef30*/  @!P1 LEA R6, P3, R218, R0.reuse, 0x1 ;  /* 0x00000000da069211 */ /* 0x092fe400078608ff */
[----:B------:R-:W-:Y:S02]  /*ef40*/  @!P0 LEA R4, P2, R252, R0, 0x1 ;  /* 0x00000000fc048211 */ /* 0x000fe400078408ff */
[-C--:B---3--:R-:W-:Y:S02]  /*ef50*/  @!P1 LEA.HI.X R7, R218, R2.reuse, R67, 0x1, P3 ;  /* 0x00000002da079211 */ /* 0x088fe400018f0c43 */
[----:B------:R-:W-:-:S03]  /*ef60*/  @!P0 LEA.HI.X R5, R252, R2, R66, 0x1, P2 ;  /* 0x00000002fc058211 */ /* 0x000fc600010f0c42 */
[----:B------:R1:W-:Y:S04]  /*ef70*/  @!P1 ST.E.128 [R6.64], R56 ;  /* 0x0000003806009985 */ /* 0x0003e8000c101d06 */
[----:B------:R1:W-:Y:S01]  /*ef80*/  @!P0 ST.E.128 [R4.64], R52 ;  /* 0x0000003404008985 */ /* 0x0003e2000c101d06 */
[----:B------:R-:W-:-:S13]  /*ef90*/  ISETP.GE.AND P0, PT, R65, c[0x0][0x3c8], PT ;  /* 0x0000f20041007a0c */ /* 0x000fda0003f06270 */
[----:B------:R-:W-:Y:S05]  /*efa0*/  @P0 BRA `(.L_x_646) ;  /* 0x00000b7000000947 */ /* 0x000fea0003800000 */
[----:B-1----:R-:W-:-:S04]  /*efb0*/  LEA R4, P0, R65, R0, 0x1 ;  /* 0x0000000041047211 */ /* 0x002fc800078008ff */
[----:B------:R-:W-:-:S05]  /*efc0*/  LEA.HI.X R5, R65, R2, R13, 0x1, P0 ;  /* 0x0000000241057211 */ /* 0x000fca00000f0c0d */
[----:B------:R1:W-:Y:S01]  /*efd0*/  ST.E.128 [R4.64], R60 ;  /* 0x0000003c04007985 */ /* 0x0003e2000c101d06 */
[----:B------:R-:W-:Y:S05]  /*efe0*/  BRA `(.L_x_646) ;  /* 0x00000b3000007947 */ /* 0x000fea0003800000 */
.L_x_638:
[----:B------:R-:W2:Y:S04]  /*eff0*/  LDL R2, [R1+0x48] ;  /* 0x0000480001027983 */ /* 0x000ea80000100800 */
[----:B------:R-:W3:Y:S04]  /*f000*/  LDL R0, [R1+0x44] ;  /* 0x0000440001007983 */ /* 0x000ee80000100800 */
[----:B------:R-:W4:Y:S04]  /*f010*/  LDL R4, [R1+0x40] ;  /* 0x0000400001047983 */ /* 0x000f280000100800 */
[----:B------:R-:W5:Y:S01]  /*f020*/  S2R R3, SR_TID.X ;  /* 0x0000000000037919 */ /* 0x000f620000002100 */
[----:B------:R-:W-:Y:S01]  /*f030*/  BSSY B0, `(.L_x_647) ;  /* 0x0000026000007945 */ /* 0x000fe20003800000 */
[----:B-----5:R-:W-:Y:S01]  /*f040*/  ISETP.GE.AND P0, PT, R3, 0x80, PT ;  /* 0x000000800300780c */ /* 0x020fe20003f06270 */
[----:B--2---:R-:W-:-:S02]  /*f050*/  IMAD.MOV.U32 R12, RZ, RZ, R2 ;  /* 0x000000ffff0c7224 */ /* 0x004fc400078e0002 */
[----:B---3--:R-:W-:-:S03]  /*f060*/  IMAD.MOV.U32 R11, RZ, RZ, R0 ;  /* 0x000000ffff0b7224 */ /* 0x008fc600078e0000 */
[----:B-1----:R-:W-:Y:S01]  /*f070*/  SHF.R.S32.HI R8, RZ, 0x1f, R12 ;  /* 0x0000001fff087819 */ /* 0x002fe2000001140c */
[----:B----4-:R-:W-:Y:S01]  /*f080*/  IMAD.MOV.U32 R13, RZ, RZ, R4 ;  /* 0x000000ffff0d7224 */ /* 0x010fe200078e0004 */
[----:B------:R-:W-:-:S05]  /*f090*/  SHF.R.S32.HI R10, RZ, 0x1f, R11 ;  /* 0x0000001fff0a7819 */ /* 0x000fca000001140b */
[----:B------:R-:W-:Y:S05]  /*f0a0*/  @P0 BRA `(.L_x_648) ;  /* 0x000001e000000947 */ /* 0x000fea0003800000 */
[----:B------:R-:W-:Y:S02]  /*f0b0*/  MOV R2, c[0x0][0x4e8] ;  /* 0x00013a0000027a02 */ /* 0x000fe40000000f00 */
[----:B------:R-:W-:-:S03]  /*f0c0*/  IADD3 R6, R13, R3, RZ ;  /* 0x000000030d067210 */ /* 0x000fc60007ffe0ff */
[----:B------:R-:W-:-:S05]  /*f0d0*/  IMAD R0, R2, c[0x0][0x388], RZ ;  /* 0x0000e20002007a24 */ /* 0x000fca00078e02ff */
[----:B------:R-:W-:-:S13]  /*f0e0*/  ISETP.GE.AND P0, PT, R6, R0, PT ;  /* 0x000000000600720c */ /* 0x000fda0003f06270 */
[----:B------:R-:W-:Y:S05]  /*f0f0*/  @P0 BRA `(.L_x_648) ;  /* 0x0000019000000947 */ /* 0x000fea0003800000 */
[----:B------:R-:W-:Y:S01]  /*f100*/  ISETP.NE.AND P0, PT, R2, 0x1, PT ;  /* 0x000000010200780c */ /* 0x000fe20003f05270 */
[----:B------:R-:W-:Y:S01]  /*f110*/  IMAD R4, R8, c[0x0][0x490], RZ ;  /* 0x0001240008047a24 */ /* 0x000fe200078e02ff */
[----:B------:R-:W-:Y:S01]  /*f120*/  MOV R0, R6 ;  /* 0x0000000600007202 */ /* 0x000fe20000000f00 */
[----:B------:R-:W-:-:S04]  /*f130*/  IMAD.WIDE.U32 R2, R12, c[0x0][0x490], RZ ;  /* 0x000124000c027a25 */ /* 0x000fc800078e00ff */
[----:B------:R-:W-:Y:S02]  /*f140*/  IMAD R4, R12, c[0x0][0x494], R4 ;  /* 0x000125000c047a24 */ /* 0x000fe400078e0204 */
[----:B------:R-:W-:-:S03]  /*f150*/  IMAD R9, R10, c[0x0][0x498], RZ ;  /* 0x000126000a097a24 */ /* 0x000fc600078e02ff */
[----:B------:R-:W-:Y:S01]  /*f160*/  IADD3 R3, R3, R4, RZ ;  /* 0x0000000403037210 */ /* 0x000fe20007ffe0ff */
[----:B------:R-:W-:-:S05]  /*f170*/  @P0 IMAD.HI.U32 R5, R6, c[0x0][0x4ec], RZ ;  /* 0x00013b0006050a27 */ /* 0x000fca00078e00ff */
[----:B------:R-:W-:Y:S01]  /*f180*/  @P0 SHF.R.U32.HI R0, RZ, c[0x0][0x4f0], R5 ;  /* 0x00013c00ff000a19 */ /* 0x000fe20000011605 */
[----:B------:R-:W-:-:S03]  /*f190*/  IMAD.WIDE.U32 R4, R11, c[0x0][0x498], R2 ;  /* 0x000126000b047a25 */ /* 0x000fc600078e0002 */
[C---:B------:R-:W-:Y:S01]  /*f1a0*/  IADD3 R7, -R0.reuse, RZ, RZ ;  /* 0x000000ff00077210 */ /* 0x040fe20007ffe1ff */
[----:B------:R-:W-:Y:S01]  /*f1b0*/  IMAD R3, R11, c[0x0][0x49c], R9 ;  /* 0x000127000b037a24 */ /* 0x000fe200078e0209 */
[----:B------:R-:W-:-:S03]  /*f1c0*/  IADD3 R4, P0, R0, R4, RZ ;  /* 0x0000000400047210 */ /* 0x000fc60007f1e0ff */
[----:B------:R-:W-:Y:S01]  /*f1d0*/  IMAD R2, R7, c[0x0][0x4e8], R6 ;  /* 0x00013a0007027a24 */ /* 0x000fe200078e0206 */
[----:B------:R-:W-:-:S04]  /*f1e0*/  SHF.R.S32.HI R6, RZ, 0x1f, R0 ;  /* 0x0000001fff067819 */ /* 0x000fc80000011400 */
[----:B------:R-:W-:Y:S02]  /*f1f0*/  SHF.R.S32.HI R0, RZ, 0x1f, R2 ;  /* 0x0000001fff007819 */ /* 0x000fe40000011402 */
[----:B------:R-:W-:-:S03]  /*f200*/  IADD3.X R5, R6, R5, R3, P0, !PT ;  /* 0x0000000506057210 */ /* 0x000fc600007fe403 */
[----:B------:R-:W-:-:S04]  /*f210*/  IMAD R0, R0, c[0x0][0x488], RZ ;  /* 0x0001220000007a24 */ /* 0x000fc800078e02ff */
[C---:B------:R-:W-:Y:S02]  /*f220*/  IMAD R0, R2.reuse, c[0x0][0x48c], R0 ;  /* 0x0001230002007a24 */ /* 0x040fe400078e0200 */
[----:B------:R-:W-:-:S05]  /*f230*/  IMAD.WIDE.U32 R2, R2, c[0x0][0x488], R4 ;  /* 0x0001220002027a25 */ /* 0x000fca00078e0004 */
[----:B------:R-:W-:Y:S02]  /*f240*/  IADD3 R0, R3, R0, RZ ;  /* 0x0000000003007210 */ /* 0x000fe40007ffe0ff */
[----:B------:R-:W-:-:S04]  /*f250*/  LEA R4, P0, R2, c[0x0][0x450], 0x2 ;  /* 0x0001140002047a11 */ /* 0x000fc800078010ff */
[----:B------:R-:W-:Y:S02]  /*f260*/  LEA.HI.X R5, R2, c[0x0][0x454], R0, 0x2, P0 ;  /* 0x0001150002057a11 */ /* 0x000fe400000f1400 */
[----:B------:R-:W-:-:S05]  /*f270*/  MOV R0, 0xff800000 ;  /* 0xff80000000007802 */ /* 0x000fca0000000f00 */
[----:B------:R1:W-:Y:S02]  /*f280*/  STG.E [R4.64], R0 ;  /* 0x0000000004007986 */ /* 0x0003e4000c101906 */
.L_x_648:
[----:B------:R-:W-:Y:S05]  /*f290*/  BSYNC B0 ;  /* 0x0000000000007941 */ /* 0x000fea0003800000 */
.L_x_647:
[----:B------:R-:W2:Y:S01]  /*f2a0*/  LDL R2, [R1] ;  /* 0x0000000001027983 */ /* 0x000ea20000100800 */
[----:B-1----:R-:W-:Y:S01]  /*f2b0*/  MOV R0, c[0x0][0x4e8] ;  /* 0x00013a0000007a02 */ /* 0x002fe20000000f00 */
[----:B------:R-:W-:-:S03]  /*f2c0*/  IMAD R6, R10, c[0x0][0x3f0], RZ ;  /* 0x0000fc000a067a24 */ /* 0x000fc600078e02ff */
[----:B------:R-:W-:Y:S01]  /*f2d0*/  ISETP.NE.AND P0, PT, R0, 0x1, PT ;  /* 0x000000010000780c */ /* 0x000fe20003f05270 */
[----:B------:R-:W-:Y:S02]  /*f2e0*/  IMAD R0, R8, c[0x0][0x3e8], RZ ;  /* 0x0000fa0008007a24 */ /* 0x000fe400078e02ff */
[----:B------:R-:W-:Y:S02]  /*f2f0*/  IMAD R8, R11, c[0x0][0x3f4], R6 ;  /* 0x0000fd000b087a24 */ /* 0x000fe400078e0206 */
[----:B------:R-:W-:Y:S01]  /*f300*/  IMAD R5, R12, c[0x0][0x3ec], R0 ;  /* 0x0000fb000c057a24 */ /* 0x000fe200078e0200 */
[----:B--2---:R-:W-:Y:S01]  /*f310*/  IADD3 R4, R2, R13, RZ ;  /* 0x0000000d02047210 */ /* 0x004fe20007ffe0ff */
[----:B------:R-:W-:-:S03]  /*f320*/  IMAD.WIDE.U32 R2, R12, c[0x0][0x3e8], RZ ;  /* 0x0000fa000c027a25 */ /* 0x000fc600078e00ff */
[----:B------:R-:W-:-:S03]  /*f330*/  MOV R0, R4 ;  /* 0x0000000400007202 */ /* 0x000fc60000000f00 */
[----:B------:R-:W-:Y:S01]  /*f340*/  @P0 IMAD.HI.U32 R7, R4, c[0x0][0x4ec], RZ ;  /* 0x00013b0004070a27 */ /* 0x000fe200078e00ff */
[----:B------:R-:W-:-:S04]  /*f350*/  IADD3 R3, R3, R5, RZ ;  /* 0x0000000503037210 */ /* 0x000fc80007ffe0ff */
[----:B------:R-:W-:Y:S01]  /*f360*/  @P0 SHF.R.U32.HI R0, RZ, c[0x0][0x4f0], R7 ;  /* 0x00013c00ff000a19 */ /* 0x000fe20000011607 */
[----:B------:R-:W-:-:S03]  /*f370*/  IMAD.WIDE.U32 R2, R11, c[0x0][0x3f0], R2 ;  /* 0x0000fc000b027a25 */ /* 0x000fc600078e0002 */
[----:B------:R-:W-:Y:S02]  /*f380*/  SHF.R.S32.HI R6, RZ, 0x1f, R0 ;  /* 0x0000001fff067819 */ /* 0x000fe40000011400 */
[----:B------:R-:W-:Y:S02]  /*f390*/  IADD3 R5, -R0, RZ, RZ ;  /* 0x000000ff00057210 */ /* 0x000fe40007ffe1ff */
[----:B------:R-:W-:Y:S01]  /*f3a0*/  IADD3 R3, R3, R8, RZ ;  /* 0x0000000803037210 */ /* 0x000fe20007ffe0ff */
[----:B------:R-:W-:Y:S02]  /*f3b0*/  IMAD R6, R6, c[0x0][0x3e0], RZ ;  /* 0x0000f80006067a24 */ /* 0x000fe400078e02ff */
[----:B------:R-:W-:Y:S02]  /*f3c0*/  IMAD R4, R5, c[0x0][0x4e8], R4 ;  /* 0x00013a0005047a24 */ /* 0x000fe400078e0204 */
[C---:B------:R-:W-:Y:S02]  /*f3d0*/  IMAD R5, R0.reuse, c[0x0][0x3e4], R6 ;  /* 0x0000f90000057a24 */ /* 0x040fe400078e0206 */
[----:B------:R-:W-:Y:S01]  /*f3e0*/  IMAD.WIDE.U32 R2, R0, c[0x0][0x3e0], R2 ;  /* 0x0000f80000027a25 */ /* 0x000fe200078e0002 */
[----:B------:R-:W-:-:S04]  /*f3f0*/  SHF.R.S32.HI R0, RZ, 0x1f, R4 ;  /* 0x0000001fff007819 */ /* 0x000fc80000011404 */
[----:B------:R-:W-:Y:S01]  /*f400*/  IADD3 R3, R3, R5, RZ ;  /* 0x0000000503037210 */ /* 0x000fe20007ffe0ff */
[----:B------:R-:W-:-:S04]  /*f410*/  IMAD R0, R0, c[0x0][0x3d8], RZ ;  /* 0x0000f60000007a24 */ /* 0x000fc800078e02ff */
[----:B------:R-:W-:-:S04]  /*f420*/  IMAD.WIDE.U32 R2, R4, c[0x0][0x3d8], R2 ;  /* 0x0000f60004027a25 */ /* 0x000fc800078e0002 */
[----:B------:R-:W-:Y:S01]  /*f430*/  IMAD R4, R4, c[0x0][0x3dc], R0 ;  /* 0x0000f70004047a24 */ /* 0x000fe200078e0200 */
[----:B------:R-:W-:-:S04]  /*f440*/  LEA R11, P0, R2, c[0x0][0x380], 0x1 ;  /* 0x0000e000020b7a11 */ /* 0x000fc800078008ff */
[----:B------:R-:W-:-:S04]  /*f450*/  IADD3 R4, R3, R4, RZ ;  /* 0x0000000403047210 */ /* 0x000fc80007ffe0ff */
[----:B------:R-:W-:Y:S01]  /*f460*/  LEA.HI.X R5, R2, c[0x0][0x384], R4, 0x1, P0 ;  /* 0x0000e10002057a11 */ /* 0x000fe200000f0c04 */
[----:B------:R-:W-:Y:S05]  /*f470*/  BRA.DIV ~URZ, `(.L_x_649) ;  /* 0x000037127f007947 */ /* 0x000fea000b800000 */
[----:B------:R1:W2:Y:S02]  /*f480*/  SHFL.IDX PT, R4, R5, RZ, 0x1c1f ;  /* 0x001c1fff05047589 */ /* 0x0002a400000e0000 */
.L_x_687:
[----:B------:R-:W-:Y:S05]  /*f490*/  BRA.DIV ~URZ, `(.L_x_650) ;  /* 0x000037627f007947 */ /* 0x000fea000b800000 */
[----:B------:R3:W4:Y:S02]  /*f4a0*/  SHFL.IDX PT, R0, R11, RZ, 0x1c1f ;  /* 0x001c1fff0b007589 */ /* 0x00072400000e0000 */
.L_x_688:
[----:B------:R-:W5:Y:S04]  /*f4b0*/  LDL.LU R3, [R1+0x40] ;  /* 0x0000400001037983 */ /* 0x000f680000300800 */
[----:B------:R-:W1:Y:S01]  /*f4c0*/  S2R R6, SR_TID.X ;  /* 0x0000000000067919 */ /* 0x000e620000002100 */
[----:B------:R-:W-:-:S04]  /*f4d0*/  IMAD.MOV.U32 R12, RZ, RZ, c[0x0][0x4e8] ;  /* 0x00013a00ff0c7624 */ /* 0x000fc800078e00ff */
[----:B------:R-:W-:Y:S01]  /*f4e0*/  IMAD R12, R12, c[0x0][0x388], RZ ;  /* 0x0000e2000c0c7a24 */ /* 0x000fe200078e02ff */
[----:B-1----:R-:W-:-:S04]  /*f4f0*/  SHF.R.S32.HI R2, RZ, 0x1f, R6 ;  /* 0x0000001fff027819 */ /* 0x002fc80000011406 */
[----:B------:R-:W-:-:S04]  /*f500*/  LEA.HI R2, R2, R6, RZ, 0x2 ;  /* 0x0000000602027211 */ /* 0x000fc800078f10ff */
[----:B------:R-:W-:Y:S01]  /*f510*/  SHF.R.S32.HI R2, RZ, 0x2, R2 ;  /* 0x00000002ff027819 */ /* 0x000fe20000011402 */
[----:B------:R-:W-:Y:S04]  /*f520*/  BSSY B0, `(.L_x_651) ;  /* 0x0000015000007945 */ /* 0x000fe80003800000 */
[----:B-----5:R-:W-:-:S05]  /*f530*/  IMAD.IADD R10, R2, 0x1, R3 ;  /* 0x00000001020a7824 */ /* 0x020fca00078e0203 */
[----:B------:R-:W-:-:S13]  /*f540*/  ISETP.GE.AND P0, PT, R10, R12, PT ;  /* 0x0000000c0a00720c */ /* 0x000fda0003f06270 */
[----:B------:R-:W-:Y:S05]  /*f550*/  @P0 BRA `(.L_x_652) ;  /* 0x0000011000000947 */ /* 0x000fea0003800000 */
[C---:B------:R-:W-:Y:S02]  /*f560*/  IADD3 R13, R218.reuse, 0x40, RZ ;  /* 0x00000040da0d7810 */ /* 0x040fe40007ffe0ff */
[----:B------:R-:W-:Y:S02]  /*f570*/  ISETP.GE.AND P2, PT, R218, c[0x0][0x3c8], PT ;  /* 0x0000f200da007a0c */ /* 0x000fe40003f46270 */
[----:B------:R-:W-:Y:S02]  /*f580*/  ISETP.GE.AND P1, PT, R252, c[0x0][0x3c8], PT ;  /* 0x0000f200fc007a0c */ /* 0x000fe40003f26270 */
[----:B------:R-:W-:Y:S02]  /*f590*/  ISETP.GE.AND P0, PT, R13, c[0x0][0x3c8], PT ;  /* 0x0000f2000d007a0c */ /* 0x000fe40003f06270 */
[----:B------:R-:W-:Y:S02]  /*f5a0*/  IADD3 R14, R218, 0x40, RZ ;  /* 0x00000040da0e7810 */ /* 0x000fe40007ffe0ff */
[----:B------:R-:W-:-:S02]  /*f5b0*/  SHF.R.S32.HI R16, RZ, 0x1f, R218 ;  /* 0x0000001fff107819 */ /* 0x000fc400000114da */
[----:B------:R-:W-:Y:S02]  /*f5c0*/  SHF.R.S32.HI R15, RZ, 0x1f, R252 ;  /* 0x0000001fff0f7819 */ /* 0x000fe400000114fc */
[----:B------:R-:W-:Y:S02]  /*f5d0*/  SHF.R.S32.HI R14, RZ, 0x1f, R14 ;  /* 0x0000001fff0e7819 */ /* 0x000fe4000001140e */
[-C--:B----4-:R-:W-:Y:S02]  /*f5e0*/  @!P2 LEA R8, P5, R218, R0.reuse, 0x1 ;  /* 0x00000000da08a211 */ /* 0x090fe400078a08ff */
[-C--:B------:R-:W-:Y:S02]  /*f5f0*/  @!P1 LEA R6, P4, R252, R0.reuse, 0x1 ;  /* 0x00000000fc069211 */ /* 0x080fe400078808ff */
[----:B------:R-:W-:Y:S02]  /*f600*/  @!P0 LEA R2, P3, R13, R0, 0x1 ;  /* 0x000000000d028211 */ /* 0x000fe400078608ff */
[----:B--2---:R-:W-:-:S02]  /*f610*/  @!P2 LEA.HI.X R9, R218, R4, R16, 0x1, P5 ;  /* 0x00000004da09a211 */ /* 0x004fc400028f0c10 */
[-C--:B------:R-:W-:Y:S02]  /*f620*/  @!P1 LEA.HI.X R7, R252, R4.reuse, R15, 0x1, P4 ;  /* 0x00000004fc079211 */ /* 0x080fe400020f0c0f */
[----:B------:R-:W-:Y:S01]  /*f630*/  @!P0 LEA.HI.X R3, R13, R4, R14, 0x1, P3 ;  /* 0x000000040d038211 */ /* 0x000fe200018f0c0e */
[----:B------:R1:W-:Y:S04]  /*f640*/  @!P2 ST.E.128 [R8.64], RZ ;  /* 0x000000ff0800a985 */ /* 0x0003e8000c101d06 */
[----:B------:R1:W-:Y:S04]  /*f650*/  @!P1 ST.E.128 [R6.64], RZ ;  /* 0x000000ff06009985 */ /* 0x0003e8000c101d06 */
[----:B------:R1:W-:Y:S02]  /*f660*/  @!P0 ST.E.128 [R2.64], RZ ;  /* 0x000000ff02008985 */ /* 0x0003e4000c101d06 */
.L_x_652:
[----:B------:R-:W-:Y:S05]  /*f670*/  BSYNC B0 ;  /* 0x0000000000007941 */ /* 0x000fea0003800000 */
.L_x_651:
[----:B------:R-:W-:Y:S05]  /*f680*/  BRA.DIV ~URZ, `(.L_x_653) ;  /* 0x000035e27f007947 */ /* 0x000fea000b800000 */
[----:B--2---:R2:W1:Y:S04]  /*f690*/  SHFL.IDX PT, R4, R5, 0x1, 0x1c1f ;  /* 0x003c1f0005047f89 */ /* 0x00446800000e0000 */
[----:B----4-:R2:W4:Y:S02]  /*f6a0*/  SHFL.IDX PT, R0, R11, 0x1, 0x1c1f ;  /* 0x003c1f000b007f89 */ /* 0x01052400000e0000 */
.L_x_689:
[----:B-1----:R-:W-:Y:S01]  /*f6b0*/  IADD3 R2, R10, 0x20, RZ ;  /* 0x000000200a027810 */ /* 0x002fe20007ffe0ff */
[----:B------:R-:W-:Y:S03]  /*f6c0*/  BSSY B0, `(.L_x_654) ;  /* 0x0000014000007945 */ /* 0x000fe60003800000 */
        /* <DEDUP_REMOVED lines=13> */
[----:B------:R-:W-:-:S02]  /*f7a0*/  @!P2 LEA.HI.X R9, R218, R4, R16, 0x1, P5 ;  /* 0x00000004da09a211 */ /* 0x000fc400028f0c10 */
[-C--:B------:R-:W-:Y:S02]  /*f7b0*/  @!P1 LEA.HI.X R7, R252, R4.reuse, R15, 0x1, P4 ;  /* 0x00000004fc079211 */ /* 0x080fe400020f0c0f */
[----:B------:R-:W-:Y:S01]  /*f7c0*/  @!P0 LEA.HI.X R3, R13, R4, R14, 0x1, P3 ;  /* 0x000000040d038211 */ /* 0x000fe200018f0c0e */
[----:B------:R1:W-:Y:S04]  /*f7d0*/  @!P2 ST.E.128 [R8.64], RZ ;  /* 0x000000ff0800a985 */ /* 0x0003e8000c101d06 */
[----:B------:R1:W-:Y:S04]  /*f7e0*/  @!P1 ST.E.128 [R6.64], RZ ;  /* 0x000000ff06009985 */ /* 0x0003e8000c101d06 */
[----:B------:R1:W-:Y:S02]  /*f7f0*/  @!P0 ST.E.128 [R2.64], RZ ;  /* 0x000000ff02008985 */ /* 0x0003e4000c101d06 */
.L_x_655:
[----:B------:R-:W-:Y:S05]  /*f800*/  BSYNC B0 ;  /* 0x0000000000007941 */ /* 0x000fea0003800000 */
.L_x_654:
[----:B------:R-:W-:Y:S05]  /*f810*/  BRA.DIV ~URZ, `(.L_x_656) ;  /* 0x000035227f007947 */ /* 0x000fea000b800000 */
[----:B------:R1:W2:Y:S02]  /*f820*/  SHFL.IDX PT, R4, R5, 0x2, 0x1c1f ;  /* 0x005c1f0005047f89 */ /* 0x0002a400000e0000 */
.L_x_690:
[----:B------:R-:W-:Y:S05]  /*f830*/  BRA.DIV ~URZ, `(.L_x_657) ;  /* 0x000035727f007947 */ /* 0x000fea000b800000 */
[----:B----4-:R4:W1:Y:S02]  /*f840*/  SHFL.IDX PT, R0, R11, 0x2, 0x1c1f ;  /* 0x005c1f000b007f89 */ /* 0x01086400000e0000 */
.L_x_691:
        /* <DEDUP_REMOVED lines=12> */
[-C--:B------:R-:W-:Y:S02]  /*f910*/  @!P2 LEA R8, P5, R218, R0.reuse, 0x1 ;  /* 0x00000000da08a211 */ /* 0x080fe400078a08ff */
        /* <DEDUP_REMOVED lines=8> */
.L_x_659:
[----:B------:R-:W-:Y:S05]  /*f9a0*/  BSYNC B0 ;  /* 0x0000000000007941 */ /* 0x000fea0003800000 */
.L_x_658:
[----:B------:R-:W-:Y:S05]  /*f9b0*/  BRA.DIV ~URZ, `(.L_x_660) ;  /* 0x000034627f007947 */ /* 0x000fea000b800000 */
[----:B--2---:R2:W1:Y:S04]  /*f9c0*/  SHFL.IDX PT, R4, R5, 0x3, 0x1c1f ;  /* 0x007c1f0005047f89 */ /* 0x00446800000e0000 */
[----:B------:R2:W3:Y:S02]  /*f9d0*/  SHFL.IDX PT, R0, R11, 0x3, 0x1c1f ;  /* 0x007c1f000b007f89 */ /* 0x0004e400000e0000 */
.L_x_692:
[----:B------:R-:W-:-:S04]  /*f9e0*/  IADD3 R10, R10, 0x60, RZ ;  /* 0x000000600a0a7810 */ /* 0x000fc80007ffe0ff */
[----:B------:R-:W-:-:S13]  /*f9f0*/  ISETP.GE.AND P0, PT, R10, R12, PT ;  /* 0x0000000c0a00720c */ /* 0x000fda0003f06270 */
[----:B------:R-:W-:Y:S05]  /*fa00*/  @P0 BRA `(.L_x_646) ;  /* 0x0000011000000947 */ /* 0x000fea0003800000 */
[C---:B--2---:R-:W-:Y:S02]  /*fa10*/  IADD3 R5, R218.reuse, 0x40, RZ ;  /* 0x00000040da057810 */ /* 0x044fe40007ffe0ff */
[----:B------:R-:W-:Y:S02]  /*fa20*/  ISETP.GE.AND P2, PT, R218, c[0x0][0x3c8], PT ;  /* 0x0000f200da007a0c */ /* 0x000fe40003f46270 */
[----:B------:R-:W-:Y:S02]  /*fa30*/  ISETP.GE.AND P1, PT, R252, c[0x0][0x3c8], PT ;  /* 0x0000f200fc007a0c */ /* 0x000fe40003f26270 */
[----:B------:R-:W-:Y:S02]  /*fa40*/  ISETP.GE.AND P0, PT, R5, c[0x0][0x3c8], PT ;  /* 0x0000f20005007a0c */ /* 0x000fe40003f06270 */
[----:B---34-:R-:W-:Y:S02]  /*fa50*/  IADD3 R11, R218, 0x40, RZ ;  /* 0x00000040da0b7810 */ /* 0x018fe40007ffe0ff */
[----:B------:R-:W-:-:S02]  /*fa60*/  SHF.R.S32.HI R14, RZ, 0x1f, R218 ;  /* 0x0000001fff0e7819 */ /* 0x000fc400000114da */
[----:B------:R-:W-:Y:S02]  /*fa70*/  SHF.R.S32.HI R13, RZ, 0x1f, R252 ;  /* 0x0000001fff0d7819 */ /* 0x000fe400000114fc */
[----:B------:R-:W-:Y:S02]  /*fa80*/  SHF.R.S32.HI R11, RZ, 0x1f, R11 ;  /* 0x0000001fff0b7819 */ /* 0x000fe4000001140b */
[-C--:B-1----:R-:W-:Y:S02]  /*fa90*/  @!P2 LEA R8, P5, R218, R0.reuse, 0x1 ;  /* 0x00000000da08a211 */ /* 0x082fe400078a08ff */
        /* <DEDUP_REMOVED lines=8> */
.L_x_646:
[----:B------:R-:W-:Y:S05]  /*fb20*/  BSYNC B1 ;  /* 0x0000000000017941 */ /* 0x000fea0003800000 */
.L_x_637:
[----:B---34-:R-:W3:Y:S02]  /*fb30*/  LDL R0, [R1+0x6c] ;  /* 0x00006c0001007983 */ /* 0x018ee40000100800 */
[----:B---3--:R-:W-:-:S13]  /*fb40*/  ISETP.NE.AND P0, PT, R0, RZ, PT ;  /* 0x000000ff0000720c */ /* 0x008fda0003f05270 */
[----:B------:R-:W-:Y:S01]  /*fb50*/  @P0 WARPSYNC 0xffffffff ;  /* 0xffffffff00000948 */ /* 0x000fe20003800000 */
[----:B------:R-:W-:Y:S06]  /*fb60*/  @P0 BAR.SYNC.DEFER_BLOCKING 0x5, 0x80 ;  /* 0x0142000000000b1d */ /* 0x000fec0000010000 */
[----:B------:R-:W3:Y:S04]  /*fb70*/  @P0 LDS R0, [0xc100] ;  /* 0x00c10000ff000984 */ /* 0x000ee80000000800 */
[----:B---3--:R3:W-:Y:S04]  /*fb80*/  @P0 STL [R1+0x64], R0 ;  /* 0x0000640001000387 */ /* 0x0087e80000100800 */
[----:B------:R-:W-:Y:S06]  /*fb90*/  @P0 BAR.ARV 0x4, 0x80 ;  /* 0x0102000000000b1d */ /* 0x000fec0000002000 */
[----:B------:R-:W-:Y:S05]  /*fba0*/  @P0 BRA `(.L_x_661) ;  /* 0x0000007000000947 */ /* 0x000fea0003800000 */
[----:B------:R-:W-:Y:S05]  /*fbb0*/  BRA.DIV ~URZ, `(.L_x_662) ;  /* 0x000033327f007947 */ /* 0x000fea000b800000 */
[----:B---3--:R3:W4:Y:S02]  /*fbc0*/  SHFL.IDX PT, R0, R64, RZ, 0x1f ;  /* 0x00001fff40007589 */ /* 0x00872400000e0000 */
.L_x_693:
[----:B------:R-:W-:Y:S01]  /*fbd0*/  WARPSYNC 0xffffffff ;  /* 0xffffffff00007948 */ /* 0x000fe20003800000 */
[----:B------:R-:W-:Y:S06]  /*fbe0*/  BAR.SYNC.DEFER_BLOCKING 0x4, 0x80 ;  /* 0x0102000000007b1d */ /* 0x000fec0000010000 */
[----:B----4-:R4:W-:Y:S04]  /*fbf0*/  STL [R1+0x64], R0 ;  /* 0x0000640001007387 */ /* 0x0109e80000100800 */
[----:B------:R4:W-:Y:S04]  /*fc00*/  @!P6 STS [0xc100], R64 ;  /* 0x00c10040ff00e388 */ /* 0x0009e80000000800 */
[----:B------:R-:W-:Y:S06]  /*fc10*/  BAR.ARV 0x5, 0x80 ;  /* 0x0142000000007b1d */ /* 0x000fec0000002000 */
.L_x_661:
[----:B---34-:R-:W3:Y:S02]  /*fc20*/  LDL R0, [R1+0x64] ;  /* 0x0000640001007983 */ /* 0x018ee40000100800 */
[----:B---3--:R-:W-:-:S13]  /*fc30*/  ISETP.GE.AND P0, PT, R0, c[0x0][0x538], PT ;  /* 0x00014e0000007a0c */ /* 0x008fda0003f06270 */
[----:B-12---:R-:W-:Y:S01]  /*fc40*/  @P0 CALL.REL.NOINC `(.L_x_663) ;  /* 0x0000001000000944 */ /* 0x006fe20003c00000 */
[----:B------:R-:W-:Y:S05]  /*fc50*/  BRA `(.L_x_664) ;  /* 0xffff0da000007947 */ /* 0x000fea000383ffff */
.L_x_663:
[----:B------:R-:W-:Y:S05]  /*fc60*/  EXIT ;  /* 0x000000000000794d */ /* 0x000fea0003800000 */
.L_x_595:
[----:B------:R-:W-:Y:S01]  /*fc70*/  IMAD.MOV.U32 R147, RZ, RZ, R5 ;  /* 0x000000ffff937224 */ /* 0x000fe200078e0005 */
[----:B------:R-:W-:Y:S01]  /*fc80*/  MOV R148, RZ ;  /* 0x000000ff00947202 */ /* 0x000fe20000000f00 */
[----:B------:R-:W-:Y:S01]  /*fc90*/  IMAD.MOV.U32 R3, RZ, RZ, 0x1c1f ;  /* 0x00001c1fff037424 */ /* 0x000fe200078e00ff */
[----:B------:R-:W-:Y:S02]  /*fca0*/  MOV R2, 0xfcc0 ;  /* 0x0000fcc000027802 */ /* 0x000fe40000000f00 */
[----:B-----5:R-:W-:Y:S05]  /*fcb0*/  CALL.REL.NOINC `($__internal_4_$__cuda_sm70_shflsync_idx_p) ;  /* 0x0000330000007944 */ /* 0x020fea0003c00000 */
[----:B------:R-:W-:Y:S01]  /*fcc0*/  MOV R4, R149 ;  /* 0x0000009500047202 */ /* 0x000fe20000000f00 */
[----:B------:R-:W-:Y:S05]  /*fcd0*/  BRA `(.L_x_665) ;  /* 0xffff186000007947 */ /* 0x000fea000383ffff */
.L_x_596:
[----:B------:R-:W-:Y:S01]  /*fce0*/  IMAD.MOV.U32 R147, RZ, RZ, R11 ;  /* 0x000000ffff937224 */ /* 0x000fe200078e000b */
[----:B------:R-:W-:Y:S01]  /*fcf0*/  MOV R148, RZ ;  /* 0x000000ff00947202 */ /* 0x000fe20000000f00 */
[----:B------:R-:W-:Y:S01]  /*fd00*/  IMAD.MOV.U32 R3, RZ, RZ, 0x1c1f ;  /* 0x00001c1fff037424 */ /* 0x000fe200078e00ff */
[----:B------:R-:W-:Y:S02]  /*fd10*/  MOV R2, 0xfd30 ;  /* 0x0000fd3000027802 */ /* 0x000fe40000000f00 */
[----:B-12--5:R-:W-:Y:S05]  /*fd20*/  CALL.REL.NOINC `($__internal_4_$__cuda_sm70_shflsync_idx_p) ;  /* 0x0000329000007944 */ /* 0x026fea0003c00000 */
[----:B------:R-:W-:Y:S01]  /*fd30*/  MOV R0, R149 ;  /* 0x0000009500007202 */ /* 0x000fe20000000f00 */
[----:B------:R-:W-:Y:S05]  /*fd40*/  BRA `(.L_x_666) ;  /* 0xffff181000007947 */ /* 0x000fea000383ffff */
.L_x_599:
[----:B------:R-:W-:Y:S01]  /*fd50*/  IMAD.MOV.U32 R147, RZ, RZ, R5 ;  /* 0x000000ffff937224 */ /* 0x000fe200078e0005 */
[----:B------:R-:W-:Y:S01]  /*fd60*/  MOV R148, 0x1 ;  /* 0x0000000100947802 */ /* 0x000fe20000000f00 */
[----:B-1----:R-:W-:Y:S01]  /*fd70*/  IMAD.MOV.U32 R3, RZ, RZ, 0x1c1f ;  /* 0x00001c1fff037424 */ /* 0x002fe200078e00ff */
[----:B------:R-:W-:-:S02]  /*fd80*/  MOV R2, 0xfda0 ;  /* 0x0000fda000027802 */ /* 0x000fc40000000f00 */
[----:B--2-45:R-:W-:Y:S05]  /*fd90*/  CALL.REL.NOINC `($__internal_4_$__cuda_sm70_shflsync_idx_p) ;  /* 0x0000322000007944 */ /* 0x034fea0003c00000 */
[----:B------:R-:W-:Y:S01]  /*fda0*/  IMAD.MOV.U32 R4, RZ, RZ, R149 ;  /* 0x000000ffff047224 */ /* 0x000fe200078e0095 */
[----:B------:R-:W-:Y:S01]  /*fdb0*/  MOV R148, 0x1 ;  /* 0x0000000100947802 */ /* 0x000fe20000000f00 */
[----:B------:R-:W-:Y:S01]  /*fdc0*/  IMAD.MOV.U32 R147, RZ, RZ, R11 ;  /* 0x000000ffff937224 */ /* 0x000fe200078e000b */
[----:B------:R-:W-:-:S02]  /*fdd0*/  MOV R3, 0x1c1f ;  /* 0x00001c1f00037802 */ /* 0x000fc40000000f00 */
[----:B------:R-:W-:Y:S02]  /*fde0*/  MOV R2, 0xfe00 ;  /* 0x0000fe0000027802 */ /* 0x000fe40000000f00 */
[----:B------:R-:W-:Y:S05]  /*fdf0*/  CALL.REL.NOINC `($__internal_4_$__cuda_sm70_shflsync_idx_p) ;  /* 0x000031c000007944 */ /* 0x000fea0003c00000 */
[----:B------:R-:W-:Y:S01]  /*fe00*/  MOV R0, R149 ;  /* 0x0000009500007202 */ /* 0x000fe20000000f00 */
[----:B------:R-:W-:Y:S05]  /*fe10*/  BRA `(.L_x_667) ;  /* 0xffff196000007947 */ /* 0x000fea000383ffff */
.L_x_602:
[----:B------:R-:W-:Y:S01]  /*fe20*/  IMAD.MOV.U32 R147, RZ, RZ, R5 ;  /* 0x000000ffff937224 */ /* 0x000fe200078e0005 */
[----:B------:R-:W-:Y:S01]  /*fe30*/  MOV R148, 0x2 ;  /* 0x0000000200947802 */ /* 0x000fe20000000f00 */
[----:B-1----:R-:W-:Y:S01]  /*fe40*/  IMAD.MOV.U32 R3, RZ, RZ, 0x1c1f ;  /* 0x00001c1fff037424 */ /* 0x002fe200078e00ff */
[----:B------:R-:W-:Y:S02]  /*fe50*/  MOV R2, 0xfe70 ;  /* 0x0000fe7000027802 */ /* 0x000fe40000000f00 */
[----:B--23-5:R-:W-:Y:S05]  /*fe60*/  CALL.REL.NOINC `($__internal_4_$__cuda_sm70_shflsync_idx_p) ;  /* 0x0000315000007944 */ /* 0x02cfea0003c00000 */
[----:B------:R-:W-:Y:S01]  /*fe70*/  MOV R4, R149 ;  /* 0x0000009500047202 */ /* 0x000fe20000000f00 */
[----:B------:R-:W-:Y:S05]  /*fe80*/  BRA `(.L_x_668) ;  /* 0xffff1a9000007947 */ /* 0x000fea000383ffff */
.L_x_603:
[----:B------:R-:W-:Y:S01]  /*fe90*/  IMAD.MOV.U32 R147, RZ, RZ, R11 ;  /* 0x000000ffff937224 */ /* 0x000fe200078e000b */
[----:B------:R-:W-:Y:S01]  /*fea0*/  MOV R148, 0x2 ;  /* 0x0000000200947802 */ /* 0x000fe20000000f00 */
[----:B-1----:R-:W-:Y:S01]  /*feb0*/  IMAD.MOV.U32 R3, RZ, RZ, 0x1c1f ;  /* 0x00001c1fff037424 */ /* 0x002fe200078e00ff */
[----:B------:R-:W-:Y:S02]  /*fec0*/  MOV R2, 0xfee0 ;  /* 0x0000fee000027802 */ /* 0x000fe40000000f00 */
[----:B--2345:R-:W-:Y:S05]  /*fed0*/  CALL.REL.NOINC `($__internal_4_$__cuda_sm70_shflsync_idx_p) ;  /* 0x000030e000007944 */ /* 0x03cfea0003c00000 */
[----:B------:R-:W-:Y:S01]  /*fee0*/  MOV R0, R149 ;  /* 0x0000009500007202 */ /* 0x000fe20000000f00 */
[----:B------:R-:W-:Y:S05]  /*fef0*/  BRA `(.L_x_669) ;  /* 0xffff1a4000007947 */ /* 0x000fea000383ffff */
.L_x_606:
[----:B------:R-:W-:Y:S01]  /*ff00*/  IMAD.MOV.U32 R147, RZ, RZ, R5 ;  /* 0x000000ffff937224 */ /* 0x000fe200078e0005 */
[----:B------:R-:W-:Y:S01]  /*ff10*/  MOV R148, 0x3 ;  /* 0x0000000300947802 */ /* 0x000fe20000000f00 */
[----:B--2---:R-:W-:Y:S01]  /*ff20*/  IMAD.MOV.U32 R3, RZ, RZ, 0x1c1f ;  /* 0x00001c1fff037424 */ /* 0x004fe200078e00ff */
[----:B------:R-:W-:-:S02]  /*ff30*/  MOV R2, 0xff50 ;  /* 0x0000ff5000027802 */ /* 0x000fc40000000f00 */
[----:B-1-345:R-:W-:Y:S05]  /*ff40*/  CALL.REL.NOINC `($__internal_4_$__cuda_sm70_shflsync_idx_p) ;  /* 0x0000307000007944 */ /* 0x03afea0003c00000 */
        /* <DEDUP_REMOVED lines=8> */
.L_x_609:
[----:B------:R-:W-:Y:S01]  /*ffd0*/  IMAD.MOV.U32 R147, RZ, RZ, R5 ;  /* 0x000000ffff937224 */ /* 0x000fe200078e0005 */
[----:B------:R-:W-:Y:S01]  /*ffe0*/  MOV R148, RZ ;  /* 0x000000ff00947202 */ /* 0x000fe20000000f00 */
[----:B------:R-:W-:Y:S01]  /*fff0*/  IMAD.MOV.U32 R3, RZ, RZ, 0x1c1f ;  /* 0x00001c1fff037424 */ /* 0x000fe200078e00ff */
[----:B------:R-:W-:Y:S02]  /*10000*/  MOV R2, 0x10020 ;  /* 0x0001002000027802 */ /* 0x000fe40000000f00 */
[----:B------:R-:W-:Y:S05]  /*10010*/  CALL.REL.NOINC `($__internal_4_$__cuda_sm70_shflsync_idx_p) ;  /* 0x00002fa000007944 */ /* 0x000fea0003c00000 */
[----:B------:R-:W-:Y:S01]  /*10020*/  MOV R4, R149 ;  /* 0x0000009500047202 */ /* 0x000fe20000000f00 */
[----:B------:R-:W-:Y:S05]  /*10030*/  BRA `(.L_x_671) ;  /* 0xffff300000007947 */ /* 0x000fea000383ffff */
.L_x_610:
[----:B------:R-:W-:Y:S01]  /*10040*/  IMAD.MOV.U32 R147, RZ, RZ, R12 ;  /* 0x000000ffff937224 */ /* 0x000fe200078e000c */
[----:B------:R-:W-:Y:S01]  /*10050*/  MOV R148, RZ ;  /* 0x000000ff00947202 */ /* 0x000fe20000000f00 */
[----:B------:R-:W-:Y:S01]  /*10060*/  IMAD.MOV.U32 R3, RZ, RZ, 0x1c1f ;  /* 0x00001c1fff037424 */ /* 0x000fe200078e00ff */
[----:B------:R-:W-:Y:S02]  /*10070*/  MOV R2, 0x10090 ;  /* 0x0001009000027802 */ /* 0x000fe40000000f00 */
[----:B-12---:R-:W-:Y:S05]  /*10080*/  CALL.REL.NOINC `($__internal_4_$__cuda_sm70_shflsync_idx_p) ;  /* 0x00002f3000007944 */ /* 0x006fea0003c00000 */
[C---:B------:R-:W-:Y:S01]  /*10090*/  IADD3 R8, P0, R149.reuse, R150, RZ ;  /* 0x0000009695087210 */ /* 0x040fe20007f1e0ff */
[----:B------:R-:W-:Y:S01]  /*100a0*/  IMAD.MOV.U32 R147, RZ, RZ, R5 ;  /* 0x000000ffff937224 */ /* 0x000fe200078e0005 */
[----:B------:R-:W-:Y:S01]  /*100b0*/  IADD3 R0, R218, 0x40, RZ ;  /* 0x00000040da007810 */ /* 0x000fe20007ffe0ff */
[----:B------:R-:W-:Y:S01]  /*100c0*/  IMAD.MOV.U32 R148, RZ, RZ, 0x1 ;  /* 0x00000001ff947424 */ /* 0x000fe200078e00ff */
[----:B------:R-:W-:Y:S01]  /*100d0*/  IADD3 R6, P6, R149, R151, RZ ;  /* 0x0000009795067210 */ /* 0x000fe20007fde0ff */
[----:B------:R-:W-:Y:S01]  /*100e0*/  IMAD.X R9, R4, 0x1, R140, P0 ;  /* 0x0000000104097824 */ /* 0x000fe200000e068c */
[----:B------:R-:W-:-:S02]  /*100f0*/  ISETP.GE.AND P2, PT, R218, c[0x0][0x1d4], PT ;  /* 0x00007500da007a0c */ /* 0x000fc40003f46270 */
[----:B------:R-:W-:Y:S01]  /*10100*/  ISETP.GE.AND P1, PT, R252, c[0x0][0x1d4], PT ;  /* 0x00007500fc007a0c */ /* 0x000fe20003f26270 */
[----:B------:R-:W-:Y:S01]  /*10110*/  IMAD.X R7, R4, 0x1, R141, P6 ;  /* 0x0000000104077824 */ /* 0x000fe200030e068d */
[----:B------:R-:W-:Y:S02]  /*10120*/  ISETP.GE.AND P0, PT, R0, c[0x0][0x1d4], PT ;  /* 0x0000750000007a0c */ /* 0x000fe40003f06270 */
[----:B------:R-:W-:Y:S02]  /*10130*/  IADD3 R2, P6, R149, R152, RZ ;  /* 0x0000009895027210 */ /* 0x000fe40007fde0ff */
[----:B------:R-:W-:Y:S02]  /*10140*/  SEL R11, RZ, 0x10, P2 ;  /* 0x00000010ff0b7807 */ /* 0x000fe40001000000 */
[----:B------:R-:W-:Y:S01]  /*10150*/  SEL R10, RZ, 0x10, P1 ;  /* 0x00000010ff0a7807 */ /* 0x000fe20000800000 */
[----:B------:R-:W-:Y:S01]  /*10160*/  IMAD.X R3, R4, 0x1, R142, P6 ;  /* 0x0000000104037824 */ /* 0x000fe200030e068e */
[----:B------:R-:W-:Y:S01]  /*10170*/  SEL R5, RZ, 0x10, P0 ;  /* 0x00000010ff057807 */ /* 0x000fe20000000000 */
[----:B------:R-:W-:Y:S01]  /*10180*/  @!PT LDS RZ, [RZ] ;  /* 0x00000000fffff984 */ /* 0x000fe20000000800 */
[----:B------:R-:W-:Y:S01]  /*10190*/  @!PT LDS RZ, [RZ] ;  /* 0x00000000fffff984 */ /* 0x000fe20000000800 */
[----:B------:R-:W-:Y:S01]  /*101a0*/  @!PT LDS RZ, [RZ] ;  /* 0x00000000fffff984 */ /* 0x000fe20000000800 */
[----:B------:R1:W-:Y:S04]  /*101b0*/  LDGSTS.E.BYPASS.LTC128B.128 [R219+0x3100], [R8.64], !P2 ;  /* 0x0310000008db7fae */ /* 0x0003e8000d101d46 */
[----:B------:R1:W-:Y:S04]  /*101c0*/  LDGSTS.E.BYPASS.LTC128B.128 [R219+0x4100], [R6.64], !P1 ;  /* 0x0410000006db7fae */ /* 0x0003e8000c901d46 */
[----:B------:R2:W-:Y:S02]  /*101d0*/  LDGSTS.E.BYPASS.LTC128B.128 [R219+0x5100], [R2.64], !P0 ;  /* 0x0510000002db7fae */ /* 0x0005e4000c101d46 */
[----:B--2---:R-:W-:Y:S01]  /*101e0*/  IMAD.MOV.U32 R3, RZ, RZ, 0x1c1f ;  /* 0x00001c1fff037424 */ /* 0x004fe200078e00ff */
[----:B------:R-:W-:-:S02]  /*101f0*/  MOV R2, 0x10210 ;  /* 0x0001021000027802 */ /* 0x000fc40000000f00 */
[----:B-1----:R-:W-:Y:S05]  /*10200*/  CALL.REL.NOINC `($__internal_4_$__cuda_sm70_shflsync_idx_p) ;  /* 0x00002db000007944 */ /* 0x002fea0003c00000 */
        /* <DEDUP_REMOVED lines=8> */
.L_x_611:
[----:B------:R-:W-:Y:S01]  /*10290*/  IMAD.MOV.U32 R147, RZ, RZ, R0 ;  /* 0x000000ffff937224 */ /* 0x000fe200078e0000 */
[----:B------:R-:W-:Y:S01]  /*102a0*/  MOV R148, RZ ;  /* 0x000000ff00947202 */ /* 0x000fe20000000f00 */
[----:B------:R-:W-:Y:S01]  /*102b0*/  IMAD.MOV.U32 R3, RZ, RZ, 0x1c1f ;  /* 0x00001c1fff037424 */ /* 0x000fe200078e00ff */
[----:B------:R-:W-:Y:S02]  /*102c0*/  MOV R2, 0x102e0 ;  /* 0x000102e000027802 */ /* 0x000fe40000000f00 */
[----:B------:R-:W-:Y:S05]  /*102d0*/  CALL.REL.NOINC `($__internal_4_$__cuda_sm70_shflsync_idx_p) ;  /* 0x00002ce000007944 */ /* 0x000fea0003c00000 */
[----:B------:R-:W-:Y:S01]  /*102e0*/  MOV R2, R149 ;  /* 0x0000009500027202 */ /* 0x000fe20000000f00 */
[----:B------:R-:W-:Y:S05]  /*102f0*/  BRA `(.L_x_673) ;  /* 0xffff30f000007947 */ /* 0x000fea000383ffff */
.L_x_612:
[----:B------:R-:W-:Y:S01]  /*10300*/  IMAD.MOV.U32 R147, RZ, RZ, R0 ;  /* 0x000000ffff937224 */ /* 0x000fe200078e0000 */
[----:B------:R-:W-:Y:S01]  /*10310*/  MOV R148, 0x1 ;  /* 0x0000000100947802 */ /* 0x000fe20000000f00 */
[----:B------:R-:W-:Y:S01]  /*10320*/  IMAD.MOV.U32 R3, RZ, RZ, 0x1c1f ;  /* 0x00001c1fff037424 */ /* 0x000fe200078e00ff */
[----:B------:R-:W-:Y:S02]  /*10330*/  MOV R2, 0x10350 ;  /* 0x0001035000027802 */ /* 0x000fe40000000f00 */
[----:B-1----:R-:W-:Y:S05]  /*10340*/  CALL.REL.NOINC `($__internal_4_$__cuda_sm70_shflsync_idx_p) ;  /* 0x00002c7000007944 */ /* 0x002fea0003c00000 */
[----:B------:R-:W-:Y:S02]  /*10350*/  IMAD.IADD R2, R4, 0x1, R149 ;  /* 0x0000000104027824 */ /* 0x000fe400078e0295 */
[----:B------:R-:W-:-:S02]  /*10360*/  IMAD.MOV.U32 R147, RZ, RZ, R0 ;  /* 0x000000ffff937224 */ /* 0x000fc400078e0000 */
[----:B------:R-:W-:Y:S01]  /*10370*/  IMAD.MOV.U32 R148, RZ, RZ, 0x2 ;  /* 0x00000002ff947424 */ /* 0x000fe200078e00ff */
[----:B------:R-:W-:Y:S01]  /*10380*/  IMNMX R2, R5, R2, PT ;  /* 0x0000000205027217 */ /* 0x000fe20003800200 */
[----:B------:R-:W-:-:S03]  /*10390*/  IMAD.MOV.U32 R3, RZ, RZ, 0x1c1f ;  /* 0x00001c1fff037424 */ /* 0x000fc600078e00ff */
        /* <DEDUP_REMOVED lines=31> */
[----:B------:R-:W-:Y:S02]  /*10590*/  FSEL R188, R31, -INF , P0 ;  /* 0xff8000001fbc7808 */ /* 0x000fe40000000000 */
[----:B------:R-:W-:Y:S02]  /*105a0*/  MOV R2, 0x105c0 ;  /* 0x000105c000027802 */ /* 0x000fe40000000f00 */
[----:B------:R-:W-:Y:S05]  /*105b0*/  CALL.REL.NOINC `($__internal_4_$__cuda_sm70_shflsync_idx_p) ;  /* 0x00002a0000007944 */ /* 0x000fea0003c00000 */
[----:B------:R-:W-:Y:S02]  /*105c0*/  IMAD.IADD R2, R4, 0x1, R149 ;  /* 0x0000000104027824 */ /* 0x000fe400078e0295 */
[----:B------:R-:W-:Y:S02]  /*105d0*/  IMAD.MOV.U32 R147, RZ, RZ, R0 ;  /* 0x000000ffff937224 */ /* 0x000fe400078e0000 */
        /* <DEDUP_REMOVED lines=37> */
[----:B------:R-:W-:Y:S01]  /*10830*/  IMAD.IADD R4, R4, 0x1, R149 ;  /* 0x0000000104047824 */ /* 0x000fe200078e0295 */
[----:B------:R-:W-:Y:S01]  /*10840*/  FMNMX.FTZ R149, R7, R8, !PT ;  /* 0x0000000807957209 */ /* 0x000fe20007810000 */
[----:B------:R-:W-:Y:S01]  /*10850*/  IMAD.MOV.U32 R3, RZ, RZ, 0x2 ;  /* 0x00000002ff037424 */ /* 0x000fe200078e00ff */
[----:B------:R-:W-:Y:S02]  /*10860*/  FMNMX.FTZ R148, R9, R10, !PT ;  /* 0x0000000a09947209 */ /* 0x000fe40007810000 */
[----:B------:R-:W-:Y:S02]  /*10870*/  IMNMX R5, R5, R4, PT ;  /* 0x0000000405057217 */ /* 0x000fe40003800200 */
[----:B------:R-:W-:-:S02]  /*10880*/  FMNMX.FTZ R149, R11, R149, !PT ;  /* 0x000000950b957209 */ /* 0x000fc40007810000 */
[C---:B------:R-:W-:Y:S02]  /*10890*/  ISETP.GT.AND P6, PT, R5.reuse, RZ, PT ;  /* 0x000000ff0500720c */ /* 0x040fe40003fc4270 */
[C---:B------:R-:W-:Y:S02]  /*108a0*/  ISETP.GT.AND P2, PT, R5.reuse, 0x1, PT ;  /* 0x000000010500780c */ /* 0x040fe40003f44270 */
[----:B------:R-:W-:Y:S02]  /*108b0*/  ISETP.GT.AND P1, PT, R5, 0x8, PT ;  /* 0x000000080500780c */ /* 0x000fe40003f24270 */
[----:B------:R-:W-:Y:S02]  /*108c0*/  FSEL R30, R102, -INF , P6 ;  /* 0xff800000661e7808 */ /* 0x000fe40003000000 */
[----:B------:R-:W-:Y:S02]  /*108d0*/  FSEL R31, R103, -INF , P2 ;  /* 0xff800000671f7808 */ /* 0x000fe40001000000 */
[----:B------:R-:W-:-:S02]  /*108e0*/  ISETP.GT.AND P0, PT, R5, 0x9, PT ;  /* 0x000000090500780c */ /* 0x000fc40003f04270 */
[----:B------:R-:W-:Y:S02]  /*108f0*/  FSEL R33, R98, -INF , P1 ;  /* 0xff80000062217808 */ /* 0x000fe40000800000 */
[----:B------:R-:W-:Y:S02]  /*10900*/  FMNMX.FTZ R147, R22, R24, !PT ;  /* 0x0000001816937209 */ /* 0x000fe40007810000 */
[----:B------:R-:W-:Y:S02]  /*10910*/  FMNMX.FTZ R6, R30, R31, !PT ;  /* 0x0000001f1e067209 */ /* 0x000fe40007810000 */
[----:B------:R-:W-:Y:S02]  /*10920*/  FMNMX.FTZ R149, R12, R149, !PT ;  /* 0x000000950c957209 */ /* 0x000fe40007810000 */
[----:B------:R-:W-:Y:S02]  /*10930*/  FSEL R35, R99, -INF , P0 ;  /* 0xff80000063237808 */ /* 0x000fe40000000000 */
[----:B------:R-:W-:-:S02]  /*10940*/  ISETP.GT.AND P6, PT, R5, 0x10, PT ;  /* 0x000000100500780c */ /* 0x000fc40003fc4270 */
[----:B------:R-:W-:Y:S02]  /*10950*/  FMNMX.FTZ R148, R14, R148, !PT ;  /* 0x000000940e947209 */ /* 0x000fe40007810000 */
[----:B------:R-:W-:Y:S02]  /*10960*/  FMNMX.FTZ R147, R27, R147, !PT ;  /* 0x000000931b937209 */ /* 0x000fe40007810000 */
[----:B------:R-:W-:Y:S02]  /*10970*/  FMNMX.FTZ R6, R33, R6, !PT ;  /* 0x0000000621067209 */ /* 0x000fe40007810000 */
[----:B------:R-:W-:Y:S02]  /*10980*/  FMNMX.FTZ R149, R13, R149, !PT ;  /* 0x000000950d957209 */ /* 0x000fe40007810000 */
[----:B------:R-:W-:Y:S02]  /*10990*/  ISETP.GT.AND P2, PT, R5, 0x11, PT ;  /* 0x000000110500780c */ /* 0x000fe40003f44270 */
[----:B------:R-:W-:-:S02]  /*109a0*/  FSEL R40, R94, -INF , P6 ;  /* 0xff8000005e287808 */ /* 0x000fc40003000000 */
        /* <DEDUP_REMOVED lines=65> */
[----:B------:R-:W-:Y:S01]  /*10dc0*/  FMNMX.FTZ R148, R189, R148, !PT ;  /* 0x00000094bd947209 */ /* 0x000fe20007810000 */
[----:B------:R-:W-:Y:S01]  /*10dd0*/  IMAD.MOV.U32 R144, RZ, RZ, R149 ;  /* 0x000000ffff907224 */ /* 0x000fe200078e0095 */
[----:B------:R-:W-:-:S02]  /*10de0*/  FMNMX.FTZ R147, R185, R147, !PT ;  /* 0x00000093b9937209 */ /* 0x000fc40007810000 */
[----:B------:R-:W-:Y:S02]  /*10df0*/  FMNMX.FTZ R6, R177, R6, !PT ;  /* 0x00000006b1067209 */ /* 0x000fe40007810000 */
[----:B------:R-:W-:Y:S02]  /*10e00*/  FMNMX.FTZ R148, R188, R148, !PT ;  /* 0x00000094bc947209 */ /* 0x000fe40007810000 */
[----:B------:R-:W-:Y:S02]  /*10e10*/  FMNMX.FTZ R147, R184, R147, !PT ;  /* 0x00000093b8937209 */ /* 0x000fe40007810000 */
[----:B------:R-:W-:Y:S02]  /*10e20*/  FMNMX.FTZ R6, R176, R6, !PT ;  /* 0x00000006b0067209 */ /* 0x000fe40007810000 */
[----:B------:R-:W-:Y:S02]  /*10e30*/  MOV R2, 0x10e50 ;  /* 0x00010e5000027802 */ /* 0x000fe40000000f00 */
[----:B------:R-:W-:Y:S05]  /*10e40*/  CALL.REL.NOINC `($__internal_3_$__cuda_sm70_shflsync_bfly_p) ;  /* 0x0000211000007944 */ /* 0x000fea0003c00000 */
[----:B------:R-:W-:Y:S01]  /*10e50*/  FMNMX.FTZ R149, R149, R175, !PT ;  /* 0x000000af95957209 */ /* 0x000fe20007810000 */
[----:B------:R-:W-:Y:S01]  /*10e60*/  IMAD.MOV.U32 R3, RZ, RZ, 0x1 ;  /* 0x00000001ff037424 */ /* 0x000fe200078e00ff */
[----:B------:R-:W-:-:S03]  /*10e70*/  MOV R2, 0x10ea0 ;  /* 0x00010ea000027802 */ /* 0x000fc60000000f00 */
[----:B------:R-:W-:Y:S02]  /*10e80*/  IMAD.MOV.U32 R144, RZ, RZ, R149 ;  /* 0x000000ffff907224 */ /* 0x000fe400078e0095 */
[----:B------:R-:W-:Y:S05]  /*10e90*/  CALL.REL.NOINC `($__internal_3_$__cuda_sm70_shflsync_bfly_p) ;  /* 0x000020c000007944 */ /* 0x000fea0003c00000 */
[----:B------:R-:W-:Y:S01]  /*10ea0*/  FMNMX.FTZ R149, R149, R175, !PT ;  /* 0x000000af95957209 */ /* 0x000fe20007810000 */
[----:B------:R-:W-:Y:S01]  /*10eb0*/  IMAD.MOV.U32 R144, RZ, RZ, R148 ;  /* 0x000000ffff907224 */ /* 0x000fe200078e0094 */
[----:B------:R-:W-:Y:S01]  /*10ec0*/  MOV R2, 0x10ef0 ;  /* 0x00010ef000027802 */ /* 0x000fe20000000f00 */
[----:B------:R-:W-:Y:S02]  /*10ed0*/  IMAD.MOV.U32 R3, RZ, RZ, 0x2 ;  /* 0x00000002ff037424 */ /* 0x000fe400078e00ff */
        /* <DEDUP_REMOVED lines=26> */
[----:B------:R-:W-:Y:S01]  /*11080*/  MOV R17, R175 ;  /* 0x000000af00117202 */ /* 0x000fe20000000f00 */
[----:B------:R-:W-:Y:S05]  /*11090*/  BRA `(.L_x_674) ;  /* 0xffff30c000007947 */ /* 0x000fea000383ffff */
.L_x_616:
[----:B------:R-:W-:Y:S01]  /*110a0*/  MOV R148, RZ ;  /* 0x000000ff00947202 */ /* 0x000fe20000000f00 */
[----:B------:R-:W-:Y:S01]  /*110b0*/  IMAD.MOV.U32 R147, RZ, RZ, R5 ;  /* 0x000000ffff937224 */ /* 0x000fe200078e0005 */
[----:B------:R-:W-:Y:S01]  /*110c0*/  MOV R2, 0x110f0 ;  /* 0x000110f000027802 */ /* 0x000fe20000000f00 */
[----:B------:R-:W-:Y:S02]  /*110d0*/  IMAD.MOV.U32 R3, RZ, RZ, 0x1c1f ;  /* 0x00001c1fff037424 */ /* 0x000fe400078e00ff */
[----:B--2---:R-:W-:Y:S05]  /*110e0*/  CALL.REL.NOINC `($__internal_4_$__cuda_sm70_shflsync_idx_p) ;  /* 0x00001ed000007944 */ /* 0x004fea0003c00000 */
[----:B------:R-:W-:Y:S01]  /*110f0*/  MOV R4, R149 ;  /* 0x0000009500047202 */ /* 0x000fe20000000f00 */
[----:B------:R-:W-:-:S05]  /*11100*/  BRA `(.L_x_675) ;  /* 0xffff4bf000007947 */ /* 0x000fca000383ffff */
.L_x_617:
[----:B------:R-:W-:Y:S01]  /*11110*/  MOV R148, RZ ;  /* 0x000000ff00947202 */ /* 0x000fe20000000f00 */
[----:B------:R-:W-:Y:S01]  /*11120*/  IMAD.MOV.U32 R147, RZ, RZ, R12 ;  /* 0x000000ffff937224 */ /* 0x000fe200078e000c */
[----:B------:R-:W-:Y:S01]  /*11130*/  MOV R2, 0x11160 ;  /* 0x0001116000027802 */ /* 0x000fe20000000f00 */
[----:B------:R-:W-:Y:S02]  /*11140*/  IMAD.MOV.U32 R3, RZ, RZ, 0x1c1f ;  /* 0x00001c1fff037424 */ /* 0x000fe400078e00ff */
[----:B-123--:R-:W-:Y:S05]  /*11150*/  CALL.REL.NOINC `($__internal_4_$__cuda_sm70_shflsync_idx_p) ;  /* 0x00001e6000007944 */ /* 0x00efea0003c00000 */
[C---:B------:R-:W-:Y:S01]  /*11160*/  ISETP.GE.AND P6, PT, R218.reuse, c[0x0][0x1d4], PT ;  /* 0x00007500da007a0c */ /* 0x040fe20003fc6270 */
[----:B------:R-:W-:Y:S01]  /*11170*/  IMAD.MOV.U32 R147, RZ, RZ, R5 ;  /* 0x000000ffff937224 */ /* 0x000fe200078e0005 */
[C---:B------:R-:W-:Y:S01]  /*11180*/  IADD3 R2, P0, R149.reuse, R20, RZ ;  /* 0x0000001495027210 */ /* 0x040fe20007f1e0ff */
[----:B------:R-:W-:Y:S01]  /*11190*/  IMAD.MOV.U32 R148, RZ, RZ, 0x1 ;  /* 0x00000001ff947424 */ /* 0x000fe200078e00ff */
[----:B------:R-:W-:Y:S02]  /*111a0*/  IADD3 R0, R218, 0x40, RZ ;  /* 0x00000040da007810 */ /* 0x000fe40007ffe0ff */
[----:B------:R-:W-:Y:S01]  /*111b0*/  ISETP.GE.AND P2, PT, R252, c[0x0][0x1d4], PT ;  /* 0x00007500fc007a0c */ /* 0x000fe20003f46270 */
[----:B------:R-:W-:Y:S01]  /*111c0*/  IMAD.X R3, R4, 0x1, R13, P0 ;  /* 0x0000000104037824 */ /* 0x000fe200000e060d */
[C---:B------:R-:W-:Y:S02]  /*111d0*/  IADD3 R6, P1, R149.reuse, R21, RZ ;  /* 0x0000001595067210 */ /* 0x040fe40007f3e0ff */
[----:B------:R-:W-:Y:S02]  /*111e0*/  ISETP.GE.AND P0, PT, R0, c[0x0][0x1d4], PT ;  /* 0x0000750000007a0c */ /* 0x000fe40003f06270 */
[----:B------:R-:W-:Y:S01]  /*111f0*/  SEL R11, RZ, 0x10, P6 ;  /* 0x00000010ff0b7807 */ /* 0x000fe20003000000 */
[----:B------:R-:W-:Y:S01]  /*11200*/  @!PT LDS RZ, [RZ] ;  /* 0x00000000fffff984 */ /* 0x000fe20000000800 */
[----:B------:R-:W-:Y:S01]  /*11210*/  @!PT LDS RZ, [RZ] ;  /* 0x00000000fffff984 */ /* 0x000fe20000000800 */
[----:B------:R-:W-:Y:S01]  /*11220*/  @!PT LDS RZ, [RZ] ;  /* 0x00000000fffff984 */ /* 0x000fe20000000800 */
[----:B------:R1:W-:Y:S01]  /*11230*/  LDGSTS.E.BYPASS.LTC128B.128 [R219+0x100], [R2.64], !P6 ;  /* 0x0010000002db7fae */ /* 0x0003e2000f101d46 */
[C---:B------:R-:W-:Y:S01]  /*11240*/  IMAD.X R7, R4.reuse, 0x1, R14, P1 ;  /* 0x0000000104077824 */ /* 0x040fe200008e060e */
[----:B------:R-:W-:Y:S02]  /*11250*/  SEL R10, RZ, 0x10, P2 ;  /* 0x00000010ff0a7807 */ /* 0x000fe40001000000 */
[----:B------:R-:W-:Y:S02]  /*11260*/  SEL R5, RZ, 0x10, P0 ;  /* 0x00000010ff057807 */ /* 0x000fe40000000000 */
[----:B------:R2:W-:Y:S01]  /*11270*/  LDGSTS.E.BYPASS.LTC128B.128 [R219+0x1100], [R6.64], !P2 ;  /* 0x0110000006db7fae */ /* 0x0005e2000d101d46 */
[----:B-1----:R-:W-:Y:S05]  /*11280*/  IADD3 R2, P1, R149, R22, RZ ;  /* 0x0000001695027210 */ /* 0x002fea0007f3e0ff */
[----:B------:R-:W-:Y:S05]  /*11290*/  IMAD.X R3, R4, 0x1, R15, P1 ;  /* 0x0000000104037824 */ /* 0x000fea00008e060f */
[----:B------:R1:W-:Y:S02]  /*112a0*/  LDGSTS.E.BYPASS.LTC128B.128 [R219+0x2100], [R2.64], !P0 ;  /* 0x0210000002db7fae */ /* 0x0003e4000c101d46 */
[----:B-1----:R-:W-:Y:S01]  /*112b0*/  MOV R2, 0x112e0 ;  /* 0x000112e000027802 */ /* 0x002fe20000000f00 */
[----:B------:R-:W-:Y:S02]  /*112c0*/  IMAD.MOV.U32 R3, RZ, RZ, 0x1c1f ;  /* 0x00001c1fff037424 */ /* 0x000fe400078e00ff */
[----:B--2---:R-:W-:Y:S05]  /*112d0*/  CALL.REL.NOINC `($__internal_4_$__cuda_sm70_shflsync_idx_p) ;  /* 0x00001ce000007944 */ /* 0x004fea0003c00000 */
[----:B------:R-:W-:Y:S01]  /*112e0*/  MOV R148, 0x1 ;  /* 0x0000000100947802 */ /* 0x000fe20000000f00 */
[----:B------:R-:W-:Y:S01]  /*112f0*/  IMAD.MOV.U32 R4, RZ, RZ, R149 ;  /* 0x000000ffff047224 */ /* 0x000fe200078e0095 */
[----:B------:R-:W-:Y:S01]  /*11300*/  MOV R3, 0x1c1f ;  /* 0x00001c1f00037802 */ /* 0x000fe20000000f00 */
[----:B------:R-:W-:Y:S01]  /*11310*/  IMAD.MOV.U32 R147, RZ, RZ, R12 ;  /* 0x000000ffff937224 */ /* 0x000fe200078e000c */
[----:B------:R-:W-:Y:S02]  /*11320*/  MOV R2, 0x11340 ;  /* 0x0001134000027802 */ /* 0x000fe40000000f00 */
[----:B------:R-:W-:Y:S05]  /*11330*/  CALL.REL.NOINC `($__internal_4_$__cuda_sm70_shflsync_idx_p) ;  /* 0x00001c8000007944 */ /* 0x000fea0003c00000 */
[----:B------:R-:W-:Y:S01]  /*11340*/  MOV R0, R149 ;  /* 0x0000009500007202 */ /* 0x000fe20000000f00 */
[----:B------:R-:W-:-:S05]  /*11350*/  BRA `(.L_x_676) ;  /* 0xffff4b0000007947 */ /* 0x000fca000383ffff */
.L_x_620:
[----:B------:R-:W-:Y:S01]  /*11360*/  MOV R148, RZ ;  /* 0x000000ff00947202 */ /* 0x000fe20000000f00 */
[----:B------:R-:W-:Y:S01]  /*11370*/  IMAD.MOV.U32 R147, RZ, RZ, R174 ;  /* 0x000000ffff937224 */ /* 0x000fe200078e00ae */
[----:B------:R-:W-:Y:S01]  /*11380*/  MOV R2, 0x113b0 ;  /* 0x000113b000027802 */ /* 0x000fe20000000f00 */
[----:B------:R-:W-:Y:S02]  /*11390*/  IMAD.MOV.U32 R3, RZ, RZ, 0x1c1f ;  /* 0x00001c1fff037424 */ /* 0x000fe400078e00ff */
[----:B------:R-:W-:Y:S05]  /*113a0*/  CALL.REL.NOINC `($__internal_4_$__cuda_sm70_shflsync_idx_p) ;  /* 0x00001c1000007944 */ /* 0x000fea0003c00000 */
[----:B------:R-:W-:Y:S01]  /*113b0*/  MOV R144, R149 ;  /* 0x0000009500907202 */ /* 0x000fe20000000f00 */
[----:B------:R-:W-:-:S05]  /*113c0*/  BRA `(.L_x_677) ;  /* 0xffff56c000007947 */ /* 0x000fca000383ffff */
.L_x_621:
[----:B------:R-:W-:Y:S01]  /*113d0*/  MOV R148, RZ ;  /* 0x000000ff00947202 */ /* 0x000fe20000000f00 */
[----:B------:R-:W-:Y:S01]  /*113e0*/  IMAD.MOV.U32 R147, RZ, RZ, R177 ;  /* 0x000000ffff937224 */ /* 0x000fe200078e00b1 */
[----:B------:R-:W-:Y:S01]  /*113f0*/  MOV R2, 0x11420 ;  /* 0x0001142000027802 */ /* 0x000fe20000000f00 */
[----:B------:R-:W-:Y:S02]  /*11400*/  IMAD.MOV.U32 R3, RZ, RZ, 0x1c1f ;  /* 0x00001c1fff037424 */ /* 0x000fe400078e00ff */
[----:B-12---:R-:W-:Y:S05]  /*11410*/  CALL.REL.NOINC `($__internal_4_$__cuda_sm70_shflsync_idx_p) ;  /* 0x00001ba000007944 */ /* 0x006fea0003c00000 */
        /* <DEDUP_REMOVED lines=32> */
.L_x_622:
[----:B------:R-:W-:Y:S01]  /*11620*/  MOV R3, 0x1c1f ;  /* 0x00001c1f00037802 */ /* 0x000fe20000000f00 */
[----:B------:R-:W-:Y:S01]  /*11630*/  IMAD.MOV.U32 R148, RZ, RZ, RZ ;  /* 0x000000ffff947224 */ /* 0x000fe200078e00ff */
[----:B------:R-:W-:Y:S02]  /*11640*/  MOV R2, 0x11660 ;  /* 0x0001166000027802 */ /* 0x000fe40000000f00 */
[----:B--2---:R-:W-:Y:S05]  /*11650*/  CALL.REL.NOINC `($__internal_4_$__cuda_sm70_shflsync_idx_p) ;  /* 0x0000196000007944 */ /* 0x004fea0003c00000 */
[----:B------:R-:W-:Y:S01]  /*11660*/  MOV R0, R149 ;  /* 0x0000009500007202 */ /* 0x000fe20000000f00 */
[----:B------:R-:W-:-:S05]  /*11670*/  BRA `(.L_x_679) ;  /* 0xffff57c000007947 */ /* 0x000fca000383ffff */
.L_x_623:
[----:B------:R-:W-:Y:S01]  /*11680*/  MOV R3, 0x1c1f ;  /* 0x00001c1f00037802 */ /* 0x000fe20000000f00 */
[----:B------:R-:W-:Y:S01]  /*11690*/  IMAD.MOV.U32 R148, RZ, RZ, 0x1 ;  /* 0x00000001ff947424 */ /* 0x000fe200078e00ff */
[----:B------:R-:W-:Y:S02]  /*116a0*/  MOV R2, 0x116c0 ;  /* 0x000116c000027802 */ /* 0x000fe40000000f00 */
[----:B-12---:R-:W-:Y:S05]  /*116b0*/  CALL.REL.NOINC `($__internal_4_$__cuda_sm70_shflsync_idx_p) ;  /* 0x0000190000007944 */ /* 0x006fea0003c00000 */
[----:B------:R-:W-:Y:S01]  /*116c0*/  MOV R2, 0x11910 ;  /* 0x0001191000027802 */ /* 0x000fe20000000f00 */
[----:B------:R-:W-:Y:S02]  /*116d0*/  IMAD.IADD R149, R144, 0x1, R149 ;  /* 0x0000000190957824 */ /* 0x000fe400078e0295 */
[----:B------:R-:W-:Y:S02]  /*116e0*/  IMAD.MOV.U32 R148, RZ, RZ, 0x2 ;  /* 0x00000002ff947424 */ /* 0x000fe400078e00ff */
[----:B------:R-:W-:Y:S01]  /*116f0*/  IMAD.MOV.U32 R3, RZ, RZ, 0x1c1f ;  /* 0x00001c1fff037424 */ /* 0x000fe200078e00ff */
[C---:B------:R-:W-:Y:S02]  /*11700*/  ISETP.GT.AND P6, PT, R149.reuse, RZ, PT ;  /* 0x000000ff9500720c */ /* 0x040fe40003fc4270 */
[C---:B------:R-:W-:Y:S02]  /*11710*/  ISETP.GT.AND P2, PT, R149.reuse, 0x1, PT ;  /* 0x000000019500780c */ /* 0x040fe40003f44270 */
[C---:B------:R-:W-:Y:S02]  /*11720*/  ISETP.GT.AND P1, PT, R149.reuse, 0x8, PT ;  /* 0x000000089500780c */ /* 0x040fe40003f24270 */
[----:B------:R-:W-:Y:S02]  /*11730*/  ISETP.GT.AND P0, PT, R149, 0x9, PT ;  /* 0x000000099500780c */ /* 0x000fe40003f04270 */
[----:B------:R-:W-:Y:S02]  /*11740*/  FSEL R16, R6, -INF , P6 ;  /* 0xff80000006107808 */ /* 0x000fe40003000000 */
[----:B------:R-:W-:Y:S02]  /*11750*/  FSEL R7, R7, -INF , P2 ;  /* 0xff80000007077808 */ /* 0x000fe40001000000 */
[----:B------:R-:W-:Y:S02]  /*11760*/  FSEL R18, R18, -INF , P1 ;  /* 0xff80000012127808 */ /* 0x000fe40000800000 */
[----:B------:R-:W-:Y:S02]  /*11770*/  FSEL R19, R19, -INF , P0 ;  /* 0xff80000013137808 */ /* 0x000fe40000000000 */
[C---:B------:R-:W-:Y:S02]  /*11780*/  ISETP.GT.AND P6, PT, R149.reuse, 0x10, PT ;  /* 0x000000109500780c */ /* 0x040fe40003fc4270 */
        /* <DEDUP_REMOVED lines=23> */
[----:B------:R-:W-:Y:S05]  /*11900*/  CALL.REL.NOINC `($__internal_4_$__cuda_sm70_shflsync_idx_p) ;  /* 0x000016b000007944 */ /* 0x000fea0003c00000 */
[----:B------:R-:W-:Y:S01]  /*11910*/  MOV R2, 0x11b60 ;  /* 0x00011b6000027802 */ /* 0x000fe20000000f00 */
[----:B------:R-:W-:Y:S02]  /*11920*/  IMAD.IADD R149, R144, 0x1, R149 ;  /* 0x0000000190957824 */ /* 0x000fe400078e0295 */
[----:B------:R-:W-:Y:S02]  /*11930*/  IMAD.MOV.U32 R148, RZ, RZ, 0x3 ;  /* 0x00000003ff947424 */ /* 0x000fe400078e00ff */
[----:B------:R-:W-:Y:S01]  /*11940*/  IMAD.MOV.U32 R3, RZ, RZ, 0x1c1f ;  /* 0x00001c1fff037424 */ /* 0x000fe200078e00ff */
[C---:B------:R-:W-:Y:S02]  /*11950*/  ISETP.GT.AND P6, PT, R149.reuse, RZ, PT ;  /* 0x000000ff9500720c */ /* 0x040fe40003fc4270 */
[C---:B------:R-:W-:Y:S02]  /*11960*/  ISETP.GT.AND P2, PT, R149.reuse, 0x1, PT ;  /* 0x000000019500780c */ /* 0x040fe40003f44270 */
[C---:B------:R-:W-:Y:S02]  /*11970*/  ISETP.GT.AND P1, PT, R149.reuse, 0x8, PT ;  /* 0x000000089500780c */ /* 0x040fe40003f24270 */
        /* <DEDUP_REMOVED lines=24> */
[----:B------:R-:W-:Y:S02]  /*11b00*/  ISETP.GT.AND P0, PT, R149, 0x39, PT ;  /* 0x000000399500780c */ /* 0x000fe40003f04270 */
[----:B------:R-:W-:Y:S02]  /*11b10*/  FSEL R250, R56, -INF , P6 ;  /* 0xff80000038fa7808 */ /* 0x000fe40003000000 */
[----:B------:R-:W-:Y:S02]  /*11b20*/  FSEL R249, R57, -INF , P2 ;  /* 0xff80000039f97808 */ /* 0x000fe40001000000 */
[----:B------:R-:W-:Y:S02]  /*11b30*/  FSEL R248, R60, -INF , P1 ;  /* 0xff8000003cf87808 */ /* 0x000fe40000800000 */
[----:B------:R-:W-:Y:S02]  /*11b40*/  FSEL R247, R61, -INF , P0 ;  /* 0xff8000003df77808 */ /* 0x000fe40000000000 */
[----:B------:R-:W-:Y:S05]  /*11b50*/  CALL.REL.NOINC `($__internal_4_$__cuda_sm70_shflsync_idx_p) ;  /* 0x0000146000007944 */ /* 0x000fea0003c00000 */
[----:B------:R-:W-:Y:S01]  /*11b60*/  FMNMX.FTZ R0, R16, R146, !PT ;  /* 0x0000009210007209 */ /* 0x000fe20007810000 */
[----:B------:R-:W-:Y:S01]  /*11b70*/  IMAD.IADD R144, R144, 0x1, R149 ;  /* 0x0000000190907824 */ /* 0x000fe200078e0295 */
[----:B------:R-:W-:Y:S01]  /*11b80*/  FMNMX.FTZ R4, R8, R150, !PT ;  /* 0x0000009608047209 */ /* 0x000fe20007810000 */
[----:B------:R-:W-:Y:S01]  /*11b90*/  IMAD.MOV.U32 R3, RZ, RZ, 0x2 ;  /* 0x00000002ff037424 */ /* 0x000fe200078e00ff */
[----:B------:R-:W-:Y:S02]  /*11ba0*/  FMNMX.FTZ R0, R7, R0, !PT ;  /* 0x0000000007007209 */ /* 0x000fe40007810000 */
        /* <DEDUP_REMOVED lines=97> */
[----:B------:R-:W-:Y:S02]  /*121c0*/  MOV R2, 0x121e0 ;  /* 0x000121e000027802 */ /* 0x000fe40000000f00 */
[----:B------:R-:W-:Y:S05]  /*121d0*/  CALL.REL.NOINC `($__internal_3_$__cuda_sm70_shflsync_bfly_p) ;  /* 0x00000d8000007944 */ /* 0x000fea0003c00000 */
[----:B------:R-:W-:Y:S01]  /*121e0*/  IMAD.MOV.U32 R3, RZ, RZ, 0x2 ;  /* 0x00000002ff037424 */ /* 0x000fe200078e00ff */
[----:B------:R-:W-:Y:S01]  /*121f0*/  FMNMX.FTZ R149, R144, R175, !PT ;  /* 0x000000af90957209 */ /* 0x000fe20007810000 */
[----:B------:R-:W-:Y:S01]  /*12200*/  IMAD.MOV.U32 R144, RZ, RZ, R0 ;  /* 0x000000ffff907224 */ /* 0x000fe200078e0000 */
        /* <DEDUP_REMOVED lines=24> */
[----:B------:R-:W-:Y:S01]  /*12390*/  MOV R3, R175 ;  /* 0x000000af00037202 */ /* 0x000fe20000000f00 */
[----:B------:R-:W-:-:S05]  /*123a0*/  BRA `(.L_x_680) ;  /* 0xffff580000007947 */ /* 0x000fca000383ffff */
.L_x_626:
[----:B-1--4-:R-:W-:Y:S01]  /*123b0*/  MOV R3, 0x1c1f ;  /* 0x00001c1f00037802 */ /* 0x012fe20000000f00 */
[----:B------:R-:W-:Y:S01]  /*123c0*/  IMAD.MOV.U32 R148, RZ, RZ, RZ ;  /* 0x000000ffff947224 */ /* 0x000fe200078e00ff */
[----:B------:R-:W-:Y:S02]  /*123d0*/  MOV R2, 0x123f0 ;  /* 0x000123f000027802 */ /* 0x000fe40000000f00 */
[----:B------:R-:W-:Y:S05]  /*123e0*/  CALL.REL.NOINC `($__internal_4_$__cuda_sm70_shflsync_idx_p) ;  /* 0x00000bd000007944 */ /* 0x000fea0003c00000 */
[----:B------:R-:W-:Y:S01]  /*123f0*/  MOV R3, R149 ;  /* 0x0000009500037202 */ /* 0x000fe20000000f00 */
[----:B------:R-:W-:-:S05]  /*12400*/  BRA `(.L_x_681) ;  /* 0xffff7bd000007947 */ /* 0x000fca000383ffff */
.L_x_629:
[----:B------:R-:W-:Y:S01]  /*12410*/  MOV R148, RZ ;  /* 0x000000ff00947202 */ /* 0x000fe20000000f00 */
[----:B------:R-:W-:Y:S01]  /*12420*/  IMAD.MOV.U32 R147, RZ, RZ, R174 ;  /* 0x000000ffff937224 */ /* 0x000fe200078e00ae */
[----:B------:R-:W-:Y:S01]  /*12430*/  MOV R2, 0x12460 ;  /* 0x0001246000027802 */ /* 0x000fe20000000f00 */
[----:B------:R-:W-:Y:S02]  /*12440*/  IMAD.MOV.U32 R3, RZ, RZ, 0x1c1f ;  /* 0x00001c1fff037424 */ /* 0x000fe400078e00ff */
[----:B------:R-:W-:Y:S05]  /*12450*/  CALL.REL.NOINC `($__internal_4_$__cuda_sm70_shflsync_idx_p) ;  /* 0x00000b6000007944 */ /* 0x000fea0003c00000 */
[----:B------:R-:W-:Y:S01]  /*12460*/  MOV R144, R149 ;  /* 0x0000009500907202 */ /* 0x000fe20000000f00 */
[----:B------:R-:W-:-:S05]  /*12470*/  BRA `(.L_x_682) ;  /* 0xffff886000007947 */ /* 0x000fca000383ffff */
.L_x_630:
[----:B------:R-:W-:Y:S01]  /*12480*/  MOV R148, RZ ;  /* 0x000000ff00947202 */ /* 0x000fe20000000f00 */
[----:B------:R-:W-:Y:S01]  /*12490*/  IMAD.MOV.U32 R147, RZ, RZ, R175 ;  /* 0x000000ffff937224 */ /* 0x000fe200078e00af */
[----:B------:R-:W-:Y:S01]  /*124a0*/  MOV R2, 0x124d0 ;  /* 0x000124d000027802 */ /* 0x000fe20000000f00 */
[----:B------:R-:W-:Y:S02]  /*124b0*/  IMAD.MOV.U32 R3, RZ, RZ, 0x1c1f ;  /* 0x00001c1fff037424 */ /* 0x000fe400078e00ff */
[----:B-12---:R-:W-:Y:S05]  /*124c0*/  CALL.REL.NOINC `($__internal_4_$__cuda_sm70_shflsync_idx_p) ;  /* 0x00000af000007944 */ /* 0x006fea0003c00000 */
[C---:B------:R-:W-:Y:S01]  /*124d0*/  IADD3 R2, -R217.reuse, 0x10, RZ ;  /* 0x00000010d9027810 */ /* 0x040fe20007ffe1ff */
[----:B------:R-:W-:Y:S01]  /*124e0*/  IMAD.MOV.U32 R148, RZ, RZ, 0x1 ;  /* 0x00000001ff947424 */ /* 0x000fe200078e00ff */
[----:B------:R-:W-:Y:S02]  /*124f0*/  ISETP.NE.U32.AND P0, PT, R217, RZ, PT ;  /* 0x000000ffd900720c */ /* 0x000fe40003f05070 */
[----:B------:R-:W-:Y:S04]  /*12500*/  LOP3.LUT R2, R2, 0xf, RZ, 0xc0, !PT ;  /* 0x0000000f02027812 */ /* 0x000fe800078ec0ff */
[----:B------:R-:W-:Y:S04]  /*12510*/  IADD3 R2, P6, P5, R2, R149, R181 ;  /* 0x0000009502027210 */ /* 0x000fe80007dde0b5 */
[----:B------:R-:W-:Y:S05]  /*12520*/  IADD3.X R3, RZ, R144, R178, P6, P5 ;  /* 0x00000090ff037210 */ /* 0x000fea00037ea4b2 */
[----:B------:R-:W-:Y:S01]  /*12530*/  @!PT LDS RZ, [RZ] ;  /* 0x00000000fffff984 */ /* 0x000fe20000000800 */
[----:B------:R-:W-:Y:S01]  /*12540*/  @!PT LDS RZ, [RZ] ;  /* 0x00000000fffff984 */ /* 0x000fe20000000800 */
[----:B------:R-:W-:Y:S01]  /*12550*/  @!PT LDS RZ, [RZ] ;  /* 0x00000000fffff984 */ /* 0x000fe20000000800 */
[----:B------:R1:W-:Y:S01]  /*12560*/  LDGSTS.E.BYPASS.LTC128B.128.ZFILL [R219+0x3100], [R2.64], P0 ;  /* 0x0310000002db7fae */ /* 0x0003e20008141d46 */
[C---:B------:R-:W-:Y:S05]  /*12570*/  IADD3 R146, P0, R149.reuse, R179, RZ ;  /* 0x000000b395927210 */ /* 0x040fea0007f1e0ff */
[C---:B------:R-:W-:Y:S05]  /*12580*/  IMAD.X R147, R144.reuse, 0x1, R176, P0 ;  /* 0x0000000190937824 */ /* 0x040fea00000e06b0 */
[----:B------:R2:W-:Y:S01]  /*12590*/  LDGSTS.E.BYPASS.LTC128B.128 [R219+0x4100], [R146.64], !P2 ;  /* 0x0410000092db7fae */ /* 0x0005e2000d101d46 */
[----:B-1----:R-:W-:Y:S05]  /*125a0*/  IADD3 R2, P0, R149, R180, RZ ;  /* 0x000000b495027210 */ /* 0x002fea0007f1e0ff */
[----:B------:R-:W-:Y:S05]  /*125b0*/  IMAD.X R3, R144, 0x1, R177, P0 ;  /* 0x0000000190037824 */ /* 0x000fea00000e06b1 */
[----:B------:R1:W-:Y:S01]  /*125c0*/  LDGSTS.E.BYPASS.LTC128B.128 [R219+0x5100], [R2.64], !P1 ;  /* 0x0510000002db7fae */ /* 0x0003e2000c901d46 */
[----:B--2---:R-:W-:Y:S01]  /*125d0*/  IMAD.MOV.U32 R147, RZ, RZ, R174 ;  /* 0x000000ffff937224 */ /* 0x004fe200078e00ae */
[----:B-1----:R-:W-:Y:S01]  /*125e0*/  MOV R2, 0x12610 ;  /* 0x0001261000027802 */ /* 0x002fe20000000f00 */
[----:B------:R-:W-:Y:S02]  /*125f0*/  IMAD.MOV.U32 R3, RZ, RZ, 0x1c1f ;  /* 0x00001c1fff037424 */ /* 0x000fe400078e00ff */
[----:B------:R-:W-:Y:S05]  /*12600*/  CALL.REL.NOINC `($__internal_4_$__cuda_sm70_shflsync_idx_p) ;  /* 0x000009b000007944 */ /* 0x000fea0003c00000 */
        /* <DEDUP_REMOVED lines=8> */
.L_x_631:
[----:B------:R-:W-:Y:S02]  /*12690*/  MOV R3, 0x2 ;  /* 0x0000000200037802 */ /* 0x000fe40000000f00 */
[----:B------:R-:W-:Y:S02]  /*126a0*/  MOV R2, 0x126c0 ;  /* 0x000126c000027802 */ /* 0x000fe40000000f00 */
[----:B-1----:R-:W-:Y:S05]  /*126b0*/  CALL.REL.NOINC `($__internal_3_$__cuda_sm70_shflsync_bfly_p) ;  /* 0x000008a000007944 */ /* 0x002fea0003c00000 */
        /* <DEDUP_REMOVED lines=33> */
.L_x_633:
[----:B------:R2:W5:Y:S01]  /*128d0*/  LDL R144, [R1+0x4] ;  /* 0x0000040001907983 */ /* 0x0005620000100800 */
[----:B-1----:R-:W-:-:S02]  /*128e0*/  MOV R3, 0x2 ;  /* 0x0000000200037802 */ /* 0x002fc40000000f00 */
[----:B------:R-:W-:Y:S02]  /*128f0*/  MOV R2, 0x12910 ;  /* 0x0001291000027802 */ /* 0x000fe40000000f00 */
[----:B--2--5:R-:W-:Y:S05]  /*12900*/  CALL.REL.NOINC `($__internal_3_$__cuda_sm70_shflsync_bfly_p) ;  /* 0x0000065000007944 */ /* 0x024fea0003c00000 */
[----:B------:R-:W-:Y:S01]  /*12910*/  MOV R4, R175 ;  /* 0x000000af00047202 */ /* 0x000fe20000000f00 */
[----:B------:R-:W-:Y:S05]  /*12920*/  BRA `(.L_x_685) ;  /* 0xffffa8c000007947 */ /* 0x000fea000383ffff */
.L_x_634:
[----:B------:R-:W-:Y:S01]  /*12930*/  IMAD.MOV.U32 R144, RZ, RZ, R4 ;  /* 0x000000ffff907224 */ /* 0x000fe200078e0004 */
[----:B------:R-:W-:Y:S02]  /*12940*/  MOV R3, 0x1 ;  /* 0x0000000100037802 */ /* 0x000fe40000000f00 */
[----:B------:R-:W-:Y:S02]  /*12950*/  MOV R2, 0x12970 ;  /* 0x0001297000027802 */ /* 0x000fe40000000f00 */
[----:B------:R-:W-:Y:S05]  /*12960*/  CALL.REL.NOINC `($__internal_3_$__cuda_sm70_shflsync_bfly_p) ;  /* 0x000005f000007944 */ /* 0x000fea0003c00000 */
[----:B------:R1:W5:Y:S01]  /*12970*/  LDL R144, [R1+0x10] ;  /* 0x0000100001907983 */ /* 0x0003620000100800 */
[----:B------:R-:W-:Y:S01]  /*12980*/  FADD.FTZ R4, R4, R175 ;  /* 0x000000af04047221 */ /* 0x000fe20000010000 */
[----:B------:R-:W-:Y:S02]  /*12990*/  MOV R3, 0x2 ;  /* 0x0000000200037802 */ /* 0x000fe40000000f00 */
[----:B------:R-:W-:Y:S02]  /*129a0*/  MOV R2, 0x129c0 ;  /* 0x000129c000027802 */ /* 0x000fe40000000f00 */
[----:B-1---5:R-:W-:Y:S05]  /*129b0*/  CALL.REL.NOINC `($__internal_3_$__cuda_sm70_shflsync_bfly_p) ;  /* 0x000005a000007944 */ /* 0x022fea0003c00000 */
[----:B------:R-:W2:Y:S01]  /*129c0*/  LDL.LU R0, [R1+0x10] ;  /* 0x0000100001007983 */ /* 0x000ea20000300800 */
[----:B------:R-:W-:Y:S02]  /*129d0*/  MOV R3, 0x1 ;  /* 0x0000000100037802 */ /* 0x000fe40000000f00 */
[----:B------:R-:W-:Y:S01]  /*129e0*/  MOV R2, 0x12a20 ;  /* 0x00012a2000027802 */ /* 0x000fe20000000f00 */
[----:B--2---:R-:W-:-:S05]  /*129f0*/  FADD.FTZ R5, R0, R175 ;  /* 0x000000af00057221 */ /* 0x004fca0000010000 */
[----:B------:R-:W-:Y:S02]  /*12a00*/  MOV R144, R5 ;  /* 0x0000000500907202 */ /* 0x000fe40000000f00 */
        /* <DEDUP_REMOVED lines=23> */
[----:B------:R-:W-:Y:S05]  /*12b80*/  BRA `(.L_x_686) ;  /* 0xffffa79000007947 */ /* 0x000fea000383ffff */
.L_x_649:
[----:B------:R-:W-:Y:S01]  /*12b90*/  IMAD.MOV.U32 R147, RZ, RZ, R5 ;  /* 0x000000ffff937224 */ /* 0x000fe200078e0005 */
[----:B------:R-:W-:Y:S01]  /*12ba0*/  MOV R148, RZ ;  /* 0x000000ff00947202 */ /* 0x000fe20000000f00 */
[----:B------:R-:W-:Y:S01]  /*12bb0*/  IMAD.MOV.U32 R3, RZ, RZ, 0x1c1f ;  /* 0x00001c1fff037424 */ /* 0x000fe200078e00ff */
[----:B------:R-:W-:Y:S02]  /*12bc0*/  MOV R2, 0x12be0 ;  /* 0x00012be000027802 */ /* 0x000fe40000000f00 */
[----:B------:R-:W-:Y:S05]  /*12bd0*/  CALL.REL.NOINC `($__internal_4_$__cuda_sm70_shflsync_idx_p) ;  /* 0x000003e000007944 */ /* 0x000fea0003c00000 */
[----:B------:R-:W-:Y:S01]  /*12be0*/  MOV R4, R149 ;  /* 0x0000009500047202 */ /* 0x000fe20000000f00 */
[----:B------:R-:W-:Y:S05]  /*12bf0*/  BRA `(.L_x_687) ;  /* 0xffffc89000007947 */ /* 0x000fea000383ffff */
.L_x_650:
[----:B------:R-:W-:Y:S01]  /*12c00*/  IMAD.MOV.U32 R147, RZ, RZ, R11 ;  /* 0x000000ffff937224 */ /* 0x000fe200078e000b */
[----:B------:R-:W-:Y:S01]  /*12c10*/  MOV R148, RZ ;  /* 0x000000ff00947202 */ /* 0x000fe20000000f00 */
[----:B------:R-:W-:Y:S01]  /*12c20*/  IMAD.MOV.U32 R3, RZ, RZ, 0x1c1f ;  /* 0x00001c1fff037424 */ /* 0x000fe200078e00ff */
[----:B------:R-:W-:Y:S02]  /*12c30*/  MOV R2, 0x12c50 ;  /* 0x00012c5000027802 */ /* 0x000fe40000000f00 */
[----:B-12---:R-:W-:Y:S05]  /*12c40*/  CALL.REL.NOINC `($__internal_4_$__cuda_sm70_shflsync_idx_p) ;  /* 0x0000037000007944 */ /* 0x006fea0003c00000 */
[----:B------:R-:W-:Y:S01]  /*12c50*/  MOV R0, R149 ;  /* 0x0000009500007202 */ /* 0x000fe20000000f00 */
[----:B------:R-:W-:Y:S05]  /*12c60*/  BRA `(.L_x_688) ;  /* 0xffffc84000007947 */ /* 0x000fea000383ffff */
.L_x_653:
[----:B------:R-:W-:Y:S01]  /*12c70*/  IMAD.MOV.U32 R147, RZ, RZ, R5 ;  /* 0x000000ffff937224 */ /* 0x000fe200078e0005 */
[----:B------:R-:W-:Y:S01]  /*12c80*/  MOV R148, 0x1 ;  /* 0x0000000100947802 */ /* 0x000fe20000000f00 */
[----:B-1----:R-:W-:Y:S01]  /*12c90*/  IMAD.MOV.U32 R3, RZ, RZ, 0x1c1f ;  /* 0x00001c1fff037424 */ /* 0x002fe200078e00ff */
[----:B------:R-:W-:-:S02]  /*12ca0*/  MOV R2, 0x12cc0 ;  /* 0x00012cc000027802 */ /* 0x000fc40000000f00 */
[----:B--234-:R-:W-:Y:S05]  /*12cb0*/  CALL.REL.NOINC `($__internal_4_$__cuda_sm70_shflsync_idx_p) ;  /* 0x0000030000007944 */ /* 0x01cfea0003c00000 */
        /* <DEDUP_REMOVED lines=8> */
.L_x_656:
[----:B------:R-:W-:Y:S01]  /*12d40*/  IMAD.MOV.U32 R147, RZ, RZ, R5 ;  /* 0x000000ffff937224 */ /* 0x000fe200078e0005 */
[----:B------:R-:W-:Y:S01]  /*12d50*/  MOV R148, 0x2 ;  /* 0x0000000200947802 */ /* 0x000fe20000000f00 */
[----:B-1----:R-:W-:Y:S01]  /*12d60*/  IMAD.MOV.U32 R3, RZ, RZ, 0x1c1f ;  /* 0x00001c1fff037424 */ /* 0x002fe200078e00ff */
[----:B------:R-:W-:Y:S02]  /*12d70*/  MOV R2, 0x12d90 ;  /* 0x00012d9000027802 */ /* 0x000fe40000000f00 */
[----:B--234-:R-:W-:Y:S05]  /*12d80*/  CALL.REL.NOINC `($__internal_4_$__cuda_sm70_shflsync_idx_p) ;  /* 0x0000023000007944 */ /* 0x01cfea0003c00000 */
[----:B------:R-:W-:Y:S01]  /*12d90*/  MOV R4, R149 ;  /* 0x0000009500047202 */ /* 0x000fe20000000f00 */
[----:B------:R-:W-:Y:S05]  /*12da0*/  BRA `(.L_x_690) ;  /* 0xffffca8000007947 */ /* 0x000fea000383ffff */
.L_x_657:
[----:B------:R-:W-:Y:S01]  /*12db0*/  IMAD.MOV.U32 R147, RZ, RZ, R11 ;  /* 0x000000ffff937224 */ /* 0x000fe200078e000b */
[----:B------:R-:W-:Y:S01]  /*12dc0*/  MOV R148, 0x2 ;  /* 0x0000000200947802 */ /* 0x000fe20000000f00 */
[----:B-1----:R-:W-:Y:S01]  /*12dd0*/  IMAD.MOV.U32 R3, RZ, RZ, 0x1c1f ;  /* 0x00001c1fff037424 */ /* 0x002fe200078e00ff */
[----:B------:R-:W-:Y:S02]  /*12de0*/  MOV R2, 0x12e00 ;  /* 0x00012e0000027802 */ /* 0x000fe40000000f00 */
[----:B--234-:R-:W-:Y:S05]  /*12df0*/  CALL.REL.NOINC `($__internal_4_$__cuda_sm70_shflsync_idx_p) ;  /* 0x000001c000007944 */ /* 0x01cfea0003c00000 */
[----:B------:R-:W-:Y:S01]  /*12e00*/  MOV R0, R149 ;  /* 0x0000009500007202 */ /* 0x000fe20000000f00 */
[----:B------:R-:W-:Y:S05]  /*12e10*/  BRA `(.L_x_691) ;  /* 0xffffca3000007947 */ /* 0x000fea000383ffff */
.L_x_660:
        /* <DEDUP_REMOVED lines=13> */
.L_x_662:
[----:B------:R-:W-:Y:S01]  /*12ef0*/  IMAD.MOV.U32 R147, RZ, RZ, R64 ;  /* 0x000000ffff937224 */ /* 0x000fe200078e0040 */
[----:B------:R-:W-:Y:S01]  /*12f00*/  MOV R148, RZ ;  /* 0x000000ff00947202 */ /* 0x000fe20000000f00 */
[----:B-1----:R-:W-:Y:S01]  /*12f10*/  IMAD.MOV.U32 R3, RZ, RZ, 0x1f ;  /* 0x0000001fff037424 */ /* 0x002fe200078e00ff */
[----:B------:R-:W-:Y:S02]  /*12f20*/  MOV R2, 0x12f40 ;  /* 0x00012f4000027802 */ /* 0x000fe40000000f00 */
[----:B--23--:R-:W-:Y:S05]  /*12f30*/  CALL.REL.NOINC `($__internal_4_$__cuda_sm70_shflsync_idx_p) ;  /* 0x0000008000007944 */ /* 0x00cfea0003c00000 */
[----:B------:R-:W-:Y:S01]  /*12f40*/  MOV R0, R149 ;  /* 0x0000009500007202 */ /* 0x000fe20000000f00 */
[----:B------:R-:W-:Y:S05]  /*12f50*/  BRA `(.L_x_693) ;  /* 0xffffcc7000007947 */ /* 0x000fea000383ffff */
        .weak           $__internal_3_$__cuda_sm70_shflsync_bfly_p
        .type           $__internal_3_$__cuda_sm70_shflsync_bfly_p,@function
        .size           $__internal_3_$__cuda_sm70_shflsync_bfly_p,($__internal_4_$__cuda_sm70_shflsync_idx_p - $__internal_3_$__cuda_sm70_shflsync_bfly_p)
$__internal_3_$__cuda_sm70_shflsync_bfly_p:
[----:B------:R-:W-:Y:S02]  /*12f60*/  MOV R175, 0x1f ;  /* 0x0000001f00af7802 */ /* 0x000fe40000000f00 */
[----:B------:R-:W-:-:S04]  /*12f70*/  MOV R180, 0xffffffff ;  /* 0xffffffff00b47802 */ /* 0x000fc80000000f00 */
[----:B------:R-:W-:Y:S04]  /*12f80*/  WARPSYNC R180 ;  /* 0x000000b400007348 */ /* 0x000fe80003800000 */
[----:B------:R1:W2:Y:S02]  /*12f90*/  SHFL.BFLY PT, R175, R144, R3, R175 ;  /* 0x0c00000390af7389 */ /* 0x0002a400000e00af */
[----:B-1----:R-:W-:-:S04]  /*12fa0*/  MOV R3, 0x0 ;  /* 0x0000000000037802 */ /* 0x002fc80000000f00 */
[----:B--2---:R-:W-:Y:S05]  /*12fb0*/  RET.REL.NODEC R2 `(_ZN7cutlass13device_kernelIN5flash19enable_sm80_to_sm89INS1_16FlashAttnFwdSm80INS1_25CollectiveMainloopFwdSm80ILi4ELi1ELb0EN4cute5tupleIJNS5_1CILi128EEENS7_ILi64EEENS7_ILi96EEEEEELi96ENS_6half_tEfNS_4arch4Sm80ELb1ELb0ELb0ELb0ELb1ELb0ELb1ELb0EEENS1_21CollectiveEpilogueFwdINS6_IJS8_SA_S9_EEENS6_IJNS7_ILi1EEESI_SI_EEESC_SE_Li128ELb0ELb1ELb0ELb0EEENS1_30DynamicPersistentTileSchedulerILi128ELi128ELb0ELb1ELb0EEEEEEEEEvNT_6ParamsE) ;  /* 0xfffed04002007950 */ /* 0x004fea0003c3ffff */
        .weak           $__internal_4_$__cuda_sm70_shflsync_idx_p
        .type           $__internal_4_$__cuda_sm70_shflsync_idx_p,@function
        .size           $__internal_4_$__cuda_sm70_shflsync_idx_p,(.L_x_864 - $__internal_4_$__cuda_sm70_shflsync_idx_p)
$__internal_4_$__cuda_sm70_shflsync_idx_p:
[----:B------:R-:W-:-:S04]  /*12fc0*/  MOV R149, 0xffffffff ;  /* 0xffffffff00957802 */ /* 0x000fc80000000f00 */
[----:B------:R-:W-:Y:S04]  /*12fd0*/  WARPSYNC R149 ;  /* 0x0000009500007348 */ /* 0x000fe80003800000 */
[----:B------:R1:W2:Y:S02]  /*12fe0*/  SHFL.IDX PT, R149, R147, R148, R3 ;  /* 0x0000009493957389 */ /* 0x0002a400000e0003 */
[----:B-1----:R-:W-:-:S04]  /*12ff0*/  MOV R3, 0x0 ;  /* 0x0000000000037802 */ /* 0x002fc80000000f00 */
[----:B--2---:R-:W-:Y:S05]  /*13000*/  RET.REL.NODEC R2 `(_ZN7cutlass13device_kernelIN5flash19enable_sm80_to_sm89INS1_16FlashAttnFwdSm80INS1_25CollectiveMainloopFwdSm80ILi4ELi1ELb0EN4cute5tupleIJNS5_1CILi128EEENS7_ILi64EEENS7_ILi96EEEEEELi96ENS_6half_tEfNS_4arch4Sm80ELb1ELb0ELb0ELb0ELb1ELb0ELb1ELb0EEENS1_21CollectiveEpilogueFwdINS6_IJS8_SA_S9_EEENS6_IJNS7_ILi1EEESI_SI_EEESC_SE_Li128ELb0ELb1ELb0ELb0EEENS1_30DynamicPersistentTileSchedulerILi128ELi128ELb0ELb1ELb0EEEEEEEEEvNT_6ParamsE) ;  /* 0xfffecff002007950 */ /* 0x004fea0003c3ffff */
.L_x_694:
        /* <DEDUP_REMOVED lines=15> */
.L_x_864:


//--------------------- .text._ZN7cutlass13device_kernelIN5flash19enable_sm80_to_sm89INS1_16FlashAttnFwdSm80INS1_25CollectiveMainloopFwdSm80ILi4ELi1ELb0EN4cute5tupleIJNS5_1CILi128EEENS7_ILi64EEENS7_ILi96EEEEEELi96ENS_6half_tEfNS_4arch4Sm80ELb1ELb0ELb0ELb1ELb1ELb0ELb1ELb0EEENS1_21CollectiveEpilogueFwdINS6_IJS8_SA_S9_EEENS6_IJNS7_ILi1EEESI_SI_EEESC_SE_Li128ELb1ELb1ELb0ELb0EEENS1_19SingleTileSchedulerILb1ELb0ELb1ELi128EEEEEEEEEvNT_6ParamsE --------------------------
	.section	.text._ZN7cutlass13device_kernelIN5flash19enable_sm80_to_sm89INS1_16FlashAttnFwdSm80INS1_25CollectiveMainloopFwdSm80ILi4ELi1ELb0EN4cute5tupleIJNS5_1CILi128EEENS7_ILi64EEENS7_ILi96EEEEEELi96ENS_6half_tEfNS_4arch4Sm80ELb1ELb0ELb0ELb1ELb1ELb0ELb1ELb0EEENS1_21CollectiveEpilogueFwdINS6_IJS8_SA_S9_EEENS6_IJNS7_ILi1EEESI_SI_EEESC_SE_Li128ELb1ELb1ELb0ELb0EEENS1_19SingleTileSchedulerILb1ELb0ELb1ELi128EEEEEEEEEvNT_6ParamsE,"ax",@progbits
	.sectioninfo	@"SHI_REGISTERS=255"
	.align	128
.text._ZN7cutlass13device_kernelIN5flash19enable_sm80_to_sm89INS1_16FlashAttnFwdSm80INS1_25CollectiveMainloopFwdSm80ILi4ELi1ELb0EN4cute5tupleIJNS5_1CILi128EEENS7_ILi64EEENS7_ILi96EEEEEELi96ENS_6half_tEfNS_4arch4Sm80ELb1ELb0ELb0ELb1ELb1ELb0ELb1ELb0EEENS1_21CollectiveEpilogueFwdINS6_IJS8_SA_S9_EEENS6_IJNS7_ILi1EEESI_SI_EEESC_SE_Li128ELb1ELb1ELb0ELb0EEENS1_19SingleTileSchedulerILb1ELb0ELb1ELi128EEEEEEEEEvNT_6ParamsE:
        .type           _ZN7cutlass13device_kernelIN5flash19enable_sm80_to_sm89INS1_16FlashAttnFwdSm80INS1_25CollectiveMainloopFwdSm80ILi4ELi1ELb0EN4cute5tupleIJNS5_1CILi128EEENS7_ILi64EEENS7_ILi96EEEEEELi96ENS_6half_tEfNS_4arch4Sm80ELb1ELb0ELb0ELb1ELb1ELb0ELb1ELb0EEENS1_21CollectiveEpilogueFwdINS6_IJS8_SA_S9_EEENS6_IJNS7_ILi1EEESI_SI_EEESC_SE_Li128ELb1ELb1ELb0ELb0EEENS1_19SingleTileSchedulerILb1ELb0ELb1ELi128EEEEEEEEEvNT_6ParamsE,@function
        .size           _ZN7cutlass13device_kernelIN5flash19enable_sm80_to_sm89INS1_16FlashAttnFwdSm80INS1_25CollectiveMainloopFwdSm80ILi4ELi1ELb0EN4cute5tupleIJNS5_1CILi128EEENS7_ILi64EEENS7_ILi96EEEEEELi96ENS_6half_tEfNS_4arch4Sm80ELb1ELb0ELb0ELb1ELb1ELb0ELb1ELb0EEENS1_21CollectiveEpilogueFwdINS6_IJS8_SA_S9_EEENS6_IJNS7_ILi1EEESI_SI_EEESC_SE_Li128ELb1ELb1ELb0ELb0EEENS1_19SingleTileSchedulerILb1ELb0ELb1ELi128EEEEEEEEEvNT_6ParamsE,(.L_x_867 - _ZN7cutlass13device_kernelIN5flash19enable_sm80_to_sm89INS1_16FlashAttnFwdSm80INS1_25CollectiveMainloopFwdSm80ILi4ELi1ELb0EN4cute5tupleIJNS5_1CILi128EEENS7_ILi64EEENS7_ILi96EEEEEELi96ENS_6half_tEfNS_4arch4Sm80ELb1ELb0ELb0ELb1ELb1ELb0ELb1ELb0EEENS1_21CollectiveEpilogueFwdINS6_IJS8_SA_S9_EEENS6_IJNS7_ILi1EEESI_SI_EEESC_SE_Li128ELb1ELb1ELb0ELb0EEENS1_19SingleTileSchedulerILb1ELb0ELb1ELi128EEEEEEEEEvNT_6ParamsE)
        .other          _ZN7cutlass13device_kernelIN5flash19enable_sm80_to_sm89INS1_16FlashAttnFwdSm80INS1_25CollectiveMainloopFwdSm80ILi4ELi1ELb0EN4cute5tupleIJNS5_1CILi128EEENS7_ILi64EEENS7_ILi96EEEEEELi96ENS_6half_tEfNS_4arch4Sm80ELb1ELb0ELb0ELb1ELb1ELb0ELb1ELb0EEENS1_21CollectiveEpilogueFwdINS6_IJS8_SA_S9_EEENS6_IJNS7_ILi1EEESI_SI_EEESC_SE_Li128ELb1ELb1ELb0ELb0EEENS1_19SingleTileSchedulerILb1ELb0ELb1ELi128EEEEEEEEEvNT_6ParamsE,@"STO_CUDA_ENTRY STV_DEFAULT"
_ZN7cutlass13device_kernelIN5flash19enable_sm80_to_sm89INS1_16FlashAttnFwdSm80INS1_25CollectiveMainloopFwdSm80ILi4ELi1ELb0EN4cute5tupleIJNS5_1CILi128EEENS7_ILi64EEENS7_ILi96EEEEEELi96ENS_6half_tEfNS_4arch4Sm80ELb1ELb0ELb0ELb1ELb1ELb0ELb1ELb0EEENS1_21CollectiveEpilogueFwdINS6_IJS8_SA_S9_EEENS6_IJNS7_ILi1EEESI_SI_EEESC_SE_Li128ELb1ELb1ELb0ELb0EEENS1_19SingleTileSchedulerILb1ELb0ELb1ELi128EEEEEEEEEvNT_6ParamsE:
[----:B------:R-:W-:Y:S02]  /*0000*/  MOV R1, c[0x0][0x28] ;  /* 0x00000a0000017a02 */ /* 0x000fe40000000f00 */
[----:B------:R-:W1:Y:S01]  /*0010*/  S2R R143, SR_TID.X ;  /* 0x00000000008f7919 */ /* 0x000e620000002100 */
[----:B------:R-:W2:Y:S01]  /*0020*/  S2UR UR13, SR_CTAID.Z ;  /* 0x00000000000d79c3 */ /* 0x000ea20000002700 */
[----:B------:R-:W-:Y:S01]  /*0030*/  UMOV UR17, 0x4 ;  /* 0x0000000400117882 */ /* 0x000fe20000000000 */
[----:B------:R-:W-:Y:S01]  /*0040*/  IADD3 R1, R1, -0x50, RZ ;  /* 0xffffffb001017810 */ /* 0x000fe20007ffe0ff */
[----:B------:R-:W-:Y:S02]  /*0050*/  ULDC.64 UR4, c[0x0][0x568] ;  /* 0x00015a0000047ab9 */ /* 0x000fe40000000a00 */
[----:B------:R-:W-:-:S03]  /*0060*/  ULDC.64 UR14, c[0x0][0x118] ;  /* 0x00004600000e7ab9 */ /* 0x000fc60000000a00 */
[----:B------:R-:W3:Y:S01]  /*0070*/  S2UR UR10, SR_CTAID.X ;  /* 0x00000000000a79c3 */ /* 0x000ee20000002500 */
[----:B-1----:R-:W-:Y:S01]  /*0080*/  SHF.R.U32.HI R0, RZ, 0x5, R143 ;  /* 0x00000005ff007819 */ /* 0x002fe2000001168f */
[----:B--2---:R-:W-:-:S05]  /*0090*/  UIMAD.WIDE UR4, UR13, UR17, UR4 ;  /* 0x000000110d0472a5 */ /* 0x004fca000f8e0204 */
[----:B------:R-:W1:Y:S02]  /*00a0*/  SHFL.IDX PT, R0, R0, RZ, 0x1f ;  /* 0x00001fff00007589 */ /* 0x000e6400000e0000 */
[----:B-1----:R-:W-:-:S13]  /*00b0*/  ISETP.NE.AND P0, PT, R0, RZ, PT ;  /* 0x000000ff0000720c */ /* 0x002fda0003f05270 */
[----:B---3--:R-:W-:Y:S05]  /*00c0*/  @!P0 BRA `(.L_x_695) ;  /* 0x000001c000008947 */ /* 0x008fea0003800000 */
[----:B------:R-:W-:-:S04]  /*00d0*/  ISETP.NE.U32.AND P0, PT, RZ, c[0x0][0x568], PT ;  /* 0x00015a00ff007a0c */ /* 0x000fc80003f05070 */
[----:B------:R-:W-:-:S13]  /*00e0*/  ISETP.NE.AND.EX P0, PT, RZ, c[0x0][0x56c], PT, P0 ;  /* 0x00015b00ff007a0c */ /* 0x000fda0003f05300 */
[----:B------:R-:W-:Y:S05]  /*00f0*/  @!P0 BRA `(.L_x_696) ;  /* 0x0000005000008947 */ /* 0x000fea0003800000 */
[----:B------:R-:W-:Y:S02]  /*0100*/  MOV R2, UR4 ;  /* 0x0000000400027c02 */ /* 0x000fe40008000f00 */
[----:B------:R-:W-:-:S05]  /*0110*/  MOV R3, UR5 ;  /* 0x0000000500037c02 */ /* 0x000fca0008000f00 */
[----:B------:R-:W2:Y:S02]  /*0120*/  LDG.E R0, [R2.64] ;  /* 0x0000000e02007981 */ /* 0x000ea4000c1e1900 */
[----:B--2---:R1:W2:Y:S02]  /*0130*/  R2UR UR5, R0 ;  /* 0x00000000000573c2 */ /* 0x0042a400000e0000 */
[----:B-12---:R-:W-:Y:S05]  /*0140*/  BRA `(.L_x_697) ;  /* 0x000000e000007947 */ /* 0x006fea0003800000 */
.L_x_696:
[----:B------:R-:W-:-:S04]  /*0150*/  ISETP.NE.U32.AND P0, PT, RZ, c[0x0][0x560], PT ;  /* 0x00015800ff007a0c */ /* 0x000fc80003f05070 */
[----:B------:R-:W-:-:S13]  /*0160*/  ISETP.NE.AND.EX P0, PT, RZ, c[0x0][0x564], PT, P0 ;  /* 0x00015900ff007a0c */ /* 0x000fda0003f05300 */
[----:B------:R-:W-:Y:S05]  /*0170*/  @!P0 BRA `(.L_x_698) ;  /* 0x000000a000008947 */ /* 0x000fea0003800000 */
[----:B------:R-:W-:Y:S02]  /*0180*/  ULDC.64 UR4, c[0x0][0x560] ;  /* 0x0001580000047ab9 */ /* 0x000fe40000000a00 */
[----:B------:R-:W-:-:S06]  /*0190*/  UIMAD.WIDE UR4, UR13, UR17, UR4 ;  /* 0x000000110d0472a5 */ /* 0x000fcc000f8e0204 */
[----:B------:R-:W-:Y:S02]  /*01a0*/  MOV R2, UR4 ;  /* 0x0000000400027c02 */ /* 0x000fe40008000f00 */
[----:B------:R-:W-:-:S05]  /*01b0*/  MOV R3, UR5 ;  /* 0x0000000500037c02 */ /* 0x000fca0008000f00 */
[----:B------:R1:W2:Y:S04]  /*01c0*/  LDG.E R0, [R2.64] ;  /* 0x0000000e02007981 */ /* 0x0002a8000c1e1900 */
[----:B-1----:R-:W3:Y:S01]  /*01d0*/  LDG.E R2, [R2.64+0x4] ;  /* 0x0000040e02027981 */ /* 0x002ee2000c1e1900 */
[----:B--2---:R-:W1:Y:S08]  /*01e0*/  R2UR UR4, R0 ;  /* 0x00000000000473c2 */ /* 0x004e7000000e0000 */
[----:B---3--:R-:W1:Y:S02]  /*01f0*/  R2UR UR5, R2 ;  /* 0x00000000020573c2 */ /* 0x008e6400000e0000 */
[----:B-1----:R-:W-:Y:S01]  /*0200*/  UIADD3 UR5, -UR4, UR5, URZ ;  /* 0x0000000504057290 */ /* 0x002fe2000fffe13f */
[----:B------:R-:W-:Y:S05]  /*0210*/  BRA `(.L_x_697) ;  /* 0x0000001000007947 */ /* 0x000fea0003800000 */
.L_x_698:
[----:B------:R-:W-:Y:S02]  /*0220*/  ULDC UR5, c[0x0][0x54c] ;  /* 0x0001530000057ab9 */ /* 0x000fe40000000800 */
.L_x_697:
[----:B------:R-:W-:Y:S02]  /*0230*/  ULDC UR4, c[0x0][0x548] ;  /* 0x0001520000047ab9 */ /* 0x000fe40000000800 */
[----:B------:R-:W-:-:S02]  /*0240*/  USHF.L.U32 UR10, UR10, 0x7, URZ ;  /* 0x000000070a0a7899 */ /* 0x000fc4000800063f */
[----:B------:R-:W-:-:S04]  /*0250*/  UIMAD UR4, UR5, UR4, URZ ;  /* 0x00000004050472a4 */ /* 0x000fc8000f8e023f */
[----:B------:R-:W-:-:S04]  /*0260*/  UISETP.GE.AND UP0, UPT, UR10, UR4, UPT ;  /* 0x000000040a00728c */ /* 0x000fc8000bf06270 */
[----:B------:R-:W-:Y:S01]  /*0270*/  USEL UR13, UR13, 0xffffffff, !UP0 ;  /* 0xffffffff0d0d7887 */ /* 0x000fe2000c000000 */
[----:B------:R-:W-:Y:S05]  /*0280*/  BRA `(.L_x_699) ;  /* 0x000001b000007947 */ /* 0x000fea0003800000 */
.L_x_695:
        /* <DEDUP_REMOVED lines=8> */
.L_x_700:
        /* <DEDUP_REMOVED lines=13> */
.L_x_702:
[----:B------:R-:W-:Y:S02]  /*03e0*/  ULDC UR5, c[0x0][0x54c] ;  /* 0x0001530000057ab9 */ /* 0x000fe40000000800 */
.L_x_701:
[----:B------:R-:W-:Y:S02]  /*03f0*/  ULDC UR4, c[0x0][0x548] ;  /* 0x0001520000047ab9 */ /* 0x000fe40000000800 */
[----:B------:R-:W-:-:S02]  /*0400*/  USHF.L.U32 UR10, UR10, 0x7, URZ ;  /* 0x000000070a0a7899 */ /* 0x000fc4000800063f */
[----:B------:R-:W-:-:S04]  /*0410*/  UIMAD UR4, UR5, UR4, URZ ;  /* 0x00000004050472a4 */ /* 0x000fc8000f8e023f */
[----:B------:R-:W-:-:S04]  /*0420*/  UISETP.GE.AND UP0, UPT, UR10, UR4, UPT ;  /* 0x000000040a00728c */ /* 0x000fc8000bf06270 */
[----:B------:R-:W-:-:S06]  /*0430*/  USEL UR13, UR13, 0xffffffff, !UP0 ;  /* 0xffffffff0d0d7887 */ /* 0x000fcc000c000000 */
.L_x_699:
[----:B------:R-:W-:-:S13]  /*0440*/  ISETP.LE.AND P0, PT, RZ, UR13, PT ;  /* 0x0000000dff007c0c */ /* 0x000fda000bf03270 */
[----:B------:R-:W-:Y:S05]  /*0450*/  @!P0 EXIT ;  /* 0x000000000000894d */ /* 0x000fea0003800000 */
[----:B------:R-:W-:Y:S02]  /*0460*/  ULDC.64 UR8, c[0x0][0x370] ;  /* 0x0000dc0000087ab9 */ /* 0x000fe40000000a00 */
[----:B------:R-:W-:Y:S02]  /*0470*/  UISETP.NE.U32.AND UP1, UPT, URZ, UR8, UPT ;  /* 0x000000083f00728c */ /* 0x000fe4000bf25070 */
[----:B------:R-:W-:Y:S02]  /*0480*/  ULDC.64 UR4, c[0x0][0x360] ;  /* 0x0000d80000047ab9 */ /* 0x000fe40000000a00 */
[----:B------:R-:W-:Y:S02]  /*0490*/  UISETP.NE.U32.AND UP0, UPT, URZ, UR4, UPT ;  /* 0x000000043f00728c */ /* 0x000fe4000bf05070 */
[----:B------:R-:W-:Y:S02]  /*04a0*/  ULDC.64 UR6, c[0x0][0x348] ;  /* 0x0000d20000067ab9 */ /* 0x000fe40000000a00 */
[----:B------:R-:W-:-:S02]  /*04b0*/  UISETP.NE.AND.EX UP1, UPT, URZ, UR9, UPT, UP1 ;  /* 0x000000093f00728c */ /* 0x000fc4000bf25310 */
[----:B------:R-:W-:Y:S02]  /*04c0*/  UISETP.NE.U32.AND UP2, UPT, URZ, UR6, UPT ;  /* 0x000000063f00728c */ /* 0x000fe4000bf45070 */
[----:B------:R-:W-:Y:S02]  /*04d0*/  UISETP.NE.AND.EX UP0, UPT, URZ, UR5, UPT, UP0 ;  /* 0x000000053f00728c */ /* 0x000fe4000bf05300 */
[----:B------:R-:W-:Y:S01]  /*04e0*/  UISETP.NE.AND.EX UP2, UPT, URZ, UR7, UPT, UP2 ;  /* 0x000000073f00728c */ /* 0x000fe2000bf45320 */
[----:B------:R-:W-:Y:S01]  /*04f0*/  PLOP3.LUT P2, PT, PT, PT, UP1, 0x80, 0x0 ;  /* 0x000000000000781c */ /* 0x000fe20003f4f018 */
[----:B------:R-:W-:Y:S02]  /*0500*/  ULDC.64 UR8, c[0x0][0x370] ;  /* 0x0000dc0000087ab9 */ /* 0x000fe40000000a00 */
[----:B------:R-:W-:Y:S01]  /*0510*/  ULDC.64 UR6, c[0x0][0x348] ;  /* 0x0000d20000067ab9 */ /* 0x000fe20000000a00 */
[----:B------:R-:W-:Y:S01]  /*0520*/  PLOP3.LUT P0, PT, PT, PT, UP0, 0x80, 0x0 ;  /* 0x000000000000781c */ /* 0x000fe20003f0f008 */
[----:B------:R-:W-:Y:S01]  /*0530*/  ULDC.64 UR4, c[0x0][0x360] ;  /* 0x0000d80000047ab9 */ /* 0x000fe20000000a00 */
[----:B------:R-:W-:Y:S01]  /*0540*/  PLOP3.LUT P1, PT, PT, PT, UP2, 0x80, 0x0 ;  /* 0x000000000000781c */ /* 0x000fe20003f2f028 */
[----:B------:R-:W-:-:S02]  /*0550*/  @UP1 UIMAD.WIDE UR8, UR13, UR17, UR8 ;  /* 0x000000110d0812a5 */ /* 0x000fc4000f8e0208 */
[----:B------:R-:W-:Y:S02]  /*0560*/  @UP0 UIMAD.WIDE UR4, UR13, UR17, UR4 ;  /* 0x000000110d0402a5 */ /* 0x000fe4000f8e0204 */
[----:B------:R-:W-:Y:S02]  /*0570*/  UIMAD.WIDE UR6, UR13, UR17, UR6 ;  /* 0x000000110d0672a5 */ /* 0x000fe4000f8e0206 */
[----:B------:R-:W-:Y:S02]  /*0580*/  IMAD.U32 R3, RZ, RZ, UR9 ;  /* 0x00000009ff037e24 */ /* 0x000fe4000f8e00ff */
[----:B------:R-:W-:Y:S01]  /*0590*/  IMAD.U32 R2, RZ, RZ, UR8 ;  /* 0x00000008ff027e24 */ /* 0x000fe2000f8e00ff */
[----:B------:R-:W-:Y:S01]  /*05a0*/  MOV R4, UR4 ;  /* 0x0000000400047c02 */ /* 0x000fe20008000f00 */
[----:B------:R-:W-:Y:S01]  /*05b0*/  IMAD.U32 R5, RZ, RZ, UR5 ;  /* 0x00000005ff057e24 */ /* 0x000fe2000f8e00ff */
[----:B------:R-:W-:Y:S01]  /*05c0*/  MOV R6, UR6 ;  /* 0x0000000600067c02 */ /* 0x000fe20008000f00 */
[----:B------:R-:W-:Y:S01]  /*05d0*/  IMAD.U32 R7, RZ, RZ, UR7 ;  /* 0x00000007ff077e24 */ /* 0x000fe2000f8e00ff */
[----:B------:R1:W2:Y:S04]  /*05e0*/  @P2 LDG.E R3, [R2.64] ;  /* 0x0000000e02032981 */ /* 0x0002a8000c1e1900 */
[----:B------:R-:W3:Y:S04]  /*05f0*/  @P0 LDG.E R0, [R4.64] ;  /* 0x0000000e04000981 */ /* 0x000ee8000c1e1900 */
[----:B-1----:R-:W4:Y:S01]  /*0600*/  @P1 LDG.E R2, [R6.64] ;  /* 0x0000000e06021981 */ /* 0x002f22000c1e1900 */
[----:B------:R-:W1:Y:S01]  /*0610*/  S2UR UR9, SR_CTAID.Y ;  /* 0x00000000000979c3 */ /* 0x000e620000002600 */
[----:B------:R-:W-:-:S02]  /*0620*/  UMOV UR11, URZ ;  /* 0x0000003f000b7c82 */ /* 0x000fc40008000000 */
[----:B------:R-:W-:Y:S02]  /*0630*/  ULDC UR12, c[0x0][0x168] ;  /* 0x00005a00000c7ab9 */ /* 0x000fe40000000800 */
[----:B------:R-:W-:Y:S02]  /*0640*/  UMOV UR16, URZ ;  /* 0x0000003f00107c82 */ /* 0x000fe40008000000 */
[----:B------:R-:W-:Y:S02]  /*0650*/  ULDC UR4, c[0x0][0x2ac] ;  /* 0x0000ab0000047ab9 */ /* 0x000fe40000000800 */
[----:B------:R-:W-:Y:S02]  /*0660*/  ULDC UR7, c[0x0][0x1d0] ;  /* 0x0000740000077ab9 */ /* 0x000fe40000000800 */
[----:B------:R-:W-:Y:S02]  /*0670*/  UIMAD UR7, UR4, UR7, URZ ;  /* 0x00000007040772a4 */ /* 0x000fe4000f8e023f */
[----:B-1----:R-:W-:Y:S01]  /*0680*/  USHF.R.S32.HI UR8, URZ, 0x1f, UR9 ;  /* 0x0000001f3f087899 */ /* 0x002fe20008011409 */
[----:B--2---:R1:W2:Y:S08]  /*0690*/  @P2 R2UR UR11, R3 ;  /* 0x00000000030b23c2 */ /* 0x0042b000000e0000 */
[----:B---3--:R1:W3:Y:S08]  /*06a0*/  @P0 R2UR UR12, R0 ;  /* 0x00000000000c03c2 */ /* 0x0082f000000e0000 */
[----:B----4-:R1:W4:Y:S02]  /*06b0*/  @P1 R2UR UR16, R2 ;  /* 0x00000000021013c2 */ /* 0x01032400000e0000 */
[----:B-1--4-:R-:W-:Y:S05]  /*06c0*/  @P0 BRA `(.L_x_703) ;  /* 0x0000006000000947 */ /* 0x012fea0003800000 */
[----:B--2---:R-:W-:Y:S05]  /*06d0*/  @!P1 BRA `(.L_x_703) ;  /* 0x0000005000009947 */ /* 0x004fea0003800000 */
[----:B------:R-:W2:Y:S04]  /*06e0*/  LDG.E R2, [R6.64] ;  /* 0x0000000e06027981 */ /* 0x000ea8000c1e1900 */
[----:B------:R-:W4:Y:S01]  /*06f0*/  LDG.E R0, [R6.64+0x4] ;  /* 0x0000040e06007981 */ /* 0x000f22000c1e1900 */
[----:B--23--:R-:W1:Y:S08]  /*0700*/  R2UR UR12, R2 ;  /* 0x00000000020c73c2 */ /* 0x00ce7000000e0000 */
[----:B----4-:R-:W1:Y:S02]  /*0710*/  R2UR UR4, R0 ;  /* 0x00000000000473c2 */ /* 0x010e6400000e0000 */
[----:B-1----:R-:W-:-:S06]  /*0720*/  UIADD3 UR12, -UR12, UR4, URZ ;  /* 0x000000040c0c7290 */ /* 0x002fcc000fffe13f */
.L_x_703:
[----:B--2---:R-:W-:-:S04]  /*0730*/  ISETP.NE.U32.AND P0, PT, RZ, c[0x0][0x368], PT ;  /* 0x0000da00ff007a0c */ /* 0x004fc80003f05070 */
[----:B------:R-:W-:-:S13]  /*0740*/  ISETP.NE.AND.EX P0, PT, RZ, c[0x0][0x36c], PT, P0 ;  /* 0x0000db00ff007a0c */ /* 0x000fda0003f05300 */
[----:B------:R-:W-:Y:S05]  /*0750*/  @!P0 BRA `(.L_x_704) ;  /* 0x0000007000008947 */ /* 0x000fea0003800000 */
[----:B------:R-:W-:Y:S02]  /*0760*/  ULDC.64 UR4, c[0x0][0x368] ;  /* 0x0000da0000047ab9 */ /* 0x000fe40000000a00 */
[----:B------:R-:W-:-:S06]  /*0770*/  UIMAD.WIDE UR4, UR13, UR17, UR4 ;  /* 0x000000110d0472a5 */ /* 0x000fcc000f8e0204 */
[----:B------:R-:W-:Y:S02]  /*0780*/  MOV R2, UR4 ;  /* 0x0000000400027c02 */ /* 0x000fe40008000f00 */
[----:B------:R-:W-:-:S05]  /*0790*/  MOV R3, UR5 ;  /* 0x0000000500037c02 */ /* 0x000fca0008000f00 */
[----:B------:R-:W2:Y:S02]  /*07a0*/  LDG.E R0, [R2.64] ;  /* 0x0000000e02007981 */ /* 0x000ea4000c1e1900 */
[----:B--2---:R1:W2:Y:S02]  /*07b0*/  R2UR UR7, R0 ;  /* 0x00000000000773c2 */ /* 0x0042a400000e0000 */
[----:B-12---:R-:W-:Y:S05]  /*07c0*/  BRA `(.L_x_705) ;  /* 0x000000c000007947 */ /* 0x006fea0003800000 */
.L_x_704:
[----:B------:R-:W-:-:S04]  /*07d0*/  ISETP.NE.U32.AND P0, PT, RZ, c[0x0][0x350], PT ;  /* 0x0000d400ff007a0c */ /* 0x000fc80003f05070 */
[----:B------:R-:W-:-:S13]  /*07e0*/  ISETP.NE.AND.EX P0, PT, RZ, c[0x0][0x354], PT, P0 ;  /* 0x0000d500ff007a0c */ /* 0x000fda0003f05300 */
[----:B------:R-:W-:Y:S05]  /*07f0*/  @!P0 BRA `(.L_x_705) ;  /* 0x0000009000008947 */ /* 0x000fea0003800000 */
[----:B------:R-:W-:Y:S02]  /*0800*/  ULDC.64 UR4, c[0x0][0x350] ;  /* 0x0000d40000047ab9 */ /* 0x000fe40000000a00 */
[----:B------:R-:W-:-:S06]  /*0810*/  UIMAD.WIDE UR4, UR13, UR17, UR4 ;  /* 0x000000110d0472a5 */ /* 0x000fcc000f8e0204 */
[----:B------:R-:W-:Y:S02]  /*0820*/  MOV R2, UR4 ;  /* 0x0000000400027c02 */ /* 0x000fe40008000f00 */
[----:B------:R-:W-:-:S05]  /*0830*/  MOV R3, UR5 ;  /* 0x0000000500037c02 */ /* 0x000fca0008000f00 */
[----:B------:R-:W2:Y:S04]  /*0840*/  LDG.E R4, [R2.64] ;  /* 0x0000000e02047981 */ /* 0x000ea8000c1e1900 */
[----:B------:R-:W4:Y:S01]  /*0850*/  LDG.E R0, [R2.64+0x4] ;  /* 0x0000040e02007981 */ /* 0x000f22000c1e1900 */
[----:B--2---:R-:W1:Y:S08]  /*0860*/  R2UR UR4, R4 ;  /* 0x00000000040473c2 */ /* 0x004e7000000e0000 */
[----:B----4-:R-:W1:Y:S02]  /*0870*/  R2UR UR7, R0 ;  /* 0x00000000000773c2 */ /* 0x010e6400000e0000 */
[----:B-1----:R-:W-:-:S06]  /*0880*/  UIADD3 UR7, -UR4, UR7, URZ ;  /* 0x0000000704077290 */ /* 0x002fcc000fffe13f */
.L_x_705:
[----:B------:R-:W-:Y:S01]  /*0890*/  ULDC UR4, c[0x0][0x2c4] ;  /* 0x0000b10000047ab9 */ /* 0x000fe20000000800 */
[----:B------:R-:W-:Y:S01]  /*08a0*/  PLOP3.LUT P4, PT, PT, PT, PT, 0x80, 0x0 ;  /* 0x000000000000781c */ /* 0x000fe20003f8f070 */
[----:B------:R-:W-:Y:S01]  /*08b0*/  UISETP.NE.AND UP1, UPT, UR4, 0x1, UPT ;  /* 0x000000010400788c */ /* 0x000fe2000bf25270 */
[----:B------:R-:W-:Y:S01]  /*08c0*/  CS2R R94, SRZ ;  /* 0x00000000005e7805 */ /* 0x000fe2000001ff00 */
[----:B------:R-:W-:Y:S01]  /*08d0*/  UIADD3 UR7, -UR11, UR7, URZ ;  /* 0x000000070b077290 */ /* 0x000fe2000fffe13f */
[----:B------:R-:W-:Y:S01]  /*08e0*/  CS2R R92, SRZ ;  /* 0x00000000005c7805 */ /* 0x000fe2000001ff00 */
[----:B------:R-:W-:Y:S01]  /*08f0*/  ULDC.64 UR4, c[0x0][0x2c8] ;  /* 0x0000b20000047ab9 */ /* 0x000fe20000000a00 */
[----:B------:R-:W-:Y:S01]  /*0900*/  CS2R R98, SRZ ;  /* 0x0000000000627805 */ /* 0x000fe2000001ff00 */
[----:B---3--:R-:W-:Y:S01]  /*0910*/  UIADD3 UR6, UR7, 0x40, -UR12 ;  /* 0x0000004007067890 */ /* 0x008fe2000fffe80c */
[----:B------:R-:W-:Y:S01]  /*0920*/  CS2R R96, SRZ ;  /* 0x0000000000607805 */ /* 0x000fe2000001ff00 */
[----:B------:R-:W-:Y:S01]  /*0930*/  CS2R R90, SRZ ;  /* 0x00000000005a7805 */ /* 0x000fe2000001ff00 */
[----:B------:R-:W-:Y:S01]  /*0940*/  CS2R R88, SRZ ;  /* 0x0000000000587805 */ /* 0x000fe2000001ff00 */
[----:B------:R-:W-:Y:S01]  /*0950*/  IMAD.MOV.U32 R11, RZ, RZ, RZ ;  /* 0x000000ffff0b7224 */ /* 0x000fe200078e00ff */
[----:B------:R-:W-:Y:S01]  /*0960*/  @UP1 UIADD3 UR18, UR10, 0x7f, URZ ;  /* 0x0000007f0a121890 */ /* 0x000fe2000fffe03f */
[----:B------:R-:W-:Y:S01]  /*0970*/  IMAD.MOV.U32 R86, RZ, RZ, RZ ;  /* 0x000000ffff567224 */ /* 0x000fe200078e00ff */
[----:B------:R-:W-:Y:S01]  /*0980*/  MOV R12, RZ ;  /* 0x000000ff000c7202 */ /* 0x000fe20000000f00 */
[----:B------:R-:W-:Y:S01]  /*0990*/  IMAD.MOV.U32 R84, RZ, RZ, RZ ;  /* 0x000000ffff547224 */ /* 0x000fe200078e00ff */
[----:B------:R-:W-:Y:S01]  /*09a0*/  UIMAD.WIDE.U32 UR18, UR18, UR4, URZ ;  /* 0x00000004121272a5 */ /* 0x000fe2000f8e003f */
[----:B------:R-:W-:Y:S01]  /*09b0*/  CS2R R14, SRZ ;  /* 0x00000000000e7805 */ /* 0x000fe2000001ff00 */
[----:B------:R-:W-:Y:S01]  /*09c0*/  UIADD3 UR4, UR10, 0x7f, URZ ;  /* 0x0000007f0a047890 */ /* 0x000fe2000fffe03f */
[----:B------:R-:W-:Y:S01]  /*09d0*/  MOV R78, RZ ;  /* 0x000000ff004e7202 */ /* 0x000fe20000000f00 */
[----:B------:R-:W-:Y:S01]  /*09e0*/  @UP1 USHF.R.U32.HI UR4, URZ, UR5, UR19 ;  /* 0x000000053f041299 */ /* 0x000fe20008011613 */
[----:B------:R-:W-:Y:S01]  /*09f0*/  IMAD.MOV.U32 R76, RZ, RZ, RZ ;  /* 0x000000ffff4c7224 */ /* 0x000fe200078e00ff */
[----:B------:R-:W-:Y:S01]  /*0a00*/  UIADD3 UR5, UR7, 0x3f, URZ ;  /* 0x0000003f07057890 */ /* 0x000fe2000fffe03f */
[----:B------:R-:W-:Y:S01]  /*0a10*/  CS2R R16, SRZ ;  /* 0x0000000000107805 */ /* 0x000fe2000001ff00 */
[----:B------:R-:W-:Y:S01]  /*0a20*/  UIADD3 UR6, UR6, UR4, URZ ;  /* 0x0000000406067290 */ /* 0x000fe2000fffe03f */
[----:B------:R-:W-:Y:S01]  /*0a30*/  MOV R82, RZ ;  /* 0x000000ff00527202 */ /* 0x000fe20000000f00 */
[----:B------:R-:W-:Y:S01]  /*0a40*/  USHF.R.S32.HI UR18, URZ, 0x1f, UR5 ;  /* 0x0000001f3f127899 */ /* 0x000fe20008011405 */
[----:B------:R-:W-:Y:S01]  /*0a50*/  IMAD.MOV.U32 R80, RZ, RZ, RZ ;  /* 0x000000ffff507224 */ /* 0x000fe200078e00ff */
[----:B------:R-:W-:Y:S01]  /*0a60*/  USHF.R.S32.HI UR4, URZ, 0x1f, UR6 ;  /* 0x0000001f3f047899 */ /* 0x000fe20008011406 */
[----:B------:R-:W-:Y:S01]  /*0a70*/  MOV R18, RZ ;  /* 0x000000ff00127202 */ /* 0x000fe20000000f00 */
[----:B------:R-:W-:Y:S01]  /*0a80*/  ULEA.HI UR18, UR18, UR5, URZ, 0x6 ;  /* 0x0000000512127291 */ /* 0x000fe2000f8f303f */
[----:B------:R-:W-:Y:S01]  /*0a90*/  IMAD.MOV.U32 R74, RZ, RZ, RZ ;  /* 0x000000ffff4a7224 */ /* 0x000fe200078e00ff */
[----:B------:R-:W-:Y:S01]  /*0aa0*/  ULEA.HI UR4, UR4, UR6, URZ, 0x6 ;  /* 0x0000000604047291 */ /* 0x000fe2000f8f303f */
[----:B------:R-:W-:Y:S01]  /*0ab0*/  CS2R R20, SRZ ;  /* 0x0000000000147805 */ /* 0x000fe2000001ff00 */
[----:B------:R-:W-:Y:S01]  /*0ac0*/  USHF.R.S32.HI UR18, URZ, 0x6, UR18 ;  /* 0x000000063f127899 */ /* 0x000fe20008011412 */
[----:B------:R-:W-:Y:S01]  /*0ad0*/  MOV R72, RZ ;  /* 0x000000ff00487202 */ /* 0x000fe20000000f00 */
[----:B------:R-:W-:Y:S01]  /*0ae0*/  USHF.R.S32.HI UR4, URZ, 0x6, UR4 ;  /* 0x000000063f047899 */ /* 0x000fe20008011404 */
[----:B------:R-:W-:Y:S01]  /*0af0*/  IMAD.MOV.U32 R70, RZ, RZ, RZ ;  /* 0x000000ffff467224 */ /* 0x000fe200078e00ff */
[----:B------:R-:W-:Y:S01]  /*0b00*/  CS2R R22, SRZ ;  /* 0x0000000000167805 */ /* 0x000fe2000001ff00 */
[----:B------:R-:W-:Y:S01]  /*0b10*/  MOV R68, RZ ;  /* 0x000000ff00447202 */ /* 0x000fe20000000f00 */
[----:B------:R-:W-:Y:S01]  /*0b20*/  UISETP.LT.AND UP0, UPT, UR18, UR4, UPT ;  /* 0x000000041200728c */ /* 0x000fe2000bf01270 */
[----:B------:R-:W-:Y:S01]  /*0b30*/  IMAD.MOV.U32 R174, RZ, RZ, RZ ;  /* 0x000000ffffae7224 */ /* 0x000fe200078e00ff */
[----:B------:R-:W-:Y:S01]  /*0b40*/  CS2R R24, SRZ ;  /* 0x0000000000187805 */ /* 0x000fe2000001ff00 */
[----:B------:R-:W-:Y:S01]  /*0b50*/  MOV R172, RZ ;  /* 0x000000ff00ac7202 */ /* 0x000fe20000000f00 */
[----:B------:R-:W-:Y:S01]  /*0b60*/  USEL UR6, UR18, UR4, UP0 ;  /* 0x0000000412067287 */ /* 0x000fe20008000000 */
[----:B------:R-:W-:Y:S01]  /*0b70*/  IMAD.MOV.U32 R138, RZ, RZ, RZ ;  /* 0x000000ffff8a7224 */ /* 0x000fe200078e00ff */
[----:B------:R-:W-:Y:S01]  /*0b80*/  CS2R R26, SRZ ;  /* 0x00000000001a7805 */ /* 0x000fe2000001ff00 */
[----:B------:R-:W-:Y:S01]  /*0b90*/  MOV R136, RZ ;  /* 0x000000ff00887202 */ /* 0x000fe20000000f00 */
[----:B------:R-:W-:Y:S01]  /*0ba0*/  UISETP.GE.AND UP0, UPT, UR6, 0x1, UPT ;  /* 0x000000010600788c */ /* 0x000fe2000bf06270 */
[----:B------:R-:W-:Y:S01]  /*0bb0*/  CS2R R134, SRZ ;  /* 0x0000000000867805 */ /* 0x000fe2000001ff00 */
[----:B------:R-:W-:Y:S01]  /*0bc0*/  IMAD.MOV.U32 R132, RZ, RZ, RZ ;  /* 0x000000ffff847224 */ /* 0x000fe200078e00ff */
[----:B------:R-:W-:Y:S01]  /*0bd0*/  CS2R R28, SRZ ;  /* 0x00000000001c7805 */ /* 0x000fe2000001ff00 */
[----:B------:R-:W-:Y:S01]  /*0be0*/  MOV R130, RZ ;  /* 0x000000ff00827202 */ /* 0x000fe20000000f00 */
[----:B------:R-:W-:Y:S01]  /*0bf0*/  IMAD.MOV.U32 R128, RZ, RZ, RZ ;  /* 0x000000ffff807224 */ /* 0x000fe200078e00ff */
[----:B------:R-:W-:Y:S01]  /*0c00*/  PLOP3.LUT P0, PT, PT, PT, UP0, 0x80, 0x0 ;  /* 0x000000000000781c */ /* 0x000fe20003f0f008 */
        /* <DEDUP_REMOVED lines=34> */
[----:B------:R-:W-:Y:S01]  /*0e30*/  MOV R54, RZ ;  /* 0x000000ff00367202 */ /* 0x000fe20000000f00 */
[----:B------:R-:W-:Y:S01]  /*0e40*/  CS2R R52, SRZ ;  /* 0x0000000000347805 */ /* 0x000fe2000001ff00 */
[----:B------:R-:W-:Y:S01]  /*0e50*/  IMAD.MOV.U32 R51, RZ, RZ, RZ ;  /* 0x000000ffff337224 */ /* 0x000fe200078e00ff */
[----:B------:R-:W-:Y:S05]  /*0e60*/  @!P0 BRA `(.L_x_706) ;  /* 0x0000ca0000008947 */ /* 0x000fea0003800000 */
[----:B------:R-:W-:Y:S02]  /*0e70*/  ULDC.64 UR4, c[0x0][0x340] ;  /* 0x0000d00000047ab9 */ /* 0x000fe40000000a00 */
[----:B------:R-:W-:-:S04]  /*0e80*/  UISETP.NE.U32.AND UP0, UPT, URZ, UR4, UPT ;  /* 0x000000043f00728c */ /* 0x000fc8000bf05070 */
[----:B------:R-:W-:-:S03]  /*0e90*/  UISETP.NE.AND.EX UP0, UPT, URZ, UR5, UPT, UP0 ;  /* 0x000000053f00728c */ /* 0x000fc6000bf05300 */
[----:B------:R-:W-:-:S03]  /*0ea0*/  ULDC.64 UR4, c[0x0][0x340] ;  /* 0x0000d00000047ab9 */ /* 0x000fc60000000a00 */
[----:B------:R-:W-:-:S05]  /*0eb0*/  PLOP3.LUT P2, PT, PT, PT, UP0, 0x80, 0x0 ;  /* 0x000000000000781c */ /* 0x000fca0003f4f008 */
[----:B------:R-:W-:-:S06]  /*0ec0*/  @UP0 UIMAD.WIDE UR4, UR13, UR17, UR4 ;  /* 0x000000110d0402a5 */ /* 0x000fcc000f8e0204 */
[----:B------:R-:W-:Y:S02]  /*0ed0*/  IMAD.U32 R2, RZ, RZ, UR4 ;  /* 0x00000004ff027e24 */ /* 0x000fe4000f8e00ff */
[----:B------:R-:W-:Y:S01]  /*0ee0*/  IMAD.U32 R3, RZ, RZ, UR5 ;  /* 0x00000005ff037e24 */ /* 0x000fe2000f8e00ff */
[----:B------:R-:W-:Y:S01]  /*0ef0*/  SHF.R.S32.HI R9, RZ, 0x1f, R143 ;  /* 0x0000001fff097819 */ /* 0x000fe2000001148f */
[----:B------:R-:W-:Y:S02]  /*0f00*/  USHF.R.S32.HI UR17, URZ, 0x1f, UR16 ;  /* 0x0000001f3f117899 */ /* 0x000fe40008011410 */
[----:B------:R-:W-:Y:S01]  /*0f10*/  ULDC.64 UR4, c[0x0][0x178] ;  /* 0x00005e0000047ab9 */ /* 0x000fe20000000a00 */
[----:B------:R1:W2:Y:S01]  /*0f20*/  @P2 LDG.E R8, [R2.64] ;  /* 0x0000000e02082981 */ /* 0x0002a2000c1e1900 */
[----:B------:R-:W-:Y:S01]  /*0f30*/  UIMAD UR17, UR17, UR4, URZ ;  /* 0x00000004111172a4 */ /* 0x000fe2000f8e023f */
[----:B------:R-:W-:Y:S01]  /*0f40*/  PLOP3.LUT P1, PT, PT, PT, UP1, 0x80, 0x0 ;  /* 0x000000000000781c */ /* 0x000fe20003f2f018 */
[----:B------:R-:W-:Y:S01]  /*0f50*/  UIMAD.WIDE.U32 UR18, UR16, UR4, URZ ;  /* 0x00000004101272a5 */ /* 0x000fe2000f8e003f */
[----:B------:R-:W-:Y:S01]  /*0f60*/  PLOP3.LUT P0, PT, PT, PT, UP1, 0x80, 0x0 ;  /* 0x000000000000781c */ /* 0x000fe20003f0f018 */
[----:B------:R-:W-:Y:S01]  /*0f70*/  UIMAD UR17, UR16, UR5, UR17 ;  /* 0x00000005101172a4 */ /* 0x000fe2000f8e0211 */
[CC--:B------:R-:W-:Y:S01]  /*0f80*/  LEA.HI R21, R9.reuse, R143.reuse, RZ, 0x3 ;  /* 0x0000008f09157211 */ /* 0x0c0fe200078f18ff */
[----:B------:R-:W-:Y:S01]  /*0f90*/  BSSY B0, `(.L_x_707) ;  /* 0x0000060000007945 */ /* 0x000fe20003800000 */
[----:B------:R-:W-:Y:S01]  /*0fa0*/  ULDC.64 UR4, c[0x0][0x1b8] ;  /* 0x00006e0000047ab9 */ /* 0x000fe20000000a00 */
[CC--:B------:R-:W-:Y:S01]  /*0fb0*/  LEA.HI R20, R9.reuse, R143.reuse, RZ, 0x4 ;  /* 0x0000008f09147211 */ /* 0x0c0fe200078f20ff */
[----:B------:R-:W-:Y:S01]  /*0fc0*/  UIADD3 UR19, UR19, UR17, URZ ;  /* 0x0000001113137290 */ /* 0x000fe2000fffe03f */
[----:B------:R-:W-:Y:S01]  /*0fd0*/  SHF.R.S32.HI R19, RZ, 0x3, R21 ;  /* 0x00000003ff137819 */ /* 0x000fe20000011415 */
[----:B------:R-:W-:Y:S01]  /*0fe0*/  USHF.R.S32.HI UR17, URZ, 0x1f, UR13 ;  /* 0x0000001f3f117899 */ /* 0x000fe2000801140d */
[----:B------:R-:W-:Y:S01]  /*0ff0*/  LEA.HI R142, R9, R143, RZ, 0x5 ;  /* 0x0000008f098e7211 */ /* 0x000fe200078f28ff */
[----:B------:R-:W-:-:S02]  /*1000*/  UIMAD UR16, UR8, UR4, URZ ;  /* 0x00000004081072a4 */ /* 0x000fc4000f8e023f */
[----:B------:R-:W-:Y:S01]  /*1010*/  USEL UR17, UR17, URZ, !UP2 ;  /* 0x0000003f11117287 */ /* 0x000fe2000d000000 */
[----:B------:R-:W-:Y:S01]  /*1020*/  SHF.R.S32.HI R141, RZ, 0x5, R142 ;  /* 0x00000005ff8d7819 */ /* 0x000fe2000001148e */
[----:B------:R-:W-:Y:S02]  /*1030*/  UIMAD UR16, UR9, UR5, UR16 ;  /* 0x00000005091072a4 */ /* 0x000fe4000f8e0210 */
[----:B------:R-:W-:Y:S02]  /*1040*/  UIMAD.WIDE.U32 UR20, UR9, UR4, UR18 ;  /* 0x00000004091472a5 */ /* 0x000fe4000f8e0012 */
[----:B------:R-:W-:Y:S02]  /*1050*/  USEL UR18, UR13, URZ, !UP2 ;  /* 0x0000003f0d127287 */ /* 0x000fe4000d000000 */
[----:B------:R-:W-:Y:S01]  /*1060*/  ULDC.64 UR4, c[0x0][0x1c0] ;  /* 0x0000700000047ab9 */ /* 0x000fe20000000a00 */
[----:B-1----:R-:W-:Y:S01]  /*1070*/  LEA.HI R2, R9, R143, RZ, 0x2 ;  /* 0x0000008f09027211 */ /* 0x002fe200078f10ff */
[----:B------:R-:W-:-:S02]  /*1080*/  UIMAD UR17, UR17, UR4, URZ ;  /* 0x00000004111172a4 */ /* 0x000fc4000f8e023f */
[----:B------:R-:W-:Y:S01]  /*1090*/  UIADD3 UR21, UR21, UR16, URZ ;  /* 0x0000001015157290 */ /* 0x000fe2000fffe03f */
[----:B------:R-:W-:Y:S01]  /*10a0*/  LOP3.LUT R0, R2, 0xfffffffc, RZ, 0xc0, !PT ;  /* 0xfffffffc02007812 */ /* 0x000fe200078ec0ff */
[----:B------:R-:W-:Y:S01]  /*10b0*/  UIMAD UR5, UR18, UR5, UR17 ;  /* 0x00000005120572a4 */ /* 0x000fe2000f8e0211 */
[----:B------:R-:W-:Y:S01]  /*10c0*/  SHF.R.S32.HI R40, RZ, 0x2, R2 ;  /* 0x00000002ff287819 */ /* 0x000fe20000011402 */
[----:B------:R-:W-:Y:S02]  /*10d0*/  UIMAD.WIDE.U32 UR18, UR18, UR4, UR20 ;  /* 0x00000004121272a5 */ /* 0x000fe4000f8e0014 */
[----:B------:R-:W-:Y:S01]  /*10e0*/  IMAD.IADD R100, R143, 0x1, -R0 ;  /* 0x000000018f647824 */ /* 0x000fe200078e0a00 */
[----:B------:R-:W-:Y:S01]  /*10f0*/  ULDC UR4, c[0x0][0x2c4] ;  /* 0x0000b10000047ab9 */ /* 0x000fe20000000800 */
[----:B------:R-:W-:Y:S01]  /*1100*/  IADD3 R11, R40, UR10, RZ ;  /* 0x0000000a280b7c10 */ /* 0x000fe2000fffe0ff */
[----:B------:R-:W-:Y:S01]  /*1110*/  UIADD3 UR5, UR19, UR5, URZ ;  /* 0x0000000513057290 */ /* 0x000fe2000fffe03f */
[----:B------:R-:W-:Y:S01]  /*1120*/  IMAD R173, R100, 0x20, R40 ;  /* 0x0000002064ad7824 */ /* 0x000fe200078e0228 */
[----:B------:R-:W-:Y:S01]  /*1130*/  UIMAD UR4, UR12, UR4, URZ ;  /* 0x000000040c0472a4 */ /* 0x000fe2000f8e023f */
[----:B------:R-:W-:-:S02]  /*1140*/  IMAD.U32 R5, RZ, RZ, UR19 ;  /* 0x00000013ff057e24 */ /* 0x000fc4000f8e00ff */
[----:B------:R-:W-:Y:S01]  /*1150*/  IMAD.U32 R4, RZ, RZ, UR18 ;  /* 0x00000012ff047e24 */ /* 0x000fe2000f8e00ff */
[----:B------:R-:W-:Y:S01]  /*1160*/  IADD3 R3, R173, UR10, RZ ;  /* 0x0000000aad037c10 */ /* 0x000fe2000fffe0ff */
[----:B------:R-:W-:Y:S01]  /*1170*/  IMAD.U32 R5, RZ, RZ, UR5 ;  /* 0x00000005ff057e24 */ /* 0x000fe2000f8e00ff */
[----:B------:R1:W-:Y:S01]  /*1180*/  STL [R1+0x20], R173 ;  /* 0x000020ad01007387 */ /* 0x0003e20000100800 */
[----:B------:R-:W-:Y:S02]  /*1190*/  IMAD.SHL.U32 R140, R100, 0x8, RZ ;  /* 0x00000008648c7824 */ /* 0x000fe400078e00ff */
[----:B------:R-:W-:-:S03]  /*11a0*/  @P1 IMAD.HI.U32 R0, R3, c[0x0][0x2c8], RZ ;  /* 0x0000b20003001a27 */ /* 0x000fc600078e00ff */
[C---:B------:R-:W-:Y:S01]  /*11b0*/  IADD3 R16, R140.reuse, 0x20, RZ ;  /* 0x000000208c107810 */ /* 0x040fe20007ffe0ff */
[----:B------:R-:W-:Y:S01]  /*11c0*/  IMAD.MOV.U32 R2, RZ, RZ, R3 ;  /* 0x000000ffff027224 */ /* 0x000fe200078e0003 */
[----:B------:R-:W-:Y:S02]  /*11d0*/  @P0 SHF.R.U32.HI R2, RZ, c[0x0][0x2cc], R0 ;  /* 0x0000b300ff020a19 */ /* 0x000fe40000011600 */
[C---:B------:R-:W-:Y:S02]  /*11e0*/  IADD3 R41, R140.reuse, 0x40, RZ ;  /* 0x000000408c297810 */ /* 0x040fe40007ffe0ff */
[--C-:B------:R-:W-:Y:S01]  /*11f0*/  SHF.R.S32.HI R0, RZ, 0x1f, R2.reuse ;  /* 0x0000001fff007819 */ /* 0x100fe20000011402 */
[----:B------:R-:W-:Y:S01]  /*1200*/  IMAD.MOV R6, RZ, RZ, -R2 ;  /* 0x000000ffff067224 */ /* 0x000fe200078e0a02 */
[----:B------:R-:W-:Y:S02]  /*1210*/  ISETP.GE.AND P5, PT, R140, c[0x0][0x198], PT ;  /* 0x000066008c007a0c */ /* 0x000fe40003fa6270 */
[----:B------:R-:W-:Y:S01]  /*1220*/  ISETP.GE.AND P4, PT, R16, c[0x0][0x198], PT ;  /* 0x0000660010007a0c */ /* 0x000fe20003f86270 */
[----:B------:R-:W-:-:S02]  /*1230*/  IMAD R0, R0, c[0x0][0x1b0], RZ ;  /* 0x00006c0000007a24 */ /* 0x000fc400078e02ff */
[----:B------:R-:W-:Y:S02]  /*1240*/  IMAD R6, R6, c[0x0][0x2c4], R3 ;  /* 0x0000b10006067a24 */ /* 0x000fe400078e0203 */
[C---:B------:R-:W-:Y:S02]  /*1250*/  IMAD R7, R2.reuse, c[0x0][0x1b4], R0 ;  /* 0x00006d0002077a24 */ /* 0x040fe400078e0200 */
[----:B------:R-:W-:Y:S01]  /*1260*/  IMAD.WIDE.U32 R2, R2, c[0x0][0x1b0], R4 ;  /* 0x00006c0002027a25 */ /* 0x000fe200078e0004 */
[----:B------:R-:W-:Y:S02]  /*1270*/  SHF.R.S32.HI R0, RZ, 0x1f, R6 ;  /* 0x0000001fff007819 */ /* 0x000fe40000011406 */
[----:B------:R-:W-:Y:S01]  /*1280*/  LOP3.LUT R5, R20, 0xfffffff0, RZ, 0xc0, !PT ;  /* 0xfffffff014057812 */ /* 0x000fe200078ec0ff */
[----:B------:R-:W-:Y:S02]  /*1290*/  IMAD.SHL.U32 R4, R19, 0x40, RZ ;  /* 0x0000004013047824 */ /* 0x000fe400078e00ff */
[----:B------:R-:W-:-:S02]  /*12a0*/  IMAD R0, R0, c[0x0][0x1a8], RZ ;  /* 0x00006a0000007a24 */ /* 0x000fc400078e02ff */
[----:B------:R-:W-:Y:S02]  /*12b0*/  IMAD.IADD R3, R3, 0x1, R7 ;  /* 0x0000000103037824 */ /* 0x000fe400078e0207 */
[----:B------:R-:W-:Y:S01]  /*12c0*/  IMAD R7, R6, c[0x0][0x1ac], R0 ;  /* 0x00006b0006077a24 */ /* 0x000fe200078e0200 */
[----:B------:R-:W-:Y:S01]  /*12d0*/  LOP3.LUT R0, R4, 0xc0, RZ, 0xc0, !PT ;  /* 0x000000c004007812 */ /* 0x000fe200078ec0ff */
[----:B------:R-:W-:Y:S02]  /*12e0*/  IMAD.IADD R17, R143, 0x1, -R5 ;  /* 0x000000018f117824 */ /* 0x000fe400078e0a05 */
[----:B------:R-:W-:Y:S01]  /*12f0*/  IMAD.WIDE.U32 R2, R6, c[0x0][0x1a8], R2 ;  /* 0x00006a0006027a25 */ /* 0x000fe200078e0002 */
[----:B------:R-:W-:Y:S02]  /*1300*/  SHF.R.U32.HI R4, RZ, 0x3, R0 ;  /* 0x00000003ff047819 */ /* 0x000fe40000011600 */
[----:B------:R-:W-:Y:S01]  /*1310*/  LOP3.LUT R0, R0, 0x18, R140, 0xf8, !PT ;  /* 0x0000001800007812 */ /* 0x000fe200078ef88c */
[----:B------:R-:W-:Y:S01]  /*1320*/  IMAD.IADD R5, R3, 0x1, R7 ;  /* 0x0000000103057824 */ /* 0x000fe200078e0207 */
[----:B------:R-:W-:-:S02]  /*1330*/  LEA.HI R15, R17, R17, RZ, 0x1 ;  /* 0x00000011110f7211 */ /* 0x000fc400078f08ff */
[----:B------:R-:W-:Y:S02]  /*1340*/  LOP3.LUT R6, R0, R4, RZ, 0x3c, !PT ;  /* 0x0000000400067212 */ /* 0x000fe400078e3cff */
[--C-:B------:R-:W-:Y:S02]  /*1350*/  SHF.R.S32.HI R3, RZ, 0x1, R15.reuse ;  /* 0x00000001ff037819 */ /* 0x100fe4000001140f */
[----:B------:R-:W-:Y:S02]  /*1360*/  SHF.R.S32.HI R0, RZ, 0x1f, R15 ;  /* 0x0000001fff007819 */ /* 0x000fe4000001140f */
[----:B------:R-:W-:Y:S02]  /*1370*/  LEA R14, P0, R2, c[0x0][0x160], 0x1 ;  /* 0x00005800020e7a11 */ /* 0x000fe400078008ff */
[----:B------:R-:W-:Y:S02]  /*1380*/  LEA.HI R0, R0, R3, RZ, 0x2 ;  /* 0x0000000300007211 */ /* 0x000fe400078f10ff */
[----:B------:R-:W-:Y:S01]  /*1390*/  LEA.HI.X R12, R2, c[0x0][0x164], R5, 0x1, P0 ;  /* 0x00005900020c7a11 */ /* 0x000fe200000f0c05 */
[----:B------:R1:W3:Y:S01]  /*13a0*/  SHFL.IDX PT, R4, R14, RZ, 0x1c1f ;  /* 0x001c1fff0e047589 */ /* 0x0002e200000e0000 */
[----:B------:R-:W-:-:S02]  /*13b0*/  LOP3.LUT R0, R0, 0xfffffffc, RZ, 0xc0, !PT ;  /* 0xfffffffc00007812 */ /* 0x000fc400078ec0ff */
[----:B------:R-:W-:Y:S01]  /*13c0*/  LEA.HI R2, R40, R40, RZ, 0x1 ;  /* 0x0000002828027211 */ /* 0x000fe200078f08ff */
[----:B------:R1:W4:Y:S01]  /*13d0*/  SHFL.IDX PT, R5, R12, RZ, 0x1c1f ;  /* 0x001c1fff0c057589 */ /* 0x00032200000e0000 */
[----:B------:R-:W-:Y:S01]  /*13e0*/  ISETP.GE.AND P0, PT, R11, UR4, PT ;  /* 0x000000040b007c0c */ /* 0x000fe2000bf06270 */
[----:B------:R-:W-:Y:S01]  /*13f0*/  IMAD.IADD R18, R3, 0x1, -R0 ;  /* 0x0000000103127824 */ /* 0x000fe200078e0a00 */
[----:B------:R-:W-:Y:S01]  /*1400*/  LOP3.LUT R0, R2, 0x7fffffe, RZ, 0xc0, !PT ;  /* 0x07fffffe02007812 */ /* 0x000fe200078ec0ff */
[----:B------:R-:W-:-:S03]  /*1410*/  IMAD.MOV.U32 R2, RZ, RZ, 0x10 ;  /* 0x00000010ff027424 */ /* 0x000fc600078e00ff */
[----:B------:R-:W-:Y:S01]  /*1420*/  LOP3.LUT P1, RZ, R18, 0x2, RZ, 0xc0, !PT ;  /* 0x0000000212ff7812 */ /* 0x000fe2000782c0ff */
[----:B------:R-:W-:-:S03]  /*1430*/  IMAD.IADD R0, R40, 0x1, -R0 ;  /* 0x0000000128007824 */ /* 0x000fc600078e0a00 */
[----:B------:R-:W-:Y:S01]  /*1440*/  SEL R2, R2, 0xfffffff0, !P1 ;  /* 0xfffffff002027807 */ /* 0x000fe20004800000 */
[----:B------:R-:W-:-:S04]  /*1450*/  IMAD R0, R141, 0x8, R0 ;  /* 0x000000088d007824 */ /* 0x000fc800078e0200 */
[----:B------:R-:W-:Y:S01]  /*1460*/  IMAD.U32 R13, R0, 0x20, R6 ;  /* 0x00000020000d7824 */ /* 0x000fe200078e0006 */
[----:B--2---:R1:W2:Y:S02]  /*1470*/  @P2 R2UR UR17, R8 ;  /* 0x00000000081123c2 */ /* 0x0042a400000e0000 */
[----:B--2---:R-:W-:Y:S01]  /*1480*/  @!UP0 UMOV UR17, UR13 ;  /* 0x0000000d00118c82 */ /* 0x004fe20008000000 */
[----:B------:R-:W-:Y:S01]  /*1490*/  ISETP.GE.AND P2, PT, R41, c[0x0][0x198], PT ;  /* 0x0000660029007a0c */ /* 0x000fe20003f46270 */
[----:B------:R-:W-:Y:S07]  /*14a0*/  @P0 BRA `(.L_x_708) ;  /* 0x000000e000000947 */ /* 0x000fee0003800000 */
[----:B---34-:R-:W-:Y:S01]  /*14b0*/  SHF.R.S32.HI R3, RZ, 0x1f, R16 ;  /* 0x0000001fff037819 */ /* 0x018fe20000011410 */
[----:B-1----:R-:W-:Y:S01]  /*14c0*/  IMAD.WIDE R8, R140, 0x2, R4 ;  /* 0x000000028c087825 */ /* 0x002fe200078e0204 */
        /* <DEDUP_REMOVED lines=12> */
.L_x_708:
[----:B---34-:R-:W-:Y:S05]  /*1590*/  BSYNC B0 ;  /* 0x0000000000007941 */ /* 0x018fea0003800000 */
.L_x_707:
[----:B-1----:R-:W-:Y:S01]  /*15a0*/  IADD3 R0, R11, 0x20, RZ ;  /* 0x000000200b007810 */ /* 0x002fe20007ffe0ff */
[----:B------:R1:W2:Y:S01]  /*15b0*/  SHFL.IDX PT, R5, R12, 0x1, 0x1c1f ;  /* 0x003c1f000c057f89 */ /* 0x0002a200000e0000 */
[----:B------:R-:W-:Y:S02]  /*15c0*/  BSSY B0, `(.L_x_709) ;  /* 0x0000012000007945 */ /* 0x000fe40003800000 */
[----:B------:R-:W-:Y:S01]  /*15d0*/  ISETP.GE.AND P0, PT, R0, UR4, PT ;  /* 0x0000000400007c0c */ /* 0x000fe2000bf06270 */
        /* <DEDUP_REMOVED lines=16> */
.L_x_710:
[----:B------:R-:W-:Y:S05]  /*16e0*/  BSYNC B0 ;  /* 0x0000000000007941 */ /* 0x000fea0003800000 */
.L_x_709:
[----:B--2---:R-:W-:Y:S01]  /*16f0*/  IADD3 R0, R11, 0x40, RZ ;  /* 0x000000400b007810 */ /* 0x004fe20007ffe0ff */
[----:B------:R2:W4:Y:S01]  /*1700*/  SHFL.IDX PT, R5, R12, 0x2, 0x1c1f ;  /* 0x005c1f000c057f89 */ /* 0x00052200000e0000 */
[----:B------:R-:W-:Y:S02]  /*1710*/  BSSY B0, `(.L_x_711) ;  /* 0x0000012000007945 */ /* 0x000fe40003800000 */
[----:B------:R-:W-:Y:S01]  /*1720*/  ISETP.GE.AND P0, PT, R0, UR4, PT ;  /* 0x0000000400007c0c */ /* 0x000fe2000bf06270 */
        /* <DEDUP_REMOVED lines=16> */
.L_x_712:
[----:B------:R-:W-:Y:S05]  /*1830*/  BSYNC B0 ;  /* 0x0000000000007941 */ /* 0x000fea0003800000 */
.L_x_711:
[----:B------:R-:W-:Y:S01]  /*1840*/  IMAD.MOV.U32 R3, RZ, RZ, c[0x0][0x2b8] ;  /* 0x0000ae00ff037624 */ /* 0x000fe200078e00ff */
[----:B---3--:R-:W-:Y:S01]  /*1850*/  SHFL.IDX PT, R4, R14, 0x3, 0x1c1f ;  /* 0x007c1f000e047f89 */ /* 0x008fe200000e0000 */
[----:B------:R-:W-:Y:S01]  /*1860*/  IMAD.U32 R0, RZ, RZ, UR6 ;  /* 0x00000006ff007e24 */ /* 0x000fe2000f8e00ff */
[----:B------:R-:W-:Y:S01]  /*1870*/  SHF.R.S32.HI R6, RZ, 0x1f, R16 ;  /* 0x0000001fff067819 */ /* 0x000fe20000011410 */
[----:B------:R-:W-:Y:S01]  /*1880*/  IMAD.SHL.U32 R168, R13, 0x2, RZ ;  /* 0x000000020da87824 */ /* 0x000fe200078e00ff */
[----:B------:R-:W-:Y:S01]  /*1890*/  ISETP.NE.AND P3, PT, R3, 0x1, PT ;  /* 0x000000010300780c */ /* 0x000fe20003f65270 */
[----:B------:R-:W-:Y:S01]  /*18a0*/  IMAD R0, R0, 0x40, R173 ;  /* 0x0000004000007824 */ /* 0x000fe200078e02ad */
[----:B----4-:R-:W3:Y:S01]  /*18b0*/  SHFL.IDX PT, R5, R12, 0x3, 0x1c1f ;  /* 0x007c1f000c057f89 */ /* 0x010ee200000e0000 */
[----:B------:R-:W-:Y:S01]  /*18c0*/  IADD3 R3, R11, 0x60, RZ ;  /* 0x000000600b037810 */ /* 0x000fe20007ffe0ff */
[----:B------:R-:W-:Y:S01]  /*18d0*/  USHF.R.S32.HI UR16, URZ, 0x1f, UR17 ;  /* 0x0000001f3f107899 */ /* 0x000fe20008011411 */
[----:B------:R-:W-:Y:S01]  /*18e0*/  IMAD.MOV.U32 R237, RZ, RZ, RZ ;  /* 0x000000ffffed7224 */ /* 0x000fe200078e00ff */
[----:B------:R-:W-:Y:S01]  /*18f0*/  IADD3 R0, R0, -0x40, RZ ;  /* 0xffffffc000007810 */ /* 0x000fe20007ffe0ff */
[----:B------:R-:W-:Y:S01]  /*1900*/  STL [R1], R168 ;  /* 0x000000a801007387 */ /* 0x000fe20000100800 */
[----:B------:R-:W-:Y:S01]  /*1910*/  ISETP.GE.AND P1, PT, R3, UR4, PT ;  /* 0x0000000403007c0c */ /* 0x000fe2000bf26270 */
[----:B------:R-:W-:Y:S01]  /*1920*/  ULDC.64 UR4, c[0x0][0x2b0] ;  /* 0x0000ac0000047ab9 */ /* 0x000fe20000000a00 */
[C---:B------:R-:W-:Y:S01]  /*1930*/  IADD3 R11, R0.reuse, UR11, RZ ;  /* 0x0000000b000b7c10 */ /* 0x040fe2000fffe0ff */
[----:B------:R-:W-:Y:S01]  /*1940*/  UIMAD UR16, UR16, UR4, URZ ;  /* 0x00000004101072a4 */ /* 0x000fe2000f8e023f */
[----:B------:R-:W-:Y:S01]  /*1950*/  ISETP.GE.AND P6, PT, R0, UR7, PT ;  /* 0x0000000700007c0c */ /* 0x000fe2000bfc6270 */
[----:B------:R-:W-:Y:S01]  /*1960*/  UIMAD.WIDE.U32 UR18, UR17, UR4, URZ ;  /* 0x00000004111272a5 */ /* 0x000fe2000f8e003f */
[----:B------:R-:W-:Y:S01]  /*1970*/  SHF.R.S32.HI R3, RZ, 0x1f, R41 ;  /* 0x0000001fff037819 */ /* 0x000fe20000011429 */
[----:B------:R-:W-:Y:S01]  /*1980*/  @P3 IMAD.HI.U32 R0, R11, c[0x0][0x2bc], RZ ;  /* 0x0000af000b003a27 */ /* 0x000fe200078e00ff */
[----:B------:R-:W-:Y:S01]  /*1990*/  ISETP.GT.OR P6, PT, R173, 0x3f, P6 ;  /* 0x0000003fad00780c */ /* 0x000fe200037c4670 */
[----:B------:R-:W-:Y:S01]  /*19a0*/  UIMAD UR16, UR17, UR5, UR16 ;  /* 0x00000005111072a4 */ /* 0x000fe2000f8e0210 */
[----:B------:R-:W-:Y:S01]  /*19b0*/  LEA.HI R3, R3, R41, RZ, 0x3 ;  /* 0x0000002903037211 */ /* 0x000fe200078f18ff */
[----:B------:R-:W-:Y:S01]  /*19c0*/  IMAD.MOV.U32 R10, RZ, RZ, R11 ;  /* 0x000000ffff0a7224 */ /* 0x000fe200078e000b */
[----:B------:R-:W-:Y:S01]  /*19d0*/  @P3 SHF.R.U32.HI R10, RZ, c[0x0][0x2c0], R0 ;  /* 0x0000b000ff0a3a19 */ /* 0x000fe20000011600 */
[----:B------:R-:W-:Y:S01]  /*19e0*/  UIADD3 UR16, UR19, UR16, URZ ;  /* 0x0000001013107290 */ /* 0x000fe2000fffe03f */
[----:B------:R-:W-:Y:S01]  /*19f0*/  LEA.HI R0, R6, R16, RZ, 0x3 ;  /* 0x0000001006007211 */ /* 0x000fe200078f18ff */
[----:B------:R-:W-:Y:S01]  /*1a00*/  ULDC.64 UR4, c[0x0][0x1e8] ;  /* 0x00007a0000047ab9 */ /* 0x000fe20000000a00 */
[----:B------:R-:W-:-:S02]  /*1a10*/  LOP3.LUT R170, R3, 0xfffffff8, RZ, 0xc0, !PT ;  /* 0xfffffff803aa7812 */ /* 0x000fc400078ec0ff */
[----:B------:R-:W-:Y:S01]  /*1a20*/  LOP3.LUT R171, R0, 0xfffffff8, RZ, 0xc0, !PT ;  /* 0xfffffff800ab7812 */ /* 0x000fe200078ec0ff */
[--C-:B---3--:R-:W-:Y:S02]  /*1a30*/  @!P1 IMAD.WIDE R6, R140, 0x2, R4.reuse ;  /* 0x000000028c069825 */ /* 0x108fe400078e0204 */
[C---:B------:R-:W-:Y:S02]  /*1a40*/  @!P6 IADD3 R0, P0, R10.reuse, UR18, RZ ;  /* 0x000000120a00ec10 */ /* 0x040fe4000ff1e0ff */
[--C-:B------:R-:W-:Y:S01]  /*1a50*/  @!P1 IMAD.WIDE R8, R171, 0x2, R4.reuse ;  /* 0x00000002ab089825 */ /* 0x100fe200078e0204 */
[----:B------:R-:W-:Y:S01]  /*1a60*/  @!PT LDS RZ, [RZ] ;  /* 0x00000000fffff984 */ /* 0x000fe20000000800 */
[----:B------:R3:W-:Y:S01]  /*1a70*/  @!P1 LDGSTS.E.BYPASS.LTC128B.128 [R168+0x7900], [R6.64], !P5 ;  /* 0x0790000006a89fae */ /* 0x0007e2000e901d4e */
[----:B------:R-:W-:Y:S02]  /*1a80*/  @!P6 LEA.HI.X.SX32 R3, R10, UR16, 0x1, P0 ;  /* 0x000000100a03ec11 */ /* 0x000fe400080f0eff */
[----:B------:R-:W-:Y:S01]  /*1a90*/  @!P1 IMAD.WIDE R4, R170, 0x2, R4 ;  /* 0x00000002aa049825 */ /* 0x000fe200078e0204 */
[----:B------:R4:W-:Y:S04]  /*1aa0*/  @!P1 LDGSTS.E.BYPASS.LTC128B.128 [R168+0x9900], [R8.64], !P4 ;  /* 0x0990000008a89fae */ /* 0x0009e8000e101d4e */
[----:B------:R5:W-:Y:S04]  /*1ab0*/  @!P1 LDGSTS.E.BYPASS.LTC128B.128 [R168+0xb900], [R4.64], !P2 ;  /* 0x0b90000004a89fae */ /* 0x000be8000d101d4e */
[----:B------:R-:W0:Y:S01]  /*1ac0*/  LDGDEPBAR ;  /* 0x00000000000079af */ /* 0x000e220000000000 */
[----:B-12---:R-:W-:Y:S01]  /*1ad0*/  SHF.R.S32.HI R12, RZ, 0x4, R20 ;  /* 0x00000004ff0c7819 */ /* 0x006fe20000011414 */
[----:B------:R-:W-:-:S02]  /*1ae0*/  UIMAD UR17, UR8, UR4, URZ ;  /* 0x00000004081172a4 */ /* 0x000fc4000f8e023f */
[----:B------:R-:W-:Y:S01]  /*1af0*/  UIMAD.WIDE.U32 UR20, UR9, UR4, URZ ;  /* 0x00000004091472a5 */ /* 0x000fe2000f8e003f */
[----:B------:R-:W-:Y:S01]  /*1b00*/  STL [R1+0x3c], R171 ;  /* 0x00003cab01007387 */ /* 0x000fe20000100800 */
[----:B---3--:R-:W-:-:S03]  /*1b10*/  @!P6 LEA R6, P0, R0, c[0x0][0x2a0], 0x2 ;  /* 0x0000a8000006ea11 */ /* 0x008fc600078010ff */
[----:B------:R-:W-:Y:S01]  /*1b20*/  BAR.SYNC.DEFER_BLOCKING 0x0 ;  /* 0x0000000000007b1d */ /* 0x000fe20000010000 */
[----:B------:R-:W-:Y:S01]  /*1b30*/  @!P6 LEA.HI.X R7, R0, c[0x0][0x2a4], R3, 0x2, P0 ;  /* 0x0000a9000007ea11 */ /* 0x000fe200000f1403 */
[----:B-----5:R-:W-:Y:S01]  /*1b40*/  IMAD.MOV R5, RZ, RZ, -R10 ;  /* 0x000000ffff057224 */ /* 0x020fe200078e0a0a */
[----:B----4-:R-:W-:Y:S01]  /*1b50*/  LEA.HI R8, R20, R12, RZ, 0x1 ;  /* 0x0000000c14087211 */ /* 0x010fe200078f08ff */
[----:B------:R-:W-:Y:S01]  /*1b60*/  UIMAD UR17, UR9, UR5, UR17 ;  /* 0x00000005091172a4 */ /* 0x000fe2000f8e0211 */
[----:B------:R-:W-:Y:S01]  /*1b70*/  ISETP.GE.AND P5, PT, R16, c[0x0][0x1d4], PT ;  /* 0x0000750010007a0c */ /* 0x000fe20003fa6270 */
[----:B------:R-:W-:Y:S01]  /*1b80*/  IMAD R238, R5, c[0x0][0x2b8], R11 ;  /* 0x0000ae0005ee7a24 */ /* 0x000fe200078e020b */
[----:B------:R-:W-:Y:S01]  /*1b90*/  LOP3.LUT R8, R8, 0xfffffffe, RZ, 0xc0, !PT ;  /* 0xfffffffe08087812 */ /* 0x000fe200078ec0ff */
[----:B------:R-:W-:Y:S01]  /*1ba0*/  ULDC.64 UR4, c[0x0][0x210] ;  /* 0x0000840000047ab9 */ /* 0x000fe20000000a00 */
[----:B------:R-:W-:Y:S01]  /*1bb0*/  ISETP.GE.AND P4, PT, R41, c[0x0][0x1d4], PT ;  /* 0x0000750029007a0c */ /* 0x000fe20003f86270 */
[----:B------:R-:W-:Y:S01]  /*1bc0*/  STL [R1+0x40], R170 ;  /* 0x000040aa01007387 */ /* 0x000fe20000100800 */
[----:B------:R-:W-:Y:S01]  /*1bd0*/  SHF.R.S32.HI R9, RZ, 0x1f, R238 ;  /* 0x0000001fff097819 */ /* 0x000fe200000114ee */
[----:B------:R-:W-:-:S04]  /*1be0*/  IMAD.IADD R12, R12, 0x1, -R8 ;  /* 0x000000010c0c7824 */ /* 0x000fc800078e0a08 */
[----:B------:R-:W-:Y:S01]  /*1bf0*/  IMAD R8, R9, c[0x0][0x208], RZ ;  /* 0x0000820009087a24 */ /* 0x000fe200078e02ff */
[----:B------:R-:W-:Y:S01]  /*1c00*/  UIMAD.WIDE.U32 UR22, UR9, UR4, URZ ;  /* 0x00000004091672a5 */ /* 0x000fe2000f8e003f */
[----:B------:R1:W2:Y:S01]  /*1c10*/  @!P6 LDG.E R237, [R6.64] ;  /* 0x0000000e06ede981 */ /* 0x0002a2000c1e1900 */
[----:B------:R-:W-:Y:S01]  /*1c20*/  LOP3.LUT R0, R21, 0xfffffff8, RZ, 0xc0, !PT ;  /* 0xfffffff815007812 */ /* 0x000fe200078ec0ff */
[----:B------:R-:W-:Y:S01]  /*1c30*/  IMAD R8, R238, c[0x0][0x20c], R8 ;  /* 0x00008300ee087a24 */ /* 0x000fe200078e0208 */
[----:B------:R-:W-:Y:S01]  /*1c40*/  UIMAD UR4, UR8, UR4, URZ ;  /* 0x00000004080472a4 */ /* 0x000fe2000f8e023f */
[----:B------:R-:W-:Y:S01]  /*1c50*/  ISETP.GE.AND P6, PT, R140, c[0x0][0x1d4], PT ;  /* 0x000075008c007a0c */ /* 0x000fe20003fc6270 */
[----:B------:R-:W-:Y:S01]  /*1c60*/  UIADD3 UR8, UR21, UR17, URZ ;  /* 0x0000001115087290 */ /* 0x000fe2000fffe03f */
[----:B------:R-:W-:Y:S01]  /*1c70*/  IMAD.IADD R4, R143, 0x1, -R0 ;  /* 0x000000018f047824 */ /* 0x000fe200078e0a00 */
[----:B------:R-:W-:Y:S01]  /*1c80*/  UIMAD UR4, UR9, UR5, UR4 ;  /* 0x00000005090472a4 */ /* 0x000fe2000f8e0204 */
[----:B------:R-:W-:Y:S01]  /*1c90*/  SHF.R.S32.HI R172, RZ, 0x1f, R140 ;  /* 0x0000001fffac7819 */ /* 0x000fe2000001148c */
[----:B------:R-:W-:Y:S01]  /*1ca0*/  UISETP.GE.AND UP0, UPT, UR6, 0x2, UPT ;  /* 0x000000020600788c */ /* 0x000fe2000bf06270 */
[----:B------:R-:W-:Y:S01]  /*1cb0*/  SEL R169, RZ, 0x10, P4 ;  /* 0x00000010ffa97807 */ /* 0x000fe20002000000 */
[----:B------:R-:W-:Y:S01]  /*1cc0*/  UIADD3 UR17, UR23, UR4, URZ ;  /* 0x0000000417117290 */ /* 0x000fe2000fffe03f */
[----:B------:R-:W-:Y:S01]  /*1cd0*/  LEA.HI R3, R4, R4, RZ, 0x1 ;  /* 0x0000000404037211 */ /* 0x000fe200078f08ff */
[----:B------:R-:W-:-:S04]  /*1ce0*/  ULEA UR4, UR6, 0xffffffc0, 0x6 ;  /* 0xffffffc006047891 */ /* 0x000fc8000f8e303f */
[----:B------:R-:W-:-:S06]  /*1cf0*/  UIADD3 UR4, UR7, -UR4, URZ ;  /* 0x8000000407047290 */ /* 0x000fcc000fffe03f */
[----:B------:R-:W-:Y:S02]  /*1d00*/  IADD3 R40, -R40, UR4, RZ ;  /* 0x0000000428287c10 */ /* 0x000fe4000fffe1ff */
[----:B-1----:R-:W-:Y:S01]  /*1d10*/  SHF.R.S32.HI R6, RZ, 0x1, R3 ;  /* 0x00000001ff067819 */ /* 0x002fe20000011403 */
[----:B------:R-:W-:Y:S01]  /*1d20*/  IMAD.SHL.U32 R7, R19, 0x8, RZ ;  /* 0x0000000813077824 */ /* 0x000fe200078e00ff */
[----:B------:R-:W-:Y:S02]  /*1d30*/  LOP3.LUT R3, R3, 0x3fffffe, RZ, 0xc0, !PT ;  /* 0x03fffffe03037812 */ /* 0x000fe400078ec0ff */
[C---:B------:R-:W-:Y:S01]  /*1d40*/  LOP3.LUT P2, RZ, R6.reuse, 0x2, RZ, 0xc0, !PT ;  /* 0x0000000206ff7812 */ /* 0x040fe2000784c0ff */
[----:B------:R-:W-:-:S05]  /*1d50*/  IMAD.SHL.U32 R0, R6, 0x40, RZ ;  /* 0x0000004006007824 */ /* 0x000fca00078e00ff */
[----:B------:R-:W-:-:S04]  /*1d60*/  LOP3.LUT R0, R0, 0xc0, RZ, 0xc0, !PT ;  /* 0x000000c000007812 */ /* 0x000fc800078ec0ff */
[----:B------:R-:W-:Y:S02]  /*1d70*/  LOP3.LUT R7, R0, 0x8, R7, 0xf8, !PT ;  /* 0x0000000800077812 */ /* 0x000fe400078ef807 */
[----:B------:R-:W-:Y:S01]  /*1d80*/  SHF.R.U32.HI R5, RZ, 0x3, R0 ;  /* 0x00000003ff057819 */ /* 0x000fe20000011600 */
[----:B------:R-:W-:Y:S02]  /*1d90*/  IMAD.IADD R0, R4, 0x1, -R3 ;  /* 0x0000000104007824 */ /* 0x000fe400078e0a03 */
[----:B------:R-:W-:Y:S01]  /*1da0*/  IMAD R3, R9, c[0x0][0x1e0], RZ ;  /* 0x0000780009037a24 */ /* 0x000fe200078e02ff */
[----:B------:R-:W-:Y:S01]  /*1db0*/  LOP3.LUT R5, R7, R5, RZ, 0x3c, !PT ;  /* 0x0000000507057212 */ /* 0x000fe200078e3cff */
[----:B------:R-:W-:-:S04]  /*1dc0*/  IMAD.WIDE.U32 R6, R238, c[0x0][0x1e0], RZ ;  /* 0x00007800ee067a25 */ /* 0x000fc800078e00ff */
[----:B------:R-:W-:Y:S02]  /*1dd0*/  IMAD R3, R238, c[0x0][0x1e4], R3 ;  /* 0x00007900ee037a24 */ /* 0x000fe400078e0203 */
[----:B------:R-:W-:Y:S02]  /*1de0*/  IMAD R0, R12, 0x8, R0 ;  /* 0x000000080c007824 */ /* 0x000fe400078e0200 */
[----:B------:R-:W-:Y:S02]  /*1df0*/  IMAD.IADD R7, R7, 0x1, R3 ;  /* 0x0000000107077824 */ /* 0x000fe400078e0203 */
[----:B------:R-:W-:Y:S02]  /*1e00*/  IMAD.U32 R0, R0, 0x20, R5 ;  /* 0x0000002000007824 */ /* 0x000fe400078e0005 */
[----:B------:R-:W-:-:S04]  /*1e10*/  IMAD.WIDE.U32 R4, R238, c[0x0][0x208], RZ ;  /* 0x00008200ee047a25 */ /* 0x000fc800078e00ff */
[----:B------:R-:W-:Y:S02]  /*1e20*/  IMAD.IADD R5, R5, 0x1, R8 ;  /* 0x0000000105057824 */ /* 0x000fe400078e0208 */
[----:B------:R-:W-:-:S05]  /*1e30*/  IMAD.SHL.U32 R220, R0, 0x2, RZ ;  /* 0x0000000200dc7824 */ /* 0x000fca00078e00ff */
[C---:B------:R-:W-:Y:S02]  /*1e40*/  IADD3 R0, R220.reuse, 0x3100, RZ ;  /* 0x00003100dc007810 */ /* 0x040fe40007ffe0ff */
[----:B------:R-:W-:Y:S02]  /*1e50*/  IADD3 R225, R220, 0x3120, RZ ;  /* 0x00003120dce17810 */ /* 0x000fe40007ffe0ff */
[----:B------:R-:W-:Y:S01]  /*1e60*/  @P2 IADD3 R225, R0, -0x20, RZ ;  /* 0xffffffe000e12810 */ /* 0x000fe20007ffe0ff */
[----:B------:R-:W-:-:S03]  /*1e70*/  IMAD.SHL.U32 R0, R18, 0x40, RZ ;  /* 0x0000004012007824 */ /* 0x000fc600078e00ff */
[C---:B------:R-:W-:Y:S02]  /*1e80*/  IADD3 R236, R225.reuse, 0x400, RZ ;  /* 0x00000400e1ec7810 */ /* 0x040fe40007ffe0ff */
[----:B------:R-:W-:Y:S02]  /*1e90*/  LOP3.LUT R0, R0, 0xc0, RZ, 0xc0, !PT ;  /* 0x000000c000007812 */ /* 0x000fe400078ec0ff */
[C---:B------:R-:W-:Y:S02]  /*1ea0*/  IADD3 R235, R225.reuse, 0x800, RZ ;  /* 0x00000800e1eb7810 */ /* 0x040fe40007ffe0ff */
[C---:B------:R-:W-:Y:S02]  /*1eb0*/  IADD3 R234, R225.reuse, 0xc00, RZ ;  /* 0x00000c00e1ea7810 */ /* 0x040fe40007ffe0ff */
[C---:B------:R-:W-:Y:S02]  /*1ec0*/  IADD3 R233, R225.reuse, 0x1000, RZ ;  /* 0x00001000e1e97810 */ /* 0x040fe40007ffe0ff */
[----:B------:R-:W-:-:S02]  /*1ed0*/  IADD3 R232, R225, 0x1400, RZ ;  /* 0x00001400e1e87810 */ /* 0x000fc40007ffe0ff */
[C---:B------:R-:W-:Y:S02]  /*1ee0*/  IADD3 R231, R225.reuse, 0x1800, RZ ;  /* 0x00001800e1e77810 */ /* 0x040fe40007ffe0ff */
[C---:B------:R-:W-:Y:S02]  /*1ef0*/  IADD3 R230, R225.reuse, 0x1c00, RZ ;  /* 0x00001c00e1e67810 */ /* 0x040fe40007ffe0ff */
[C---:B------:R-:W-:Y:S02]  /*1f00*/  IADD3 R229, R225.reuse, 0x2000, RZ ;  /* 0x00002000e1e57810 */ /* 0x040fe40007ffe0ff */
[C---:B------:R-:W-:Y:S02]  /*1f10*/  IADD3 R228, R225.reuse, 0x2400, RZ ;  /* 0x00002400e1e47810 */ /* 0x040fe40007ffe0ff */
[C---:B------:R-:W-:Y:S02]  /*1f20*/  IADD3 R227, R225.reuse, 0x2800, RZ ;  /* 0x00002800e1e37810 */ /* 0x040fe40007ffe0ff */
[----:B------:R-:W-:-:S02]  /*1f30*/  IADD3 R226, R225, 0x2c00, RZ ;  /* 0x00002c00e1e27810 */ /* 0x000fc40007ffe0ff */
[----:B--2---:R-:W-:Y:S01]  /*1f40*/  SHF.R.S32.HI R3, RZ, 0x1f, R237 ;  /* 0x0000001fff037819 */ /* 0x004fe200000114ed */
[----:B------:R-:W-:-:S04]  /*1f50*/  IMAD.WIDE.U32 R6, R237, c[0x0][0x1f0], R6 ;  /* 0x00007c00ed067a25 */ /* 0x000fc800078e0006 */
[C---:B------:R-:W-:Y:S01]  /*1f60*/  IMAD R9, R3.reuse, c[0x0][0x1f0], RZ ;  /* 0x00007c0003097a24 */ /* 0x040fe200078e02ff */
[----:B------:R-:W-:Y:S01]  /*1f70*/  IADD3 R8, P0, R6, UR20, RZ ;  /* 0x0000001406087c10 */ /* 0x000fe2000ff1e0ff */
[----:B------:R-:W-:Y:S02]  /*1f80*/  IMAD R3, R3, c[0x0][0x218], RZ ;  /* 0x0000860003037a24 */ /* 0x000fe400078e02ff */
[C---:B------:R-:W-:Y:S02]  /*1f90*/  IMAD R9, R237.reuse, c[0x0][0x1f4], R9 ;  /* 0x00007d00ed097a24 */ /* 0x040fe400078e0209 */
[----:B------:R-:W-:-:S03]  /*1fa0*/  IMAD.WIDE.U32 R4, R237, c[0x0][0x218], R4 ;  /* 0x00008600ed047a25 */ /* 0x000fc600078e0004 */
[----:B------:R-:W-:Y:S01]  /*1fb0*/  IADD3.X R6, R7, UR8, R9, P0, !PT ;  /* 0x0000000807067c10 */ /* 0x000fe200087fe409 */
[----:B------:R-:W-:Y:S01]  /*1fc0*/  IMAD R3, R237, c[0x0][0x21c], R3 ;  /* 0x00008700ed037a24 */ /* 0x000fe200078e0203 */
[----:B------:R-:W-:Y:S02]  /*1fd0*/  LEA R9, P1, R8, c[0x0][0x1c8], 0x1 ;  /* 0x0000720008097a11 */ /* 0x000fe400078208ff */
[----:B------:R-:W-:Y:S02]  /*1fe0*/  IADD3 R7, P0, R4, UR22, RZ ;  /* 0x0000001604077c10 */ /* 0x000fe4000ff1e0ff */
[----:B------:R-:W-:Y:S01]  /*1ff0*/  LEA.HI.X R8, R8, c[0x0][0x1cc], R6, 0x1, P1 ;  /* 0x0000730008087a11 */ /* 0x000fe200008f0c06 */
[----:B------:R-:W-:Y:S01]  /*2000*/  SHFL.IDX PT, R4, R9, RZ, 0x1c1f ;  /* 0x001c1fff09047589 */ /* 0x000fe200000e0000 */
[----:B------:R-:W-:Y:S02]  /*2010*/  IADD3.X R3, R5, UR17, R3, P0, !PT ;  /* 0x0000001105037c10 */ /* 0x000fe400087fe403 */
[----:B------:R-:W-:Y:S01]  /*2020*/  LEA R11, P0, R7, c[0x0][0x1f8], 0x1 ;  /* 0x00007e00070b7a11 */ /* 0x000fe200078008ff */
[----:B------:R-:W1:Y:S01]  /*2030*/  SHFL.IDX PT, R5, R8, RZ, 0x1c1f ;  /* 0x001c1fff08057589 */ /* 0x000e6200000e0000 */
[----:B------:R-:W-:-:S02]  /*2040*/  ISETP.GE.AND P1, PT, R40, 0x1, PT ;  /* 0x000000012800780c */ /* 0x000fc40003f26270 */
[----:B------:R-:W-:Y:S01]  /*2050*/  LEA.HI.X R10, R7, c[0x0][0x1fc], R3, 0x1, P0 ;  /* 0x00007f00070a7a11 */ /* 0x000fe200000f0c03 */
[----:B------:R-:W-:Y:S01]  /*2060*/  SHFL.IDX PT, R6, R9, 0x1, 0x1c1f ;  /* 0x003c1f0009067f89 */ /* 0x000fe200000e0000 */
[----:B------:R-:W-:Y:S01]  /*2070*/  ISETP.GT.AND P0, PT, R40, 0x20, PT ;  /* 0x000000202800780c */ /* 0x000fe20003f04270 */
[----:B------:R-:W-:Y:S02]  /*2080*/  IMAD.SHL.U32 R3, R12, 0x8, RZ ;  /* 0x000000080c037824 */ /* 0x000fe400078e00ff */
[----:B------:R2:W3:Y:S03]  /*2090*/  SHFL.IDX PT, R7, R8, 0x1, 0x1c1f ;  /* 0x003c1f0008077f89 */ /* 0x0004e600000e0000 */
[----:B------:R-:W-:Y:S01]  /*20a0*/  LOP3.LUT R3, R0, 0x8, R3, 0xf8, !PT ;  /* 0x0000000800037812 */ /* 0x000fe200078ef803 */
[----:B------:R-:W4:Y:S01]  /*20b0*/  SHFL.IDX PT, R14, R11, RZ, 0x1c1f ;  /* 0x001c1fff0b0e7589 */ /* 0x000f2200000e0000 */
[----:B------:R-:W-:-:S03]  /*20c0*/  SHF.R.U32.HI R0, RZ, 0x3, R0 ;  /* 0x00000003ff007819 */ /* 0x000fc60000011600 */
[----:B------:R-:W-:Y:S01]  /*20d0*/  SHFL.IDX PT, R13, R11, 0x1, 0x1c1f ;  /* 0x003c1f000b0d7f89 */ /* 0x000fe200000e0000 */
[----:B------:R-:W-:-:S03]  /*20e0*/  LOP3.LUT R102, R3, R0, RZ, 0x3c, !PT ;  /* 0x0000000003667212 */ /* 0x000fc600078e3cff */
[----:B------:R-:W5:Y:S04]  /*20f0*/  SHFL.IDX PT, R12, R10, RZ, 0x1c1f ;  /* 0x001c1fff0a0c7589 */ /* 0x000f6800000e0000 */
[----:B------:R3:W4:Y:S01]  /*2100*/  SHFL.IDX PT, R3, R10, 0x1, 0x1c1f ;  /* 0x003c1f000a037f89 */ /* 0x00072200000e0000 */
[----:B--2---:R-:W-:Y:S02]  /*2110*/  LOP3.LUT R8, R15, 0x7fffffe, RZ, 0xc0, !PT ;  /* 0x07fffffe0f087812 */ /* 0x004fe400078ec0ff */
[----:B------:R-:W-:-:S03]  /*2120*/  SHF.R.S32.HI R15, RZ, 0x1f, R17 ;  /* 0x0000001fff0f7819 */ /* 0x000fc60000011411 */
[----:B------:R-:W-:Y:S01]  /*2130*/  IMAD.IADD R103, R17, 0x1, -R8 ;  /* 0x0000000111677824 */ /* 0x000fe200078e0a08 */
[----:B------:R-:W-:Y:S01]  /*2140*/  LEA.HI R15, R15, R17, RZ, 0x3 ;  /* 0x000000110f0f7211 */ /* 0x000fe200078f18ff */
[----:B-1----:R-:W-:-:S04]  /*2150*/  @P1 IMAD.WIDE R8, R140, 0x2, R4 ;  /* 0x000000028c081825 */ /* 0x002fc800078e0204 */
[----:B------:R-:W-:Y:S01]  /*2160*/  IMAD.SHL.U32 R0, R15, 0x20, RZ ;  /* 0x000000200f007824 */ /* 0x000fe200078e00ff */
[----:B------:R1:W-:Y:S01]  /*2170*/  @P1 LDGSTS.E.BYPASS.LTC128B.128 [R168+0x3100], [R8.64], !P6 ;  /* 0x0310000008a81fae */ /* 0x0003e2000f101d4e */
[----:B---3--:R-:W-:-:S03]  /*2180*/  @P0 IMAD.WIDE R10, R140, 0x2, R6 ;  /* 0x000000028c0a0825 */ /* 0x008fc600078e0206 */
[----:B------:R-:W-:-:S05]  /*2190*/  LOP3.LUT R101, R0, 0xffffff00, RZ, 0xc0, !PT ;  /* 0xffffff0000657812 */ /* 0x000fca00078ec0ff */
[----:B------:R-:W-:-:S04]  /*21a0*/  IMAD R0, R141, 0x200, R101 ;  /* 0x000002008d007824 */ /* 0x000fc800078e0265 */
[----:B------:R-:W-:-:S04]  /*21b0*/  IMAD R0, R103, 0x20, R0 ;  /* 0x0000002067007824 */ /* 0x000fc800078e0200 */
[----:B------:R-:W-:-:S04]  /*21c0*/  IMAD.IADD R0, R102, 0x1, R0 ;  /* 0x0000000166007824 */ /* 0x000fc800078e0200 */
[----:B------:R-:W-:Y:S02]  /*21d0*/  IMAD.SHL.U32 R223, R0, 0x2, RZ ;  /* 0x0000000200df7824 */ /* 0x000fe400078e00ff */
[----:B------:R-:W-:Y:S02]  /*21e0*/  IMAD R0, R103, 0x20, R101 ;  /* 0x0000002067007824 */ /* 0x000fe400078e0265 */
[----:B------:R-:W-:Y:S02]  /*21f0*/  IMAD R224, R2, 0x2, R223 ;  /* 0x0000000202e07824 */ /* 0x000fe400078e02df */
[----:B-1----:R-:W-:-:S04]  /*2200*/  @P1 IMAD.WIDE R8, R171, 0x2, R4 ;  /* 0x00000002ab081825 */ /* 0x002fc800078e0204 */
[----:B------:R-:W-:Y:S01]  /*2210*/  @P1 IMAD.WIDE R4, R170, 0x2, R4 ;  /* 0x00000002aa041825 */ /* 0x000fe200078e0204 */
[----:B------:R1:W-:Y:S03]  /*2220*/  @P1 LDGSTS.E.BYPASS.LTC128B.128 [R168+0x4100], [R8.64], !P5 ;  /* 0x0410000008a81fae */ /* 0x0003e6000e901d4e */
[----:B------:R-:W-:Y:S01]  /*2230*/  IMAD.IADD R0, R102, 0x1, R0 ;  /* 0x0000000166007824 */ /* 0x000fe200078e0200 */
[----:B------:R2:W-:Y:S04]  /*2240*/  @P1 LDGSTS.E.BYPASS.LTC128B.128 [R168+0x5100], [R4.64], !P4 ;  /* 0x0510000004a81fae */ /* 0x0005e8000e101d4e */
[----:B------:R3:W-:Y:S01]  /*2250*/  @P0 LDGSTS.E.BYPASS.LTC128B.128 [R168+0x3900], [R10.64], !P6 ;  /* 0x039000000aa80fae */ /* 0x0007e2000f101d4e */
[----:B-1----:R-:W-:-:S04]  /*2260*/  @P0 IMAD.WIDE R8, R171, 0x2, R6 ;  /* 0x00000002ab080825 */ /* 0x002fc800078e0206 */
[----:B------:R-:W-:Y:S01]  /*2270*/  @P0 IMAD.WIDE R6, R170, 0x2, R6 ;  /* 0x00000002aa060825 */ /* 0x000fe200078e0206 */
[----:B------:R1:W-:Y:S03]  /*2280*/  @P0 LDGSTS.E.BYPASS.LTC128B.128 [R168+0x4900], [R8.64], !P5 ;  /* 0x0490000008a80fae */ /* 0x0003e6000e901d4e */
[----:B--2---:R-:W-:Y:S01]  /*2290*/  IMAD.WIDE R4, R171, 0x2, RZ ;  /* 0x00000002ab047825 */ /* 0x004fe200078e02ff */
[----:B------:R2:W-:Y:S04]  /*22a0*/  @P0 LDGSTS.E.BYPASS.LTC128B.128 [R168+0x5900], [R6.64], !P4 ;  /* 0x0590000006a80fae */ /* 0x0005e8000e101d4e */
[----:B------:R-:W0:Y:S01]  /*22b0*/  LDGDEPBAR ;  /* 0x00000000000079af */ /* 0x000e220000000000 */
[----:B----4-:R-:W-:-:S05]  /*22c0*/  IADD3 R46, P2, R14, R4, RZ ;  /* 0x000000040e2e7210 */ /* 0x010fca0007f5e0ff */
[----:B-----5:R-:W-:Y:S01]  /*22d0*/  IMAD.X R47, R12, 0x1, R5, P2 ;  /* 0x000000010c2f7824 */ /* 0x020fe200010e0605 */
[----:B------:R-:W-:Y:S01]  /*22e0*/  ISETP.GE.AND P2, PT, R16, c[0x0][0x1d4], PT ;  /* 0x0000750010007a0c */ /* 0x000fe20003f46270 */
[----:B-1----:R-:W-:-:S04]  /*22f0*/  IMAD.WIDE R8, R140, 0x2, RZ ;  /* 0x000000028c087825 */ /* 0x002fc800078e02ff */
[----:B--2---:R-:W-:Y:S01]  /*2300*/  IMAD.WIDE R6, R170, 0x2, RZ ;  /* 0x00000002aa067825 */ /* 0x004fe200078e02ff */
[----:B------:R-:W-:Y:S01]  /*2310*/  IADD3 R48, P0, R14, R8, RZ ;  /* 0x000000080e307210 */ /* 0x000fe20007f1e0ff */
[----:B------:R-:W-:-:S04]  /*2320*/  DEPBAR.LE SB0, 0x1 ;  /* 0x000080400000791a */ /* 0x000fc80000000000 */
[----:B------:R-:W-:Y:S01]  /*2330*/  IADD3 R44, P1, R8, R13, RZ ;  /* 0x0000000d082c7210 */ /* 0x000fe20007f3e0ff */
[----:B------:R-:W-:Y:S01]  /*2340*/  IMAD.X R49, R12, 0x1, R9, P0 ;  /* 0x000000010c317824 */ /* 0x000fe200000e0609 */
[----:B------:R-:W-:-:S04]  /*2350*/  DEPBAR.LE SB0, 0x0 ;  /* 0x000080000000791a */ /* 0x000fc80000000000 */
[----:B------:R-:W-:Y:S01]  /*2360*/  BAR.SYNC.DEFER_BLOCKING 0x0 ;  /* 0x0000000000007b1d */ /* 0x000fe20000010000 */
[----:B------:R-:W-:Y:S01]  /*2370*/  IADD3 R42, P0, R4, R13, RZ ;  /* 0x0000000d042a7210 */ /* 0x000fe20007f1e0ff */
[----:B------:R-:W-:Y:S01]  /*2380*/  IMAD.X R45, R9, 0x1, R3, P1 ;  /* 0x00000001092d7824 */ /* 0x000fe200008e0603 */
[----:B------:R-:W-:-:S03]  /*2390*/  IADD3 R38, P1, R14, R6, RZ ;  /* 0x000000060e267210 */ /* 0x000fc60007f3e0ff */
[----:B------:R-:W-:Y:S01]  /*23a0*/  IMAD.X R43, R5, 0x1, R3, P0 ;  /* 0x00000001052b7824 */ /* 0x000fe200000e0603 */
[----:B------:R-:W-:Y:S01]  /*23b0*/  IADD3 R36, P0, R6, R13, RZ ;  /* 0x0000000d06247210 */ /* 0x000fe20007f1e0ff */
[----:B------:R-:W-:Y:S01]  /*23c0*/  IMAD.X R39, R12, 0x1, R7, P1 ;  /* 0x000000010c277824 */ /* 0x000fe200008e0607 */
[----:B------:R-:W-:-:S03]  /*23d0*/  ISETP.GE.AND P1, PT, R140, c[0x0][0x1d4], PT ;  /* 0x000075008c007a0c */ /* 0x000fc60003f26270 */
[----:B------:R-:W-:Y:S01]  /*23e0*/  IMAD.X R37, R7, 0x1, R3, P0 ;  /* 0x0000000107257824 */ /* 0x000fe200000e0603 */
[----:B------:R-:W-:Y:S02]  /*23f0*/  ISETP.LT.OR P0, PT, R40, 0x1, P1 ;  /* 0x000000012800780c */ /* 0x000fe40000f01670 */
[----:B------:R-:W-:Y:S02]  /*2400*/  ISETP.GE.AND P1, PT, R41, c[0x0][0x1d4], PT ;  /* 0x0000750029007a0c */ /* 0x000fe40003f26270 */
[----:B------:R-:W-:-:S05]  /*2410*/  IADD3 R3, R168, 0x100, RZ ;  /* 0x00000100a8037810 */ /* 0x000fca0007ffe0ff */
[----:B------:R-:W-:Y:S04]  /*2420*/  STL [R1+0x4], R3 ;  /* 0x0000040301007387 */ /* 0x000fe80000100800 */
[----:B---3--:R-:W-:Y:S04]  /*2430*/  LDSM.16.M88.4 R8, [R223+0x6100] ;  /* 0x00610000df08783b */ /* 0x008fe80000000200 */
[----:B------:R-:W-:Y:S04]  /*2440*/  LDSM.16.M88.4 R4, [R223+0x7100] ;  /* 0x00710000df04783b */ /* 0x000fe80000000200 */
[----:B------:R-:W-:Y:S04]  /*2450*/  LDSM.16.M88.4 R16, [R224+0x6100] ;  /* 0x00610000e010783b */ /* 0x000fe80000000200 */
[----:B------:R-:W-:Y:S04]  /*2460*/  LDSM.16.M88.4 R12, [R224+0x7100] ;  /* 0x00710000e00c783b */ /* 0x000fe80000000200 */
[----:B------:R-:W1:Y:S04]  /*2470*/  LDSM.16.M88.4 R32, [R220+0x3100] ;  /* 0x00310000dc20783b */ /* 0x000e680000000200 */
[----:B------:R-:W-:Y:S04]  /*2480*/  LDSM.16.M88.4 R28, [R220+0x3500] ;  /* 0x00350000dc1c783b */ /* 0x000fe80000000200 */
[----:B------:R-:W2:Y:S04]  /*2490*/  LDSM.16.M88.4 R24, [R220+0x3900] ;  /* 0x00390000dc18783b */ /* 0x000ea80000000200 */
[----:B------:R-:W3:Y:S04]  /*24a0*/  LDSM.16.M88.4 R20, [R220+0x3d00] ;  /* 0x003d0000dc14783b */ /* 0x000ee80000000200 */
[----:B------:R-:W-:Y:S04]  /*24b0*/  LDSM.16.M88.4 R60, [R225] ;  /* 0x00000000e13c783b */ /* 0x000fe80000000200 */
[----:B------:R-:W-:Y:S04]  /*24c0*/  LDSM.16.M88.4 R56, [R225+0x400] ;  /* 0x00040000e138783b */ /* 0x000fe80000000200 */
[----:B------:R-:W4:Y:S04]  /*24d0*/  LDSM.16.M88.4 R52, [R225+0x800] ;  /* 0x00080000e134783b */ /* 0x000f280000000200 */
[----:B------:R-:W5:Y:S04]  /*24e0*/  LDSM.16.M88.4 R64, [R225+0xc00] ;  /* 0x000c0000e140783b */ /* 0x000f680000000200 */
[----:B------:R-:W-:Y:S01]  /*24f0*/  @!PT LDS RZ, [RZ] ;  /* 0x00000000fffff984 */ /* 0x000fe20000000800 */
[----:B------:R-:W-:Y:S01]  /*2500*/  @!PT LDS RZ, [RZ] ;  /* 0x00000000fffff984 */ /* 0x000fe20000000800 */
[----:B------:R-:W-:Y:S01]  /*2510*/  @!PT LDS RZ, [RZ] ;  /* 0x00000000fffff984 */ /* 0x000fe20000000800 */
[----:B------:R3:W-:Y:S01]  /*2520*/  LDGSTS.E.BYPASS.LTC128B.128 [R168+0x100], [R48.64], !P0 ;  /* 0x0010000030a87fae */ /* 0x0007e2000c101d4e */
[----:B------:R-:W-:-:S02]  /*2530*/  ISETP.LT.OR P0, PT, R40, 0x1, P2 ;  /* 0x000000012800780c */ /* 0x000fc40001701670 */
[C---:B------:R-:W-:Y:S01]  /*2540*/  ISETP.LT.OR P2, PT, R40.reuse, 0x21, P2 ;  /* 0x000000212800780c */ /* 0x040fe20001741670 */
[C---:B-1----:R-:W-:Y:S10]  /*2550*/  HMMA.16816.F32 R84, R4.reuse, R32, RZ ;  /* 0x000000200454723c */ /* 0x042ff400000018ff */
[----:B------:R1:W-:Y:S01]  /*2560*/  LDGSTS.E.BYPASS.LTC128B.128 [R168+0x1100], [R46.64], !P0 ;  /* 0x011000002ea87fae */ /* 0x0003e2000c101d4e */
[C---:B------:R-:W-:Y:S01]  /*2570*/  ISETP.LT.OR P0, PT, R40.reuse, 0x1, P1 ;  /* 0x000000012800780c */ /* 0x040fe20000f01670 */
[----:B--2---:R-:W-:Y:S01]  /*2580*/  HMMA.16816.F32 R68, R4, R24, RZ ;  /* 0x000000180444723c */ /* 0x004fe200000018ff */
[----:B------:R-:W-:-:S07]  /*2590*/  ISETP.LT.OR P1, PT, R40, 0x21, P1 ;  /* 0x000000212800780c */ /* 0x000fce0000f21670 */
[----:B------:R-:W-:Y:S04]  /*25a0*/  HMMA.16816.F32 R76, R4, R28, RZ ;  /* 0x0000001c044c723c */ /* 0x000fe800000018ff */
[----:B------:R2:W-:Y:S01]  /*25b0*/  LDGSTS.E.BYPASS.LTC128B.128 [R168+0x2100], [R38.64], !P0 ;  /* 0x0210000026a87fae */ /* 0x0005e2000c101d4e */
[----:B------:R-:W-:-:S03]  /*25c0*/  ISETP.GE.AND P0, PT, R140, c[0x0][0x1d4], PT ;  /* 0x000075008c007a0c */ /* 0x000fc60003f06270 */
[----:B---3--:R-:W-:Y:S01]  /*25d0*/  HMMA.16816.F32 R48, R4, R20, RZ ;  /* 0x000000140430723c */ /* 0x008fe200000018ff */
[----:B------:R-:W-:-:S07]  /*25e0*/  ISETP.LT.OR P0, PT, R40, 0x21, P0 ;  /* 0x000000212800780c */ /* 0x000fce0000701670 */
[C---:B------:R-:W-:Y:S06]  /*25f0*/  HMMA.16816.F32 R80, R4.reuse, R34, RZ ;  /* 0x000000220450723c */ /* 0x040fec00000018ff */
[----:B------:R1:W-:Y:S01]  /*2600*/  LDGSTS.E.BYPASS.LTC128B.128 [R168+0x900], [R44.64], !P0 ;  /* 0x009000002ca87fae */ /* 0x0003e2000c101d4e */
[----:B------:R-:W-:Y:S01]  /*2610*/  PLOP3.LUT P0, PT, PT, PT, UP0, 0x80, 0x0 ;  /* 0x000000000000781c */ /* 0x000fe20003f0f008 */
[----:B------:R-:W-:Y:S02]  /*2620*/  HMMA.16816.F32 R72, R4, R30, RZ ;  /* 0x0000001e0448723c */ /* 0x000fe400000018ff */
[----:B------:R3:W-:Y:S01]  /*2630*/  LDGSTS.E.BYPASS.LTC128B.128 [R168+0x1900], [R42.64], !P2 ;  /* 0x019000002aa87fae */ /* 0x0007e2000d101d4e */
[----:B------:R-:W-:-:S03]  /*2640*/  ISETP.GT.AND P2, PT, R173, 0x3f, PT ;  /* 0x0000003fad00780c */ /* 0x000fc60003f44270 */
[----:B------:R2:W-:Y:S02]  /*2650*/  LDGSTS.E.BYPASS.LTC128B.128 [R168+0x2900], [R36.64], !P1 ;  /* 0x0290000024a87fae */ /* 0x0005e4000c901d4e */
[C---:B------:R-:W-:Y:S02]  /*2660*/  HMMA.16816.F32 R92, R4.reuse, R26, RZ ;  /* 0x0000001a045c723c */ /* 0x040fe400000018ff */
[----:B------:R-:W0:Y:S06]  /*2670*/  LDGDEPBAR ;  /* 0x00000000000079af */ /* 0x000e2c0000000000 */
[----:B------:R-:W-:Y:S08]  /*2680*/  HMMA.16816.F32 R120, R4, R22, RZ ;  /* 0x000000160478723c */ /* 0x000ff000000018ff */
[C---:B------:R-:W-:Y:S08]  /*2690*/  HMMA.16816.F32 R4, R8.reuse, R20, RZ ;  /* 0x000000140804723c */ /* 0x040ff000000018ff */
[C---:B------:R-:W-:Y:S01]  /*26a0*/  HMMA.16816.F32 R116, R8.reuse, R32, RZ ;  /* 0x000000200874723c */ /* 0x040fe200000018ff */
[----:B--2---:R-:W-:Y:S07]  /*26b0*/  LDSM.16.M88.4 R36, [R220+0x4100] ;  /* 0x00410000dc24783b */ /* 0x004fee0000000200 */
[C---:B------:R-:W-:Y:S01]  /*26c0*/  HMMA.16816.F32 R112, R8.reuse, R34, RZ ;  /* 0x000000220870723c */ /* 0x040fe200000018ff */
[----:B------:R-:W-:Y:S07]  /*26d0*/  LDSM.16.M88.4 R32, [R220+0x4500] ;  /* 0x00450000dc20783b */ /* 0x000fee0000000200 */
[C---:B------:R-:W-:Y:S08]  /*26e0*/  HMMA.16816.F32 R96, R8.reuse, R28, RZ ;  /* 0x0000001c0860723c */ /* 0x040ff000000018ff */
[C---:B------:R-:W-:Y:S01]  /*26f0*/  HMMA.16816.F32 R108, R8.reuse, R30, RZ ;  /* 0x0000001e086c723c */ /* 0x040fe200000018ff */
[----:B------:R-:W-:Y:S07]  /*2700*/  LDSM.16.M88.4 R28, [R220+0x4900] ;  /* 0x00490000dc1c783b */ /* 0x000fee0000000200 */
[C---:B------:R-:W-:Y:S08]  /*2710*/  HMMA.16816.F32 R88, R8.reuse, R24, RZ ;  /* 0x000000180858723c */ /* 0x040ff000000018ff */
[C---:B------:R-:W-:Y:S01]  /*2720*/  HMMA.16816.F32 R104, R8.reuse, R26, RZ ;  /* 0x0000001a0868723c */ /* 0x040fe200000018ff */
[----:B------:R-:W-:Y:S07]  /*2730*/  LDSM.16.M88.4 R24, [R220+0x4d00] ;  /* 0x004d0000dc18783b */ /* 0x000fee0000000200 */
[----:B------:R-:W-:Y:S01]  /*2740*/  HMMA.16816.F32 R20, R8, R22, RZ ;  /* 0x000000160814723c */ /* 0x000fe200000018ff */
[----:B------:R-:W2:Y:S07]  /*2750*/  LDSM.16.M88.4 R8, [R223+0x9100] ;  /* 0x00910000df08783b */ /* 0x000eae0000000200 */
[C---:B----4-:R-:W-:Y:S08]  /*2760*/  HMMA.16816.F32 R152, R12.reuse, R52, R68 ;  /* 0x000000340c98723c */ /* 0x050ff00000001844 */
[C---:B------:R-:W-:Y:S08]  /*2770*/  HMMA.16816.F32 R136, R12.reuse, R60, R84 ;  /* 0x0000003c0c88723c */ /* 0x040ff00000001854 */
[C---:B------:R-:W-:Y:S08]  /*2780*/  HMMA.16816.F32 R156, R12.reuse, R56, R76 ;  /* 0x000000380c9c723c */ /* 0x040ff0000000184c */
[C---:B-----5:R-:W-:Y:S01]  /*2790*/  HMMA.16816.F32 R148, R12.reuse, R64, R48 ;  /* 0x000000400c94723c */ /* 0x060fe20000001830 */
[----:B------:R-:W-:Y:S07]  /*27a0*/  LDSM.16.M88.4 R48, [R225+0x1800] ;  /* 0x00180000e130783b */ /* 0x000fee0000000200 */
[C---:B------:R-:W-:Y:S08]  /*27b0*/  HMMA.16816.F32 R68, R12.reuse, R62, R80 ;  /* 0x0000003e0c44723c */ /* 0x040ff00000001850 */
[C---:B-1----:R-:W-:Y:S08]  /*27c0*/  HMMA.16816.F32 R44, R12.reuse, R58, R72 ;  /* 0x0000003a0c2c723c */ /* 0x042ff00000001848 */
[C---:B------:R-:W-:Y:S08]  /*27d0*/  HMMA.16816.F32 R124, R12.reuse, R54, R92 ;  /* 0x000000360c7c723c */ /* 0x040ff0000000185c */
[----:B------:R-:W-:Y:S01]  /*27e0*/  HMMA.16816.F32 R120, R12, R66, R120 ;  /* 0x000000420c78723c */ /* 0x000fe20000001878 */
[----:B------:R-:W1:Y:S07]  /*27f0*/  LDSM.16.M88.4 R12, [R223+0x8100] ;  /* 0x00810000df0c783b */ /* 0x000e6e0000000200 */
[C---:B------:R-:W-:Y:S08]  /*2800*/  HMMA.16816.F32 R132, R16.reuse, R52, R88 ;  /* 0x000000341084723c */ /* 0x040ff00000001858 */
[C---:B------:R-:W-:Y:S01]  /*2810*/  HMMA.16816.F32 R144, R16.reuse, R64, R4 ;  /* 0x000000401090723c */ /* 0x040fe20000001804 */
[----:B------:R-:W-:Y:S07]  /*2820*/  LDSM.16.M88.4 R4, [R224+0x9100] ;  /* 0x00910000e004783b */ /* 0x000fee0000000200 */
[C---:B------:R-:W-:Y:S01]  /*2830*/  HMMA.16816.F32 R80, R16.reuse, R54, R104 ;  /* 0x000000361050723c */ /* 0x040fe20000001868 */
[----:B------:R-:W4:Y:S07]  /*2840*/  LDSM.16.M88.4 R52, [R225+0x1400] ;  /* 0x00140000e134783b */ /* 0x000f2e0000000200 */
[C---:B------:R-:W-:Y:S01]  /*2850*/  HMMA.16816.F32 R76, R16.reuse, R66, R20 ;  /* 0x00000042104c723c */ /* 0x040fe20000001814 */
[----:B------:R-:W5:Y:S04]  /*2860*/  LDSM.16.M88.4 R64, [R225+0x1c00] ;  /* 0x001c0000e140783b */ /* 0x000f680000000200 */
[----:B------:R-:W-:Y:S03]  /*2870*/  LDSM.16.M88.4 R20, [R224+0x8100] ;  /* 0x00810000e014783b */ /* 0x000fe60000000200 */
[C---:B------:R-:W-:Y:S08]  /*2880*/  HMMA.16816.F32 R88, R16.reuse, R62, R112 ;  /* 0x0000003e1058723c */ /* 0x040ff00000001870 */
[C---:B------:R-:W-:Y:S08]  /*2890*/  HMMA.16816.F32 R116, R16.reuse, R60, R116 ;  /* 0x0000003c1074723c */ /* 0x040ff00000001874 */
[C---:B------:R-:W-:Y:S08]  /*28a0*/  HMMA.16816.F32 R128, R16.reuse, R56, R96 ;  /* 0x000000381080723c */ /* 0x040ff00000001860 */
[----:B------:R-:W-:Y:S01]  /*28b0*/  HMMA.16816.F32 R84, R16, R58, R108 ;  /* 0x0000003a1054723c */ /* 0x000fe2000000186c */
[----:B------:R-:W1:Y:S07]  /*28c0*/  LDSM.16.M88.4 R56, [R225+0x1000] ;  /* 0x00100000e138783b */ /* 0x000e6e0000000200 */
[C---:B--2---:R-:W-:Y:S08]  /*28d0*/  HMMA.16816.F32 R72, R8.reuse, R36, R136 ;  /* 0x000000240848723c */ /* 0x044ff00000001888 */
[C---:B------:R-:W-:Y:S08]  /*28e0*/  HMMA.16816.F32 R60, R8.reuse, R32, R156 ;  /* 0x00000020083c723c */ /* 0x040ff0000000189c */
[C---:B---3--:R-:W-:Y:S08]  /*28f0*/  HMMA.16816.F32 R40, R8.reuse, R28, R152 ;  /* 0x0000001c0828723c */ /* 0x048ff00000001898 */
[C---:B------:R-:W-:Y:S08]  /*2900*/  HMMA.16816.F32 R92, R8.reuse, R24, R148 ;  /* 0x00000018085c723c */ /* 0x040ff00000001894 */
[C---:B------:R-:W-:Y:S08]  /*2910*/  HMMA.16816.F32 R68, R8.reuse, R38, R68 ;  /* 0x000000260844723c */ /* 0x040ff00000001844 */
[C---:B------:R-:W-:Y:S08]  /*2920*/  HMMA.16816.F32 R44, R8.reuse, R34, R44 ;  /* 0x00000022082c723c */ /* 0x040ff0000000182c */
[C---:B------:R-:W-:Y:S08]  /*2930*/  HMMA.16816.F32 R16, R8.reuse, R30, R124 ;  /* 0x0000001e0810723c */ /* 0x040ff0000000187c */
[----:B------:R-:W-:Y:S08]  /*2940*/  HMMA.16816.F32 R8, R8, R26, R120 ;  /* 0x0000001a0808723c */ /* 0x000ff00000001878 */
[C---:B-1----:R-:W-:Y:S08]  /*2950*/  HMMA.16816.F32 R96, R12.reuse, R38, R88 ;  /* 0x000000260c60723c */ /* 0x042ff00000001858 */
[C---:B------:R-:W-:Y:S01]  /*2960*/  HMMA.16816.F32 R104, R12.reuse, R36, R116 ;  /* 0x000000240c68723c */ /* 0x040fe20000001874 */
[----:B------:R-:W-:Y:S07]  /*2970*/  LDSM.16.M88.4 R36, [R220+0x5900] ;  /* 0x00590000dc24783b */ /* 0x000fee0000000200 */
[C---:B------:R-:W-:Y:S08]  /*2980*/  HMMA.16816.F32 R88, R12.reuse, R32, R128 ;  /* 0x000000200c58723c */ /* 0x040ff00000001880 */
[C---:B------:R-:W-:Y:S08]  /*2990*/  HMMA.16816.F32 R84, R12.reuse, R34, R84 ;  /* 0x000000220c54723c */ /* 0x040ff00000001854 */
[C---:B------:R-:W-:Y:S08]  /*29a0*/  HMMA.16816.F32 R32, R12.reuse, R28, R132 ;  /* 0x0000001c0c20723c */ /* 0x040ff00000001884 */
[C---:B------:R-:W-:Y:S08]  /*29b0*/  HMMA.16816.F32 R80, R12.reuse, R30, R80 ;  /* 0x0000001e0c50723c */ /* 0x040ff00000001850 */
[C---:B------:R-:W-:Y:S08]  /*29c0*/  HMMA.16816.F32 R28, R12.reuse, R24, R144 ;  /* 0x000000180c1c723c */ /* 0x040ff00000001890 */
[----:B------:R-:W-:Y:S01]  /*29d0*/  HMMA.16816.F32 R76, R12, R26, R76 ;  /* 0x0000001a0c4c723c */ /* 0x000fe2000000184c */
[----:B------:R-:W-:Y:S04]  /*29e0*/  LDSM.16.M88.4 R12, [R224+0xa100] ;  /* 0x00a10000e00c783b */ /* 0x000fe80000000200 */
[----:B------:R-:W-:Y:S03]  /*29f0*/  LDSM.16.M88.4 R24, [R225+0x2800] ;  /* 0x00280000e118783b */ /* 0x000fe60000000200 */
[C---:B----4-:R-:W-:Y:S01]  /*2a00*/  HMMA.16816.F32 R152, R4.reuse, R54, R44 ;  /* 0x000000360498723c */ /* 0x050fe2000000182c */
[----:B------:R-:W-:Y:S07]  /*2a10*/  LDSM.16.M88.4 R44, [R220+0x5100] ;  /* 0x00510000dc2c783b */ /* 0x000fee0000000200 */
[C---:B------:R-:W-:Y:S01]  /*2a20*/  HMMA.16816.F32 R144, R4.reuse, R50, R16 ;  /* 0x000000320490723c */ /* 0x040fe20000001810 */
[----:B------:R-:W1:Y:S07]  /*2a30*/  LDSM.16.M88.4 R16, [R223+0xb100] ;  /* 0x00b10000df10783b */ /* 0x000e6e0000000200 */
[C---:B-----5:R-:W-:Y:S01]  /*2a40*/  HMMA.16816.F32 R132, R4.reuse, R66, R8 ;  /* 0x000000420484723c */ /* 0x060fe20000001808 */
[----:B------:R-:W2:Y:S07]  /*2a50*/  LDSM.16.M88.4 R8, [R223+0xa100] ;  /* 0x00a10000df08783b */ /* 0x000eae0000000200 */
[C---:B------:R-:W-:Y:S01]  /*2a60*/  HMMA.16816.F32 R156, R4.reuse, R52, R60 ;  /* 0x00000034049c723c */ /* 0x040fe2000000183c */
[----:B------:R-:W-:Y:S07]  /*2a70*/  LDSM.16.M88.4 R60, [R220+0x5d00] ;  /* 0x005d0000dc3c783b */ /* 0x000fee0000000200 */
[C---:B------:R-:W-:Y:S01]  /*2a80*/  HMMA.16816.F32 R148, R4.reuse, R48, R40 ;  /* 0x000000300494723c */ /* 0x040fe20000001828 */
[----:B------:R-:W3:Y:S07]  /*2a90*/  LDSM.16.M88.4 R40, [R220+0x5500] ;  /* 0x00550000dc28783b */ /* 0x000eee0000000200 */
[C---:B------:R-:W-:Y:S08]  /*2aa0*/  HMMA.16816.F32 R164, R4.reuse, R56, R72 ;  /* 0x0000003804a4723c */ /* 0x040ff00000001848 */
[----:B------:R-:W-:Y:S08]  /*2ab0*/  HMMA.16816.F32 R160, R4, R58, R68 ;  /* 0x0000003a04a0723c */ /* 0x000ff00000001844 */
[C---:B------:R-:W-:Y:S08]  /*2ac0*/  HMMA.16816.F32 R128, R20.reuse, R56, R104 ;  /* 0x000000381480723c */ /* 0x040ff00000001868 */
[----:B------:R-:W-:Y:S08]  /*2ad0*/  HMMA.16816.F32 R124, R20, R58, R96 ;  /* 0x0000003a147c723c */ /* 0x000ff00000001860 */
[----:B------:R-:W-:Y:S01]  /*2ae0*/  HMMA.16816.F32 R136, R4, R64, R92 ;  /* 0x000000400488723c */ /* 0x000fe2000000185c */
[----:B------:R-:W-:Y:S07]  /*2af0*/  LDSM.16.M88.4 R4, [R224+0xb100] ;  /* 0x00b10000e004783b */ /* 0x000fee0000000200 */
[C---:B------:R-:W-:Y:S08]  /*2b00*/  HMMA.16816.F32 R120, R20.reuse, R52, R88 ;  /* 0x000000341478723c */ /* 0x040ff00000001858 */
[C---:B------:R-:W-:Y:S01]  /*2b10*/  HMMA.16816.F32 R112, R20.reuse, R48, R32 ;  /* 0x000000301470723c */ /* 0x040fe20000001820 */
[----:B------:R-:W4:Y:S07]  /*2b20*/  LDSM.16.M88.4 R32, [R225+0x2000] ;  /* 0x00200000e120783b */ /* 0x000f2e0000000200 */
[C---:B------:R-:W-:Y:S08]  /*2b30*/  HMMA.16816.F32 R116, R20.reuse, R54, R84 ;  /* 0x000000361474723c */ /* 0x040ff00000001854 */
[C---:B------:R-:W-:Y:S01]  /*2b40*/  HMMA.16816.F32 R108, R20.reuse, R50, R80 ;  /* 0x00000032146c723c */ /* 0x040fe20000001850 */
[----:B------:R-:W5:Y:S07]  /*2b50*/  LDSM.16.M88.4 R48, [R225+0x2c00] ;  /* 0x002c0000e130783b */ /* 0x000f6e0000000200 */
[----:B------:R-:W-:Y:S01]  /*2b60*/  HMMA.16816.F32 R72, R20, R64, R28 ;  /* 0x000000401448723c */ /* 0x000fe2000000181c */
[----:B------:R-:W3:Y:S01]  /*2b70*/  LDSM.16.M88.4 R28, [R225+0x2400] ;  /* 0x00240000e11c783b */ /* 0x000ee20000000200 */
[----:B------:R-:W-:-:S06]  /*2b80*/  DEPBAR.LE SB0, 0x0 ;  /* 0x000080000000791a */ /* 0x000fcc0000000000 */
[----:B------:R-:W-:Y:S08]  /*2b90*/  HMMA.16816.F32 R68, R20, R66, R76 ;  /* 0x000000421444723c */ /* 0x000ff0000000184c */
[C---:B-1----:R-:W-:Y:S08]  /*2ba0*/  HMMA.16816.F32 R104, R16.reuse, R44, R164 ;  /* 0x0000002c1068723c */ /* 0x042ff000000018a4 */
[----:B------:R-:W-:Y:S08]  /*2bb0*/  HMMA.16816.F32 R96, R16, R46, R160 ;  /* 0x0000002e1060723c */ /* 0x000ff000000018a0 */
[C---:B--2---:R-:W-:Y:S08]  /*2bc0*/  HMMA.16816.F32 R56, R8.reuse, R44, R128 ;  /* 0x0000002c0838723c */ /* 0x044ff00000001880 */
[----:B------:R-:W-:Y:S08]  /*2bd0*/  HMMA.16816.F32 R52, R8, R46, R124 ;  /* 0x0000002e0834723c */ /* 0x000ff0000000187c */
[C---:B---3--:R-:W-:Y:S08]  /*2be0*/  HMMA.16816.F32 R92, R16.reuse, R40, R156 ;  /* 0x00000028105c723c */ /* 0x048ff0000000189c */
        /* <DEDUP_REMOVED lines=10> */
[----:B------:R-:W-:Y:S08]  /*2c90*/  HMMA.16816.F32 R8, R8, R62, R68 ;  /* 0x0000003e0808723c */ /* 0x000ff00000001844 */
[----:B----4-:R-:W-:Y:S08]  /*2ca0*/  HMMA.16816.F32 R60, R12, R32, R56 ;  /* 0x000000200c3c723c */ /* 0x010ff00000001838 */
[----:B-----5:R-:W-:Y:S08]  /*2cb0*/  HMMA.16816.F32 R108, R4, R50, R64 ;  /* 0x00000032046c723c */ /* 0x020ff00000001840 */
[----:B------:R-:W-:Y:S08]  /*2cc0*/  HMMA.16816.F32 R56, R12, R34, R52 ;  /* 0x000000220c38723c */ /* 0x000ff00000001834 */
[C---:B------:R-:W-:Y:S08]  /*2cd0*/  HMMA.16816.F32 R92, R4.reuse, R28, R92 ;  /* 0x0000001c045c723c */ /* 0x040ff0000000185c */
[----:B------:R-:W-:Y:S08]  /*2ce0*/  HMMA.16816.F32 R88, R4, R30, R88 ;  /* 0x0000001e0458723c */ /* 0x000ff00000001858 */
[C---:B------:R-:W-:Y:S08]  /*2cf0*/  HMMA.16816.F32 R52, R12.reuse, R28, R44 ;  /* 0x0000001c0c34723c */ /* 0x040ff0000000182c */
[C---:B------:R-:W-:Y:S08]  /*2d00*/  HMMA.16816.F32 R40, R12.reuse, R30, R40 ;  /* 0x0000001e0c28723c */ /* 0x040ff00000001828 */
[C---:B------:R-:W-:Y:S07]  /*2d10*/  HMMA.16816.F32 R64, R12.reuse, R50, R8 ;  /* 0x000000320c40723c */ /* 0x040fee0000001808 */
[----:B------:R-:W-:Y:S01]  /*2d20*/  SHF.R.S32.HI R9, RZ, 0x1f, R171 ;  /* 0x0000001fff097819 */ /* 0x000fe200000114ab */
[-C--:B------:R-:W-:Y:S04]  /*2d30*/  HMMA.16816.F32 R28, R12, R24.reuse, R20 ;  /* 0x000000180c1c723c */ /* 0x080fe80000001814 */
[----:B------:R1:W-:Y:S03]  /*2d40*/  STL [R1+0x44], R9 ;  /* 0x0000440901007387 */ /* 0x0003e60000100800 */
[----:B------:R-:W-:Y:S01]  /*2d50*/  SHF.R.S32.HI R22, RZ, 0x1f, R170 ;  /* 0x0000001fff167819 */ /* 0x000fe200000114aa */
[C---:B------:R-:W-:Y:S04]  /*2d60*/  HMMA.16816.F32 R84, R4.reuse, R24, R84 ;  /* 0x000000180454723c */ /* 0x040fe80000001854 */
[----:B------:R1:W-:Y:S04]  /*2d70*/  STL [R1+0x48], R22 ;  /* 0x0000481601007387 */ /* 0x0003e80000100800 */
[C---:B------:R-:W-:Y:S08]  /*2d80*/  HMMA.16816.F32 R80, R4.reuse, R26, R80 ;  /* 0x0000001a0450723c */ /* 0x040ff00000001850 */
[C---:B------:R-:W-:Y:S08]  /*2d90*/  HMMA.16816.F32 R104, R4.reuse, R32, R104 ;  /* 0x000000200468723c */ /* 0x040ff00000001868 */
[C---:B------:R-:W-:Y:S08]  /*2da0*/  HMMA.16816.F32 R96, R4.reuse, R34, R96 ;  /* 0x000000220460723c */ /* 0x040ff00000001860 */
[----:B------:R-:W-:Y:S08]  /*2db0*/  HMMA.16816.F32 R76, R4, R48, R76 ;  /* 0x00000030044c723c */ /* 0x000ff0000000184c */
[C---:B------:R-:W-:Y:S08]  /*2dc0*/  HMMA.16816.F32 R24, R12.reuse, R26, R36 ;  /* 0x0000001a0c18723c */ /* 0x040ff00000001824 */
[----:B------:R-:W-:Y:S01]  /*2dd0*/  HMMA.16816.F32 R68, R12, R48, R16 ;  /* 0x000000300c44723c */ /* 0x000fe20000001810 */
[----:B------:R-:W-:Y:S06]  /*2de0*/  BAR.SYNC.DEFER_BLOCKING 0x0 ;  /* 0x0000000000007b1d */ /* 0x000fec0000010000 */
[----:B------:R-:W-:Y:S05]  /*2df0*/  @!P0 BRA `(.L_x_713) ;  /* 0x0000042000008947 */ /* 0x000fea0003800000 */
[----:B-1----:R-:W-:Y:S01]  /*2e00*/  ULEA UR5, UR6, UR11, 0x6 ;  /* 0x0000000b06057291 */ /* 0x002fe2000f8e303f */
[----:B------:R-:W-:-:S05]  /*2e10*/  IMAD.MOV.U32 R237, RZ, RZ, RZ ;  /* 0x000000ffffed7224 */ /* 0x000fca00078e00ff */
        /* <DEDUP_REMOVED lines=11> */
[----:B------:R-:W-:Y:S01]  /*2ed0*/  SEL R20, RZ, 0x10, P6 ;  /* 0x00000010ff147807 */ /* 0x000fe20003000000 */
[C---:B------:R-:W-:Y:S01]  /*2ee0*/  IMAD.SHL.U32 R21, R140.reuse, 0x2, RZ ;  /* 0x000000028c157824 */ /* 0x040fe200078e00ff */
[----:B------:R-:W-:Y:S01]  /*2ef0*/  SEL R19, RZ, 0x10, P5 ;  /* 0x00000010ff137807 */ /* 0x000fe20002800000 */
[----:B------:R-:W-:Y:S01]  /*2f00*/  IMAD R238, R3, c[0x0][0x2b8], R4 ;  /* 0x0000ae0003ee7a24 */ /* 0x000fe200078e0204 */
[----:B------:R-:W-:Y:S01]  /*2f10*/  SHF.L.U64.HI R11, R140, 0x1, R172 ;  /* 0x000000018c0b7819 */ /* 0x000fe200000102ac */
[----:B------:R-:W-:Y:S01]  /*2f20*/  IMAD.SHL.U32 R18, R170, 0x2, RZ ;  /* 0x00000002aa127824 */ /* 0x000fe200078e00ff */
[----:B------:R-:W-:Y:S01]  /*2f30*/  IADD3 R10, -R19, 0x10, RZ ;  /* 0x00000010130a7810 */ /* 0x000fe20007ffe1ff */
[----:B------:R-:W-:Y:S01]  /*2f40*/  IMAD.WIDE.U32 R4, R238, c[0x0][0x1e0], RZ ;  /* 0x00007800ee047a25 */ /* 0x000fe200078e00ff */
[----:B------:R-:W-:-:S02]  /*2f50*/  SHF.R.S32.HI R3, RZ, 0x1f, R238 ;  /* 0x0000001fff037819 */ /* 0x000fc400000114ee */
[----:B------:R-:W-:-:S03]  /*2f60*/  SHF.L.U64.HI R9, R171, 0x1, R9 ;  /* 0x00000001ab097819 */ /* 0x000fc60000010209 */
[----:B------:R-:W-:-:S04]  /*2f70*/  IMAD R3, R3, c[0x0][0x1e0], RZ ;  /* 0x0000780003037a24 */ /* 0x000fc800078e02ff */
[----:B------:R-:W-:-:S04]  /*2f80*/  IMAD R3, R238, c[0x0][0x1e4], R3 ;  /* 0x00007900ee037a24 */ /* 0x000fc800078e0203 */
[----:B------:R-:W-:Y:S01]  /*2f90*/  IMAD.IADD R5, R5, 0x1, R3 ;  /* 0x0000000105057824 */ /* 0x000fe200078e0203 */
[----:B-1----:R-:W-:-:S04]  /*2fa0*/  IADD3 R7, -R20, 0x10, RZ ;  /* 0x0000001014077810 */ /* 0x002fc80007ffe1ff */
[----:B------:R-:W-:Y:S01]  /*2fb0*/  LOP3.LUT R8, R7, 0xf, RZ, 0xc0, !PT ;  /* 0x0000000f07087812 */ /* 0x000fe200078ec0ff */
[----:B------:R-:W-:Y:S01]  /*2fc0*/  IMAD.SHL.U32 R7, R171, 0x2, RZ ;  /* 0x00000002ab077824 */ /* 0x000fe200078e00ff */
[----:B--2---:R-:W-:Y:S01]  /*2fd0*/  SHF.R.S32.HI R3, RZ, 0x1f, R237 ;  /* 0x0000001fff037819 */ /* 0x004fe200000114ed */
[----:B------:R-:W-:-:S04]  /*2fe0*/  IMAD.WIDE.U32 R4, R237, c[0x0][0x1f0], R4 ;  /* 0x00007c00ed047a25 */ /* 0x000fc800078e0004 */
[----:B------:R-:W-:-:S04]  /*2ff0*/  IMAD R3, R3, c[0x0][0x1f0], RZ ;  /* 0x00007c0003037a24 */ /* 0x000fc800078e02ff */
[----:B------:R-:W-:Y:S01]  /*3000*/  IMAD R6, R237, c[0x0][0x1f4], R3 ;  /* 0x00007d00ed067a24 */ /* 0x000fe200078e0203 */
[----:B------:R-:W-:-:S04]  /*3010*/  IADD3 R3, P0, R4, UR20, RZ ;  /* 0x0000001404037c10 */ /* 0x000fc8000ff1e0ff */
[----:B------:R-:W-:Y:S02]  /*3020*/  IADD3.X R6, R5, UR8, R6, P0, !PT ;  /* 0x0000000805067c10 */ /* 0x000fe400087fe406 */
[----:B------:R-:W-:-:S04]  /*3030*/  LEA R5, P0, R3, c[0x0][0x1c8], 0x1 ;  /* 0x0000720003057a11 */ /* 0x000fc800078008ff */
[----:B------:R-:W-:Y:S02]  /*3040*/  LEA.HI.X R6, R3, c[0x0][0x1cc], R6, 0x1, P0 ;  /* 0x0000730003067a11 */ /* 0x000fe400000f0c06 */
[----:B------:R-:W1:Y:S04]  /*3050*/  SHFL.IDX PT, R3, R5, 0x1, 0x1c1f ;  /* 0x003c1f0005037f89 */ /* 0x000e6800000e0000 */
[----:B------:R-:W2:Y:S04]  /*3060*/  SHFL.IDX PT, R4, R6, 0x1, 0x1c1f ;  /* 0x003c1f0006047f89 */ /* 0x000ea800000e0000 */
[----:B------:R-:W3:Y:S04]  /*3070*/  SHFL.IDX PT, R5, R5, RZ, 0x1c1f ;  /* 0x001c1fff05057589 */ /* 0x000ee800000e0000 */
[----:B------:R-:W4:Y:S01]  /*3080*/  SHFL.IDX PT, R6, R6, RZ, 0x1c1f ;  /* 0x001c1fff06067589 */ /* 0x000f2200000e0000 */
[----:B-1----:R-:W-:-:S02]  /*3090*/  IADD3 R16, P1, P0, R8, R3, R21 ;  /* 0x0000000308107210 */ /* 0x002fc4000783e015 */
[----:B------:R-:W-:Y:S02]  /*30a0*/  LOP3.LUT R8, R10, 0xf, RZ, 0xc0, !PT ;  /* 0x0000000f0a087812 */ /* 0x000fe400078ec0ff */
[----:B------:R-:W-:Y:S02]  /*30b0*/  IADD3 R10, -R169, 0x10, RZ ;  /* 0x00000010a90a7810 */ /* 0x000fe40007ffe1ff */
[-C--:B--2---:R-:W-:Y:S02]  /*30c0*/  IADD3.X R17, RZ, R4.reuse, R11, P1, P0 ;  /* 0x00000004ff117210 */ /* 0x084fe40000fe040b */
[----:B------:R-:W-:Y:S02]  /*30d0*/  IADD3 R14, P1, P0, R8, R3, R7 ;  /* 0x00000003080e7210 */ /* 0x000fe4000783e007 */
[----:B------:R-:W-:Y:S02]  /*30e0*/  LOP3.LUT R8, R10, 0xf, RZ, 0xc0, !PT ;  /* 0x0000000f0a087812 */ /* 0x000fe400078ec0ff */
[----:B------:R-:W-:-:S02]  /*30f0*/  IADD3.X R15, RZ, R4, R9, P1, P0 ;  /* 0x00000004ff0f7210 */ /* 0x000fc40000fe0409 */
[----:B------:R-:W-:Y:S02]  /*3100*/  IADD3 R12, P1, P0, R8, R3, R18 ;  /* 0x00000003080c7210 */ /* 0x000fe4000783e012 */
[----:B------:R-:W-:-:S04]  /*3110*/  SHF.L.U64.HI R3, R170, 0x1, R22 ;  /* 0x00000001aa037819 */ /* 0x000fc80000010216 */
[----:B------:R-:W-:Y:S02]  /*3120*/  IADD3.X R13, RZ, R4, R3, P1, P0 ;  /* 0x00000004ff0d7210 */ /* 0x000fe40000fe0403 */
[C---:B---3--:R-:W-:Y:S02]  /*3130*/  IADD3 R10, P1, R5.reuse, R21, RZ ;  /* 0x00000015050a7210 */ /* 0x048fe40007f3e0ff */
[----:B------:R-:W-:-:S03]  /*3140*/  IADD3 R8, P0, R5, R7, RZ ;  /* 0x0000000705087210 */ /* 0x000fc60007f1e0ff */
[----:B----4-:R-:W-:Y:S01]  /*3150*/  IMAD.X R11, R6, 0x1, R11, P1 ;  /* 0x00000001060b7824 */ /* 0x010fe200008e060b */
[----:B------:R-:W-:Y:S01]  /*3160*/  ISETP.NE.U32.AND P1, PT, R20, RZ, PT ;  /* 0x000000ff1400720c */ /* 0x000fe20003f25070 */
[C---:B------:R-:W-:Y:S01]  /*3170*/  IMAD.X R9, R6.reuse, 0x1, R9, P0 ;  /* 0x0000000106097824 */ /* 0x040fe200000e0609 */
[----:B------:R-:W-:Y:S02]  /*3180*/  IADD3 R4, P0, R5, R18, RZ ;  /* 0x0000001205047210 */ /* 0x000fe40007f1e0ff */
[----:B------:R1:W-:Y:S03]  /*3190*/  LDGSTS.E.BYPASS.LTC128B.128 [R168+0x3100], [R10.64], !P6 ;  /* 0x031000000aa87fae */ /* 0x0003e6000f101d4e */
[----:B------:R-:W-:Y:S01]  /*31a0*/  IMAD.X R5, R6, 0x1, R3, P0 ;  /* 0x0000000106057824 */ /* 0x000fe200000e0603 */
[----:B------:R1:W-:Y:S01]  /*31b0*/  LDGSTS.E.BYPASS.LTC128B.128 [R168+0x4100], [R8.64], !P5 ;  /* 0x0410000008a87fae */ /* 0x0003e2000e901d4e */
[----:B------:R-:W-:-:S03]  /*31c0*/  ISETP.NE.U32.AND P0, PT, R19, RZ, PT ;  /* 0x000000ff1300720c */ /* 0x000fc60003f05070 */
[----:B------:R1:W-:Y:S04]  /*31d0*/  LDGSTS.E.BYPASS.LTC128B.128 [R168+0x5100], [R4.64], !P4 ;  /* 0x0510000004a87fae */ /* 0x0003e8000e101d4e */
[----:B------:R1:W-:Y:S01]  /*31e0*/  LDGSTS.E.BYPASS.LTC128B.128.ZFILL [R168+0x3900], [R16.64], P1 ;  /* 0x0390000010a87fae */ /* 0x0003e20008941d4e */
[----:B------:R-:W-:-:S05]  /*31f0*/  ISETP.NE.U32.AND P1, PT, R169, RZ, PT ;  /* 0x000000ffa900720c */ /* 0x000fca0003f25070 */
[----:B------:R1:W-:Y:S08]  /*3200*/  LDGSTS.E.BYPASS.LTC128B.128.ZFILL [R168+0x4900], [R14.64], P0 ;  /* 0x049000000ea87fae */ /* 0x0003f00008141d4e */
[----:B------:R1:W-:Y:S02]  /*3210*/  LDGSTS.E.BYPASS.LTC128B.128.ZFILL [R168+0x5900], [R12.64], P1 ;  /* 0x059000000ca87fae */ /* 0x0003e40008941d4e */
.L_x_713:
[----:B-1----:R-:W-:Y:S01]  /*3220*/  LOP3.LUT R3, R142, 0xffffffe0, RZ, 0xc0, !PT ;  /* 0xffffffe08e037812 */ /* 0x002fe200078ec0ff */
[----:B------:R-:W-:Y:S01]  /*3230*/  UMOV UR5, 0xffffffc0 ;  /* 0xffffffc000057882 */ /* 0x000fe20000000000 */
[----:B------:R-:W-:Y:S01]  /*3240*/  SHF.R.S32.HI R5, RZ, 0x1f, R141 ;  /* 0x0000001fff057819 */ /* 0x000fe2000001148d */
[----:B------:R-:W-:Y:S01]  /*3250*/  UIMAD UR5, UR6, UR5, 0x41 ;  /* 0x00000041060574a4 */ /* 0x000fe2000f8e0205 */
[----:B------:R-:W-:Y:S01]  /*3260*/  PLOP3.LUT P1, PT, PT, PT, UP1, 0x80, 0x0 ;  /* 0x000000000000781c */ /* 0x000fe20003f2f018 */
[----:B------:R-:W-:Y:S01]  /*3270*/  IMAD.IADD R4, R143, 0x1, -R3 ;  /* 0x000000018f047824 */ /* 0x000fe200078e0a03 */
[----:B------:R-:W-:Y:S01]  /*3280*/  LEA.HI R3, R5, R141, RZ, 0x2 ;  /* 0x0000008d05037211 */ /* 0x000fe200078f10ff */
[----:B------:R-:W-:Y:S01]  /*3290*/  IMAD.SHL.U32 R221, R0, 0x2, RZ ;  /* 0x0000000200dd7824 */ /* 0x000fe200078e00ff */
[----:B------:R-:W-:Y:S01]  /*32a0*/  PLOP3.LUT P0, PT, PT, PT, UP1, 0x80, 0x0 ;  /* 0x000000000000781c */ /* 0x000fe20003f0f018 */
[----:B------:R-:W-:Y:S01]  /*32b0*/  UIADD3 UR6, UR6, -0x2, URZ ;  /* 0xfffffffe06067890 */ /* 0x000fe2000fffe03f */
[----:B------:R-:W-:Y:S01]  /*32c0*/  SHF.R.S32.HI R5, RZ, 0x1f, R4 ;  /* 0x0000001fff057819 */ /* 0x000fe20000011404 */
[----:B------:R-:W-:Y:S01]  /*32d0*/  IMAD R222, R2, 0x2, R221 ;  /* 0x0000000202de7824 */ /* 0x000fe200078e02dd */
[----:B------:R-:W-:Y:S01]  /*32e0*/  LOP3.LUT R6, R3, 0xffffffc, RZ, 0xc0, !PT ;  /* 0x0ffffffc03067812 */ /* 0x000fe200078ec0ff */
[----:B------:R-:W0:Y:S01]  /*32f0*/  LDGDEPBAR ;  /* 0x00000000000079af */ /* 0x000e220000000000 */
[----:B------:R-:W-:-:S02]  /*3300*/  LEA.HI R5, R5, R4, RZ, 0x2 ;  /* 0x0000000405057211 */ /* 0x000fc400078f10ff */
[----:B------:R-:W-:Y:S01]  /*3310*/  LEA.HI R3, R100, R100, RZ, 0x1 ;  /* 0x0000006464037211 */ /* 0x000fe200078f08ff */
[----:B------:R-:W-:Y:S01]  /*3320*/  IMAD.IADD R7, R141, 0x1, -R6 ;  /* 0x000000018d077824 */ /* 0x000fe200078e0a06 */
[C---:B------:R-:W-:Y:S02]  /*3330*/  LEA.HI.SX32 R6, R5.reuse, UR10, 0x1e ;  /* 0x0000000a05067c11 */ /* 0x040fe4000f8ff2ff */
[----:B------:R-:W-:Y:S01]  /*3340*/  LOP3.LUT R5, R5, 0x7ffffffc, RZ, 0xc0, !PT ;  /* 0x7ffffffc05057812 */ /* 0x000fe200078ec0ff */
[----:B------:R-:W-:Y:S02]  /*3350*/  IMAD.SHL.U32 R8, R3, 0x20, RZ ;  /* 0x0000002003087824 */ /* 0x000fe400078e00ff */
[----:B------:R-:W-:Y:S01]  /*3360*/  IMAD R7, R7, 0x10, R6 ;  /* 0x0000001007077824 */ /* 0x000fe200078e0206 */
[----:B------:R-:W-:Y:S01]  /*3370*/  LOP3.LUT R6, R3, 0x1ffffffe, RZ, 0xc0, !PT ;  /* 0x1ffffffe03067812 */ /* 0x000fe200078ec0ff */
[----:B------:R-:W-:Y:S01]  /*3380*/  IMAD.IADD R4, R4, 0x1, -R5 ;  /* 0x0000000104047824 */ /* 0x000fe200078e0a05 */
[----:B------:R-:W-:-:S03]  /*3390*/  LOP3.LUT R3, R8, 0xffffffc0, RZ, 0xc0, !PT ;  /* 0xffffffc008037812 */ /* 0x000fc600078ec0ff */
[----:B------:R-:W-:Y:S02]  /*33a0*/  IMAD.IADD R6, R100, 0x1, -R6 ;  /* 0x0000000164067824 */ /* 0x000fe400078e0a06 */
[----:B------:R-:W-:Y:S02]  /*33b0*/  IMAD.IADD R3, R3, 0x1, R7 ;  /* 0x0000000103037824 */ /* 0x000fe400078e0207 */
[----:B------:R-:W-:Y:S02]  /*33c0*/  IMAD.U32 R7, RZ, RZ, UR5 ;  /* 0x00000005ff077e24 */ /* 0x000fe4000f8e00ff */
[----:B------:R-:W-:Y:S02]  /*33d0*/  IMAD R9, R6, 0x8, R3 ;  /* 0x0000000806097824 */ /* 0x000fe400078e0203 */
[----:B------:R-:W-:Y:S02]  /*33e0*/  IMAD.SHL.U32 R8, R4, 0x2, RZ ;  /* 0x0000000204087824 */ /* 0x000fe400078e00ff */
[----:B------:R-:W-:Y:S01]  /*33f0*/  @P1 IMAD.HI.U32 R6, R9, c[0x0][0x2c8], RZ ;  /* 0x0000b20009061a27 */ /* 0x000fe200078e00ff */
[----:B------:R-:W-:Y:S02]  /*3400*/  STL [R1+0x34], R9 ;  /* 0x0000340901007387 */ /* 0x000fe40000100800 */
[----:B------:R-:W-:Y:S01]  /*3410*/  IADD3 R7, -R8, UR7, R7 ;  /* 0x0000000708077c10 */ /* 0x000fe2000fffe107 */
[----:B------:R-:W-:Y:S01]  /*3420*/  IMAD.MOV.U32 R3, RZ, RZ, R9 ;  /* 0x000000ffff037224 */ /* 0x000fe200078e0009 */
[----:B------:R-:W-:Y:S01]  /*3430*/  @P0 SHF.R.U32.HI R3, RZ, c[0x0][0x2cc], R6 ;  /* 0x0000b300ff030a19 */ /* 0x000fe20000011606 */
[----:B------:R1:W-:Y:S01]  /*3440*/  STL [R1+0x38], R8 ;  /* 0x0000380801007387 */ /* 0x0003e20000100800 */
[----:B------:R-:W-:-:S03]  /*3450*/  IADD3 R7, R7, -UR12, RZ ;  /* 0x8000000c07077c10 */ /* 0x000fc6000fffe0ff */
[----:B------:R-:W2:Y:S04]  /*3460*/  SHFL.IDX PT, R6, R3, RZ, 0x1c1f ;  /* 0x001c1fff03067589 */ /* 0x000ea800000e0000 */
[----:B------:R-:W3:Y:S01]  /*3470*/  SHFL.IDX PT, R4, R3, 0x2, 0x1c1f ;  /* 0x005c1f0003047f89 */ /* 0x000ee200000e0000 */
[----:B-1----:R-:W-:Y:S01]  /*3480*/  IADD3 R8, -R8, UR4, RZ ;  /* 0x0000000408087c10 */ /* 0x002fe2000fffe1ff */
[----:B------:R-:W-:Y:S01]  /*3490*/  ULDC.64 UR4, c[0x0][0x2c8] ;  /* 0x0000b20000047ab9 */ /* 0x000fe20000000a00 */
[C---:B--2---:R-:W-:Y:S01]  /*34a0*/  IMAD.IADD R5, R7.reuse, 0x1, R6 ;  /* 0x0000000107057824 */ /* 0x044fe200078e0206 */
[----:B------:R-:W-:Y:S01]  /*34b0*/  UIMAD.WIDE.U32 UR24, UR10, UR4, URZ ;  /* 0x000000040a1872a5 */ /* 0x000fe2000f8e003f */
[----:B------:R-:W1:Y:S01]  /*34c0*/  SHFL.IDX PT, R6, R3, 0x1, 0x1c1f ;  /* 0x003c1f0003067f89 */ /* 0x000e6200000e0000 */
[----:B---3--:R-:W-:-:S02]  /*34d0*/  IMAD.IADD R4, R7, 0x1, R4 ;  /* 0x0000000107047824 */ /* 0x008fc400078e0204 */
[----:B------:R-:W-:Y:S01]  /*34e0*/  IMNMX R5, R8, R5, PT ;  /* 0x0000000508057217 */ /* 0x000fe20003800200 */
[----:B------:R-:W2:Y:S01]  /*34f0*/  SHFL.IDX PT, R3, R3, 0x3, 0x1c1f ;  /* 0x007c1f0003037f89 */ /* 0x000ea200000e0000 */
[----:B------:R-:W-:Y:S02]  /*3500*/  @UP1 USHF.R.U32.HI UR10, URZ, UR5, UR25 ;  /* 0x000000053f0a1299 */ /* 0x000fe40008011619 */
[C---:B------:R-:W-:Y:S02]  /*3510*/  ISETP.GT.AND P1, PT, R5.reuse, 0x1, PT ;  /* 0x000000010500780c */ /* 0x040fe40003f24270 */
[----:B------:R-:W-:Y:S01]  /*3520*/  ISETP.GT.AND P0, PT, R5, RZ, PT ;  /* 0x000000ff0500720c */ /* 0x000fe20003f04270 */
[----:B------:R-:W-:Y:S01]  /*3530*/  UIADD3 UR10, UR10, UR7, -UR12 ;  /* 0x000000070a0a7290 */ /* 0x000fe2000fffe80c */
[----:B------:R-:W-:Y:S02]  /*3540*/  FSEL R36, R61, -INF , P1 ;  /* 0xff8000003d247808 */ /* 0x000fe40000800000 */
[----:B------:R-:W-:Y:S01]  /*3550*/  ISETP.GT.AND P1, PT, R5, 0x9, PT ;  /* 0x000000090500780c */ /* 0x000fe20003f24270 */
[----:B------:R-:W-:Y:S01]  /*3560*/  USHF.R.S32.HI UR4, URZ, 0x1f, UR10 ;  /* 0x0000001f3f047899 */ /* 0x000fe2000801140a */
[----:B------:R-:W-:-:S02]  /*3570*/  FSEL R32, R60, -INF , P0 ;  /* 0xff8000003c207808 */ /* 0x000fc40000000000 */
[----:B------:R-:W-:Y:S01]  /*3580*/  FSEL R39, R57, -INF , P1 ;  /* 0xff80000039277808 */ /* 0x000fe20000800000 */
[----:B------:R-:W-:Y:S01]  /*3590*/  ULEA.HI UR4, UR4, UR10, URZ, 0x6 ;  /* 0x0000000a04047291 */ /* 0x000fe2000f8f303f */
[C---:B------:R-:W-:Y:S02]  /*35a0*/  ISETP.GT.AND P1, PT, R5.reuse, 0x11, PT ;  /* 0x000000110500780c */ /* 0x040fe40003f24270 */
[----:B------:R-:W-:Y:S01]  /*35b0*/  ISETP.GT.AND P0, PT, R5, 0x8, PT ;  /* 0x000000080500780c */ /* 0x000fe20003f04270 */
[----:B------:R-:W-:Y:S01]  /*35c0*/  USHF.R.S32.HI UR4, URZ, 0x6, UR4 ;  /* 0x000000063f047899 */ /* 0x000fe20008011404 */
[----:B------:R-:W-:Y:S01]  /*35d0*/  FSEL R123, R53, -INF , P1 ;  /* 0xff800000357b7808 */ /* 0x000fe20000800000 */
[----:B-1----:R-:W-:Y:S01]  /*35e0*/  IMAD.IADD R6, R7, 0x1, R6 ;  /* 0x0000000107067824 */ /* 0x002fe200078e0206 */
[----:B------:R-:W-:Y:S01]  /*35f0*/  ISETP.GT.AND P1, PT, R5, 0x19, PT ;  /* 0x000000190500780c */ /* 0x000fe20003f24270 */
[----:B------:R-:W-:Y:S01]  /*3600*/  UISETP.LT.AND UP0, UPT, URZ, UR4, UPT ;  /* 0x000000043f00728c */ /* 0x000fe2000bf01270 */
[----:B------:R-:W-:Y:S01]  /*3610*/  FSEL R37, R56, -INF , P0 ;  /* 0xff80000038257808 */ /* 0x000fe20000000000 */
[----:B--2---:R-:W-:Y:S01]  /*3620*/  IMAD.IADD R3, R7, 0x1, R3 ;  /* 0x0000000107037824 */ /* 0x004fe200078e0203 */
[----:B------:R-:W-:Y:S01]  /*3630*/  FSEL R124, R41, -INF , P1 ;  /* 0xff800000297c7808 */ /* 0x000fe20000800000 */
[----:B------:R-:W-:Y:S01]  /*3640*/  USEL UR4, URZ, UR4, !UP0 ;  /* 0x000000043f047287 */ /* 0x000fe2000c000000 */
[----:B------:R-:W-:-:S02]  /*3650*/  ISETP.GT.AND P1, PT, R5, 0x21, PT ;  /* 0x000000210500780c */ /* 0x000fc40003f24270 */
[----:B------:R-:W-:Y:S02]  /*3660*/  IMNMX R6, R8, R6, PT ;  /* 0x0000000608067217 */ /* 0x000fe40003800200 */
[----:B------:R-:W-:Y:S02]  /*3670*/  ISETP.GT.AND P0, PT, R5, 0x10, PT ;  /* 0x000000100500780c */ /* 0x000fe40003f04270 */
[----:B------:R-:W-:Y:S02]  /*3680*/  FSEL R176, R29, -INF , P1 ;  /* 0xff8000001db07808 */ /* 0x000fe40000800000 */
[----:B------:R-:W-:Y:S02]  /*3690*/  ISETP.GT.AND P1, PT, R6, RZ, PT ;  /* 0x000000ff0600720c */ /* 0x000fe40003f24270 */
[----:B------:R-:W-:Y:S02]  /*36a0*/  FSEL R74, R52, -INF , P0 ;  /* 0xff800000344a7808 */ /* 0x000fe40000000000 */
[----:B------:R-:W-:-:S02]  /*36b0*/  ISETP.GT.AND P0, PT, R5, 0x18, PT ;  /* 0x000000180500780c */ /* 0x000fc40003f04270 */
[----:B------:R-:W-:Y:S02]  /*36c0*/  FSEL R38, R62, -INF , P1 ;  /* 0xff8000003e267808 */ /* 0x000fe40000800000 */
[----:B------:R-:W-:Y:S02]  /*36d0*/  ISETP.GT.AND P1, PT, R6, 0x8, PT ;  /* 0x000000080600780c */ /* 0x000fe40003f24270 */
[----:B------:R-:W-:Y:S02]  /*36e0*/  FSEL R125, R40, -INF , P0 ;  /* 0xff800000287d7808 */ /* 0x000fe40000000000 */
[----:B------:R-:W-:Y:S02]  /*36f0*/  ISETP.GT.AND P0, PT, R5, 0x20, PT ;  /* 0x000000200500780c */ /* 0x000fe40003f04270 */
[----:B------:R-:W-:Y:S02]  /*3700*/  FSEL R45, R58, -INF , P1 ;  /* 0xff8000003a2d7808 */ /* 0x000fe40000800000 */
[----:B------:R-:W-:-:S02]  /*3710*/  ISETP.GT.AND P1, PT, R6, 0x10, PT ;  /* 0x000000100600780c */ /* 0x000fc40003f24270 */
[----:B------:R-:W-:Y:S02]  /*3720*/  FSEL R167, R28, -INF , P0 ;  /* 0xff8000001ca77808 */ /* 0x000fe40000000000 */
[C---:B------:R-:W-:Y:S02]  /*3730*/  ISETP.GT.AND P0, PT, R5.reuse, 0x28, PT ;  /* 0x000000280500780c */ /* 0x040fe40003f04270 */
[----:B------:R-:W-:Y:S02]  /*3740*/  FSEL R122, R54, -INF , P1 ;  /* 0xff800000367a7808 */ /* 0x000fe40000800000 */
[----:B------:R-:W-:Y:S02]  /*3750*/  ISETP.GT.AND P1, PT, R5, 0x29, PT ;  /* 0x000000290500780c */ /* 0x000fe40003f24270 */
[----:B------:R-:W-:Y:S02]  /*3760*/  FSEL R181, R24, -INF , P0 ;  /* 0xff80000018b57808 */ /* 0x000fe40000000000 */
[----:B------:R-:W-:-:S02]  /*3770*/  ISETP.GT.AND P0, PT, R6, 0x1, PT ;  /* 0x000000010600780c */ /* 0x000fc40003f04270 */
[----:B------:R-:W-:Y:S02]  /*3780*/  FSEL R180, R25, -INF , P1 ;  /* 0xff80000019b47808 */ /* 0x000fe40000800000 */
[----:B------:R-:W-:Y:S02]  /*3790*/  ISETP.GT.AND P1, PT, R6, 0x19, PT ;  /* 0x000000190600780c */ /* 0x000fe40003f24270 */
[----:B------:R-:W-:Y:S02]  /*37a0*/  IMNMX R4, R8, R4, PT ;  /* 0x0000000408047217 */ /* 0x000fe40003800200 */
[----:B------:R-:W-:Y:S02]  /*37b0*/  FSEL R44, R63, -INF , P0 ;  /* 0xff8000003f2c7808 */ /* 0x000fe40000000000 */
[----:B------:R-:W-:Y:S02]  /*37c0*/  ISETP.GT.AND P0, PT, R6, 0x9, PT ;  /* 0x000000090600780c */ /* 0x000fe40003f04270 */
[----:B------:R-:W-:-:S02]  /*37d0*/  FSEL R75, R43, -INF , P1 ;  /* 0xff8000002b4b7808 */ /* 0x000fc40000800000 */
[----:B------:R-:W-:Y:S02]  /*37e0*/  ISETP.GT.AND P1, PT, R4, 0x1, PT ;  /* 0x000000010400780c */ /* 0x000fe40003f24270 */
[----:B------:R-:W-:Y:S02]  /*37f0*/  FSEL R46, R59, -INF , P0 ;  /* 0xff8000003b2e7808 */ /* 0x000fe40000000000 */
[----:B------:R-:W-:Y:S02]  /*3800*/  ISETP.GT.AND P0, PT, R6, 0x11, PT ;  /* 0x000000110600780c */ /* 0x000fe40003f04270 */
[----:B------:R-:W-:Y:S02]  /*3810*/  FSEL R13, R105, -INF , P1 ;  /* 0xff800000690d7808 */ /* 0x000fe40000800000 */
[----:B------:R-:W-:Y:S02]  /*3820*/  ISETP.GT.AND P1, PT, R4, 0x9, PT ;  /* 0x000000090400780c */ /* 0x000fe40003f24270 */
[----:B------:R-:W-:-:S02]  /*3830*/  FSEL R121, R55, -INF , P0 ;  /* 0xff80000037797808 */ /* 0x000fc40000000000 */
[----:B------:R-:W-:Y:S02]  /*3840*/  ISETP.GT.AND P0, PT, R6, 0x18, PT ;  /* 0x000000180600780c */ /* 0x000fe40003f04270 */
[----:B------:R-:W-:Y:S02]  /*3850*/  FSEL R17, R97, -INF , P1 ;  /* 0xff80000061117808 */ /* 0x000fe40000800000 */
[----:B------:R-:W-:Y:S02]  /*3860*/  ISETP.GT.AND P1, PT, R4, 0x11, PT ;  /* 0x000000110400780c */ /* 0x000fe40003f24270 */
[----:B------:R-:W-:Y:S02]  /*3870*/  FSEL R120, R42, -INF , P0 ;  /* 0xff8000002a787808 */ /* 0x000fe40000000000 */
[----:B------:R-:W-:Y:S01]  /*3880*/  ISETP.GT.AND P0, PT, R4, RZ, PT ;  /* 0x000000ff0400720c */ /* 0x000fe20003f04270 */
[----:B------:R-:W-:Y:S01]  /*3890*/  LDSM.16.MT88.4 R40, [R222+0x2100] ;  /* 0x00210000de28783b */ /* 0x000fe20000004200 */
[----:B------:R-:W-:-:S02]  /*38a0*/  FSEL R49, R93, -INF , P1 ;  /* 0xff8000005d317808 */ /* 0x000fc40000800000 */
[----:B------:R-:W-:Y:S02]  /*38b0*/  ISETP.GT.AND P1, PT, R4, 0x19, PT ;  /* 0x000000190400780c */ /* 0x000fe40003f24270 */
[----:B------:R-:W-:Y:S02]  /*38c0*/  FSEL R11, R104, -INF , P0 ;  /* 0xff800000680b7808 */ /* 0x000fe40000000000 */
[C---:B------:R-:W-:Y:S02]  /*38d0*/  ISETP.GT.AND P0, PT, R4.reuse, 0x8, PT ;  /* 0x000000080400780c */ /* 0x040fe40003f04270 */
[----:B------:R-:W-:Y:S02]  /*38e0*/  FSEL R52, R89, -INF , P1 ;  /* 0xff80000059347808 */ /* 0x000fe40000800000 */
[----:B------:R-:W-:Y:S02]  /*38f0*/  ISETP.GT.AND P1, PT, R4, 0x21, PT ;  /* 0x000000210400780c */ /* 0x000fe40003f24270 */
[----:B------:R-:W-:-:S02]  /*3900*/  FSEL R16, R96, -INF , P0 ;  /* 0xff80000060107808 */ /* 0x000fc40000000000 */
[C---:B------:R-:W-:Y:S02]  /*3910*/  ISETP.GT.AND P0, PT, R4.reuse, 0x10, PT ;  /* 0x000000100400780c */ /* 0x040fe40003f04270 */
[----:B------:R-:W-:Y:S02]  /*3920*/  FMNMX.FTZ R7, R11, R13, !PT ;  /* 0x0000000d0b077209 */ /* 0x000fe40007810000 */
[----:B------:R-:W-:Y:S02]  /*3930*/  FSEL R155, R85, -INF , P1 ;  /* 0xff800000559b7808 */ /* 0x000fe40000800000 */
[----:B------:R-:W-:Y:S02]  /*3940*/  ISETP.GT.AND P1, PT, R4, 0x29, PT ;  /* 0x000000290400780c */ /* 0x000fe40003f24270 */
[----:B------:R-:W-:Y:S02]  /*3950*/  IMNMX R3, R8, R3, PT ;  /* 0x0000000308037217 */ /* 0x000fe40003800200 */
[----:B------:R-:W-:-:S02]  /*3960*/  FSEL R47, R92, -INF , P0 ;  /* 0xff8000005c2f7808 */ /* 0x000fc40000000000 */
[----:B------:R-:W-:Y:S02]  /*3970*/  FMNMX.FTZ R7, R16, R7, !PT ;  /* 0x0000000710077209 */ /* 0x000fe40007810000 */
[----:B------:R-:W-:Y:S02]  /*3980*/  ISETP.GT.AND P0, PT, R4, 0x18, PT ;  /* 0x000000180400780c */ /* 0x000fe40003f04270 */
[----:B------:R-:W-:Y:S02]  /*3990*/  FSEL R165, R81, -INF , P1 ;  /* 0xff80000051a57808 */ /* 0x000fe40000800000 */
[----:B------:R-:W-:Y:S02]  /*39a0*/  ISETP.GT.AND P1, PT, R3, RZ, PT ;  /* 0x000000ff0300720c */ /* 0x000fe40003f24270 */
[----:B------:R-:W-:Y:S02]  /*39b0*/  FMNMX.FTZ R7, R17, R7, !PT ;  /* 0x0000000711077209 */ /* 0x000fe40007810000 */
[----:B------:R-:W-:-:S02]  /*39c0*/  FSEL R50, R88, -INF , P0 ;  /* 0xff80000058327808 */ /* 0x000fc40000000000 */
[----:B------:R-:W-:Y:S02]  /*39d0*/  ISETP.GT.AND P0, PT, R4, 0x20, PT ;  /* 0x000000200400780c */ /* 0x000fe40003f04270 */
[----:B------:R-:W-:Y:S02]  /*39e0*/  FSEL R14, R106, -INF , P1 ;  /* 0xff8000006a0e7808 */ /* 0x000fe40000800000 */
[----:B------:R-:W-:Y:S02]  /*39f0*/  ISETP.GT.AND P1, PT, R3, 0x8, PT ;  /* 0x000000080300780c */ /* 0x000fe40003f24270 */
[----:B------:R-:W-:Y:S02]  /*3a00*/  FMNMX.FTZ R7, R47, R7, !PT ;  /* 0x000000072f077209 */ /* 0x000fe40007810000 */
[----:B------:R-:W-:Y:S02]  /*3a10*/  FSEL R141, R84, -INF , P0 ;  /* 0xff800000548d7808 */ /* 0x000fe40000000000 */
[----:B------:R-:W-:-:S02]  /*3a20*/  ISETP.GT.AND P0, PT, R4, 0x28, PT ;  /* 0x000000280400780c */ /* 0x000fc40003f04270 */
[----:B------:R-:W-:Y:S02]  /*3a30*/  FSEL R18, R98, -INF , P1 ;  /* 0xff80000062127808 */ /* 0x000fe40000800000 */
[----:B------:R-:W-:Y:S02]  /*3a40*/  FMNMX.FTZ R7, R49, R7, !PT ;  /* 0x0000000731077209 */ /* 0x000fe40007810000 */
[----:B------:R-:W-:Y:S02]  /*3a50*/  ISETP.GT.AND P1, PT, R3, 0x10, PT ;  /* 0x000000100300780c */ /* 0x000fe40003f24270 */
[----:B------:R-:W-:Y:S02]  /*3a60*/  FSEL R147, R80, -INF , P0 ;  /* 0xff80000050937808 */ /* 0x000fe40000000000 */
[----:B------:R-:W-:Y:S02]  /*3a70*/  ISETP.GT.AND P0, PT, R4, 0x30, PT ;  /* 0x000000300400780c */ /* 0x000fe40003f04270 */
[----:B------:R-:W-:-:S02]  /*3a80*/  FMNMX.FTZ R7, R50, R7, !PT ;  /* 0x0000000732077209 */ /* 0x000fc40007810000 */
[----:B------:R-:W-:Y:S02]  /*3a90*/  FSEL R48, R94, -INF , P1 ;  /* 0xff8000005e307808 */ /* 0x000fe40000800000 */
[C---:B------:R-:W-:Y:S02]  /*3aa0*/  ISETP.GT.AND P1, PT, R3.reuse, 0x18, PT ;  /* 0x000000180300780c */ /* 0x040fe40003f24270 */
[----:B------:R-:W-:Y:S02]  /*3ab0*/  FSEL R212, R76, -INF , P0 ;  /* 0xff8000004cd47808 */ /* 0x000fe40000000000 */
[----:B------:R-:W-:Y:S02]  /*3ac0*/  FMNMX.FTZ R7, R52, R7, !PT ;  /* 0x0000000734077209 */ /* 0x000fe40007810000 */
[----:B------:R-:W-:Y:S02]  /*3ad0*/  ISETP.GT.AND P0, PT, R3, 0x1, PT ;  /* 0x000000010300780c */ /* 0x000fe40003f04270 */
[----:B------:R-:W-:-:S02]  /*3ae0*/  FSEL R72, R90, -INF , P1 ;  /* 0xff8000005a487808 */ /* 0x000fc40000800000 */
[----:B------:R-:W-:Y:S02]  /*3af0*/  ISETP.GT.AND P1, PT, R4, 0x31, PT ;  /* 0x000000310400780c */ /* 0x000fe40003f24270 */
[----:B------:R-:W-:Y:S02]  /*3b00*/  FMNMX.FTZ R7, R141, R7, !PT ;  /* 0x000000078d077209 */ /* 0x000fe40007810000 */
[----:B------:R-:W-:Y:S02]  /*3b10*/  FSEL R15, R107, -INF , P0 ;  /* 0xff8000006b0f7808 */ /* 0x000fe40000000000 */
[----:B------:R-:W-:Y:S02]  /*3b20*/  FSEL R210, R77, -INF , P1 ;  /* 0xff8000004dd27808 */ /* 0x000fe40000800000 */
[----:B------:R-:W-:Y:S02]  /*3b30*/  ISETP.GT.AND P1, PT, R3, 0x20, PT ;  /* 0x000000200300780c */ /* 0x000fe40003f24270 */
[----:B------:R-:W-:-:S02]  /*3b40*/  FMNMX.FTZ R7, R155, R7, !PT ;  /* 0x000000079b077209 */ /* 0x000fc40007810000 */
[----:B------:R-:W-:Y:S02]  /*3b50*/  ISETP.GT.AND P0, PT, R3, 0x9, PT ;  /* 0x000000090300780c */ /* 0x000fe40003f04270 */
[----:B------:R-:W-:Y:S02]  /*3b60*/  FMNMX.FTZ R8, R14, R15, !PT ;  /* 0x0000000f0e087209 */ /* 0x000fe40007810000 */
[----:B------:R-:W-:Y:S02]  /*3b70*/  FSEL R126, R86, -INF , P1 ;  /* 0xff800000567e7808 */ /* 0x000fe40000800000 */
[----:B------:R-:W-:Y:S02]  /*3b80*/  FMNMX.FTZ R7, R147, R7, !PT ;  /* 0x0000000793077209 */ /* 0x000fe40007810000 */
[----:B------:R-:W-:Y:S02]  /*3b90*/  FSEL R19, R99, -INF , P0 ;  /* 0xff80000063137808 */ /* 0x000fe40000000000 */
[----:B------:R-:W-:-:S02]  /*3ba0*/  FMNMX.FTZ R8, R18, R8, !PT ;  /* 0x0000000812087209 */ /* 0x000fc40007810000 */
[----:B------:R-:W-:Y:S02]  /*3bb0*/  ISETP.GT.AND P1, PT, R4, 0x38, PT ;  /* 0x000000380400780c */ /* 0x000fe40003f24270 */
[----:B------:R-:W-:Y:S02]  /*3bc0*/  FMNMX.FTZ R7, R165, R7, !PT ;  /* 0x00000007a5077209 */ /* 0x000fe40007810000 */
[----:B------:R-:W-:Y:S02]  /*3bd0*/  ISETP.GT.AND P0, PT, R3, 0x11, PT ;  /* 0x000000110300780c */ /* 0x000fe40003f04270 */
[----:B------:R-:W-:Y:S02]  /*3be0*/  FMNMX.FTZ R8, R19, R8, !PT ;  /* 0x0000000813087209 */ /* 0x000fe40007810000 */
[----:B------:R-:W-:Y:S02]  /*3bf0*/  FSEL R208, R108, -INF , P1 ;  /* 0xff8000006cd07808 */ /* 0x000fe40000800000 */
[----:B------:R-:W-:-:S02]  /*3c00*/  ISETP.GT.AND P1, PT, R3, 0x28, PT ;  /* 0x000000280300780c */ /* 0x000fc40003f24270 */
[----:B------:R-:W-:Y:S02]  /*3c10*/  FMNMX.FTZ R7, R212, R7, !PT ;  /* 0x00000007d4077209 */ /* 0x000fe40007810000 */
[----:B------:R-:W-:Y:S02]  /*3c20*/  FSEL R51, R95, -INF , P0 ;  /* 0xff8000005f337808 */ /* 0x000fe40000000000 */
[----:B------:R-:W-:Y:S02]  /*3c30*/  FMNMX.FTZ R8, R48, R8, !PT ;  /* 0x0000000830087209 */ /* 0x000fe40007810000 */
        /* <DEDUP_REMOVED lines=9> */
[----:B------:R-:W-:Y:S02]  /*3cd0*/  FMNMX.FTZ R4, R202, R4, !PT ;  /* 0x00000004ca047209 */ /* 0x000fe40007810000 */
[----:B------:R-:W-:Y:S02]  /*3ce0*/  ISETP.GT.AND P0, PT, R3, 0x21, PT ;  /* 0x000000210300780c */ /* 0x000fe40003f04270 */
[----:B------:R-:W-:Y:S01]  /*3cf0*/  FMNMX.FTZ R8, R73, R8, !PT ;  /* 0x0000000849087209 */ /* 0x000fe20007810000 */
[----:B------:R-:W1:Y:S01]  /*3d00*/  SHFL.BFLY PT, R10, R4, 0x2, 0x1f ;  /* 0x0c401f00040a7f89 */ /* 0x000e6200000e0000 */
[----:B------:R-:W-:Y:S02]  /*3d10*/  FMNMX.FTZ R7, R32, R36, !PT ;  /* 0x0000002420077209 */ /* 0x000fe40007810000 */
[----:B------:R-:W-:Y:S02]  /*3d20*/  FSEL R127, R87, -INF , P0 ;  /* 0xff800000577f7808 */ /* 0x000fe40000000000 */
[----:B------:R-:W-:-:S02]  /*3d30*/  FMNMX.FTZ R8, R126, R8, !PT ;  /* 0x000000087e087209 */ /* 0x000fc40007810000 */
[----:B------:R-:W-:Y:S02]  /*3d40*/  FMNMX.FTZ R7, R37, R7, !PT ;  /* 0x0000000725077209 */ /* 0x000fe40007810000 */
[C---:B------:R-:W-:Y:S02]  /*3d50*/  ISETP.GT.AND P0, PT, R3.reuse, 0x29, PT ;  /* 0x000000290300780c */ /* 0x040fe40003f04270 */
[----:B------:R-:W-:Y:S02]  /*3d60*/  ISETP.GT.AND P1, PT, R3, 0x30, PT ;  /* 0x000000300300780c */ /* 0x000fe40003f24270 */
[----:B------:R-:W-:Y:S02]  /*3d70*/  FMNMX.FTZ R8, R127, R8, !PT ;  /* 0x000000087f087209 */ /* 0x000fe40007810000 */
[----:B------:R-:W-:Y:S02]  /*3d80*/  FMNMX.FTZ R7, R39, R7, !PT ;  /* 0x0000000727077209 */ /* 0x000fe40007810000 */
[----:B------:R-:W-:-:S02]  /*3d90*/  FSEL R152, R83, -INF , P0 ;  /* 0xff80000053987808 */ /* 0x000fc40000000000 */
[----:B------:R-:W-:Y:S02]  /*3da0*/  FSEL R206, R78, -INF , P1 ;  /* 0xff8000004ece7808 */ /* 0x000fe40000800000 */
[----:B------:R-:W-:Y:S02]  /*3db0*/  ISETP.GT.AND P0, PT, R3, 0x31, PT ;  /* 0x000000310300780c */ /* 0x000fe40003f04270 */
[----:B------:R-:W-:Y:S02]  /*3dc0*/  ISETP.GT.AND P1, PT, R5, 0x30, PT ;  /* 0x000000300500780c */ /* 0x000fe40003f24270 */
[----:B------:R-:W-:Y:S02]  /*3dd0*/  FMNMX.FTZ R8, R143, R8, !PT ;  /* 0x000000088f087209 */ /* 0x000fe40007810000 */
[----:B------:R-:W-:Y:S02]  /*3de0*/  FMNMX.FTZ R7, R74, R7, !PT ;  /* 0x000000074a077209 */ /* 0x000fe40007810000 */
[----:B------:R-:W-:-:S02]  /*3df0*/  FSEL R209, R79, -INF , P0 ;  /* 0xff8000004fd17808 */ /* 0x000fc40000000000 */
[----:B------:R-:W-:Y:S02]  /*3e00*/  FSEL R239, R68, -INF , P1 ;  /* 0xff80000044ef7808 */ /* 0x000fe40000800000 */
[----:B------:R-:W-:Y:S02]  /*3e10*/  FMNMX.FTZ R8, R152, R8, !PT ;  /* 0x0000000898087209 */ /* 0x000fe40007810000 */
[C---:B------:R-:W-:Y:S02]  /*3e20*/  ISETP.GT.AND P1, PT, R3.reuse, 0x38, PT ;  /* 0x000000380300780c */ /* 0x040fe40003f24270 */
[----:B------:R-:W-:Y:S02]  /*3e30*/  ISETP.GT.AND P0, PT, R3, 0x39, PT ;  /* 0x000000390300780c */ /* 0x000fe40003f04270 */
[----:B------:R-:W-:Y:S02]  /*3e40*/  FMNMX.FTZ R3, R123, R7, !PT ;  /* 0x000000077b037209 */ /* 0x000fe40007810000 */
[----:B------:R-:W-:-:S02]  /*3e50*/  FMNMX.FTZ R7, R206, R8, !PT ;  /* 0x00000008ce077209 */ /* 0x000fc40007810000 */
[----:B------:R-:W-:Y:S02]  /*3e60*/  FMNMX.FTZ R3, R125, R3, !PT ;  /* 0x000000037d037209 */ /* 0x000fe40007810000 */
[----:B------:R-:W-:Y:S02]  /*3e70*/  FSEL R205, R110, -INF , P1 ;  /* 0xff8000006ecd7808 */ /* 0x000fe40000800000 */
[----:B------:R-:W-:Y:S02]  /*3e80*/  FMNMX.FTZ R7, R209, R7, !PT ;  /* 0x00000007d1077209 */ /* 0x000fe40007810000 */
[----:B------:R-:W-:Y:S02]  /*3e90*/  FMNMX.FTZ R3, R124, R3, !PT ;  /* 0x000000037c037209 */ /* 0x000fe40007810000 */
[----:B------:R-:W-:Y:S02]  /*3ea0*/  FMNMX.FTZ R8, R38, R44, !PT ;  /* 0x0000002c26087209 */ /* 0x000fe40007810000 */
[----:B------:R-:W-:-:S02]  /*3eb0*/  FSEL R211, R111, -INF , P0 ;  /* 0xff8000006fd37808 */ /* 0x000fc40000000000 */
[----:B------:R-:W-:Y:S02]  /*3ec0*/  FMNMX.FTZ R7, R205, R7, !PT ;  /* 0x00000007cd077209 */ /* 0x000fe40007810000 */
[----:B-1----:R-:W-:Y:S02]  /*3ed0*/  FMNMX.FTZ R4, R4, R10, !PT ;  /* 0x0000000a04047209 */ /* 0x002fe40007810000 */
[----:B------:R-:W-:Y:S02]  /*3ee0*/  FMNMX.FTZ R9, R167, R3, !PT ;  /* 0x00000003a7097209 */ /* 0x000fe40007810000 */
[----:B------:R-:W-:Y:S01]  /*3ef0*/  FMNMX.FTZ R8, R45, R8, !PT ;  /* 0x000000082d087209 */ /* 0x000fe20007810000 */
[----:B------:R-:W1:Y:S01]  /*3f00*/  SHFL.BFLY PT, R144, R4, 0x1, 0x1f ;  /* 0x0c201f0004907f89 */ /* 0x000e6200000e0000 */
[----:B------:R-:W-:Y:S02]  /*3f10*/  FMNMX.FTZ R3, R211, R7, !PT ;  /* 0x00000007d3037209 */ /* 0x000fe40007810000 */
[----:B------:R-:W-:-:S02]  /*3f20*/  FMNMX.FTZ R7, R176, R9, !PT ;  /* 0x00000009b0077209 */ /* 0x000fc40007810000 */
[----:B------:R-:W-:Y:S01]  /*3f30*/  ISETP.GT.AND P1, PT, R5, 0x31, PT ;  /* 0x000000310500780c */ /* 0x000fe20003f24270 */
[----:B------:R-:W2:Y:S01]  /*3f40*/  SHFL.BFLY PT, R9, R3, 0x2, 0x1f ;  /* 0x0c401f0003097f89 */ /* 0x000ea200000e0000 */
[----:B------:R-:W-:Y:S02]  /*3f50*/  FMNMX.FTZ R8, R46, R8, !PT ;  /* 0x000000082e087209 */ /* 0x000fe40007810000 */
[----:B------:R-:W-:Y:S02]  /*3f60*/  FMNMX.FTZ R7, R181, R7, !PT ;  /* 0x00000007b5077209 */ /* 0x000fe40007810000 */
[----:B------:R-:W-:Y:S02]  /*3f70*/  FSEL R213, R69, -INF , P1 ;  /* 0xff80000045d57808 */ /* 0x000fe40000800000 */
[----:B------:R-:W-:Y:S02]  /*3f80*/  FMNMX.FTZ R8, R122, R8, !PT ;  /* 0x000000087a087209 */ /* 0x000fe40007810000 */
[----:B------:R-:W-:-:S02]  /*3f90*/  ISETP.GT.AND P1, PT, R6, 0x20, PT ;  /* 0x000000200600780c */ /* 0x000fc40003f24270 */
[----:B------:R-:W-:Y:S02]  /*3fa0*/  FMNMX.FTZ R7, R180, R7, !PT ;  /* 0x00000007b4077209 */ /* 0x000fe40007810000 */
[----:B------:R-:W-:Y:S02]  /*3fb0*/  FMNMX.FTZ R8, R121, R8, !PT ;  /* 0x0000000879087209 */ /* 0x000fe40007810000 */
[----:B------:R-:W-:Y:S02]  /*3fc0*/  FSEL R166, R30, -INF , P1 ;  /* 0xff8000001ea67808 */ /* 0x000fe40000800000 */
[C---:B------:R-:W-:Y:S02]  /*3fd0*/  ISETP.GT.AND P0, PT, R5.reuse, 0x38, PT ;  /* 0x000000380500780c */ /* 0x040fe40003f04270 */
[----:B------:R-:W-:Y:S02]  /*3fe0*/  ISETP.GT.AND P1, PT, R5, 0x39, PT ;  /* 0x000000390500780c */ /* 0x000fe40003f24270 */
[----:B------:R-:W-:-:S02]  /*3ff0*/  FMNMX.FTZ R5, R239, R7, !PT ;  /* 0x00000007ef057209 */ /* 0x000fc40007810000 */
[----:B------:R-:W-:Y:S02]  /*4000*/  FMNMX.FTZ R7, R120, R8, !PT ;  /* 0x0000000878077209 */ /* 0x000fe40007810000 */
[----:B------:R-:W-:Y:S02]  /*4010*/  FSEL R243, R64, -INF , P0 ;  /* 0xff80000040f37808 */ /* 0x000fe40000000000 */
[----:B------:R-:W-:Y:S02]  /*4020*/  FMNMX.FTZ R5, R213, R5, !PT ;  /* 0x00000005d5057209 */ /* 0x000fe40007810000 */
[----:B------:R-:W-:Y:S02]  /*4030*/  ISETP.GT.AND P0, PT, R6, 0x21, PT ;  /* 0x000000210600780c */ /* 0x000fe40003f04270 */
[----:B------:R-:W-:Y:S02]  /*4040*/  FMNMX.FTZ R7, R75, R7, !PT ;  /* 0x000000074b077209 */ /* 0x000fe40007810000 */
[----:B------:R-:W-:-:S02]  /*4050*/  FSEL R240, R65, -INF , P1 ;  /* 0xff80000041f07808 */ /* 0x000fc40000800000 */
[----:B------:R-:W-:Y:S02]  /*4060*/  FMNMX.FTZ R5, R243, R5, !PT ;  /* 0x00000005f3057209 */ /* 0x000fe40007810000 */
[----:B------:R-:W-:Y:S02]  /*4070*/  FSEL R164, R31, -INF , P0 ;  /* 0xff8000001fa47808 */ /* 0x000fe40000000000 */
[----:B------:R-:W-:Y:S01]  /*4080*/  ISETP.GT.AND P1, PT, R6, 0x28, PT ;  /* 0x000000280600780c */ /* 0x000fe20003f24270 */
[----:B------:R-:W-:Y:S01]  /*4090*/  LDSM.16.MT88.4 R28, [R221+0x100] ;  /* 0x00010000dd1c783b */ /* 0x000fe20000004200 */
[----:B------:R-:W-:Y:S02]  /*40a0*/  FMNMX.FTZ R7, R166, R7, !PT ;  /* 0x00000007a6077209 */ /* 0x000fe40007810000 */
[----:B------:R-:W-:Y:S02]  /*40b0*/  FMNMX.FTZ R5, R240, R5, !PT ;  /* 0x00000005f0057209 */ /* 0x000fe40007810000 */
[----:B-1----:R-:W-:-:S02]  /*40c0*/  FMNMX.FTZ R144, R4, R144, !PT ;  /* 0x0000009004907209 */ /* 0x002fc40007810000 */
[----:B------:R-:W-:Y:S02]  /*40d0*/  ISETP.GT.AND P0, PT, R6, 0x29, PT ;  /* 0x000000290600780c */ /* 0x000fe40003f04270 */
[----:B------:R-:W-:Y:S01]  /*40e0*/  FSEL R153, R26, -INF , P1 ;  /* 0xff8000001a997808 */ /* 0x000fe20000800000 */
[----:B------:R-:W-:Y:S01]  /*40f0*/  FMUL.FTZ R12, R144, c[0x0][0x2d0] ;  /* 0x0000b400900c7a20 */ /* 0x000fe20000410000 */
[----:B------:R-:W-:Y:S02]  /*4100*/  FMNMX.FTZ R4, R164, R7, !PT ;  /* 0x00000007a4047209 */ /* 0x000fe40007810000 */
[----:B------:R-:W-:Y:S01]  /*4110*/  FSEL R154, R27, -INF , P0 ;  /* 0xff8000001b9a7808 */ /* 0x000fe20000000000 */
[----:B------:R-:W1:Y:S01]  /*4120*/  SHFL.BFLY PT, R7, R5, 0x2, 0x1f ;  /* 0x0c401f0005077f89 */ /* 0x000e6200000e0000 */
[----:B------:R-:W-:Y:S02]  /*4130*/  ISETP.GT.AND P1, PT, R6, 0x30, PT ;  /* 0x000000300600780c */ /* 0x000fe40003f24270 */
[----:B------:R-:W-:Y:S01]  /*4140*/  FMNMX.FTZ R4, R153, R4, !PT ;  /* 0x0000000499047209 */ /* 0x000fe20007810000 */
[----:B------:R-:W-:Y:S01]  /*4150*/  LDSM.16.MT88.4 R24, [R222+0x100] ;  /* 0x00010000de18783b */ /* 0x000fe20000004200 */
[----:B--2---:R-:W-:-:S02]  /*4160*/  FMNMX.FTZ R3, R3, R9, !PT ;  /* 0x0000000903037209 */ /* 0x004fc40007810000 */
[----:B------:R-:W-:Y:S02]  /*4170*/  ISETP.GT.AND P0, PT, R6, 0x31, PT ;  /* 0x000000310600780c */ /* 0x000fe40003f04270 */
[----:B------:R-:W-:Y:S01]  /*4180*/  FSEL R214, R70, -INF , P1 ;  /* 0xff80000046d67808 */ /* 0x000fe20000800000 */
[----:B------:R-:W2:Y:S01]  /*4190*/  SHFL.BFLY PT, R142, R3, 0x1, 0x1f ;  /* 0x0c201f00038e7f89 */ /* 0x000ea200000e0000 */
[----:B------:R-:W-:Y:S02]  /*41a0*/  FMNMX.FTZ R4, R154, R4, !PT ;  /* 0x000000049a047209 */ /* 0x000fe40007810000 */
[----:B------:R-:W-:Y:S02]  /*41b0*/  ISETP.GT.AND P1, PT, R6, 0x38, PT ;  /* 0x000000380600780c */ /* 0x000fe40003f24270 */
[----:B------:R-:W-:Y:S02]  /*41c0*/  FSEL R217, R71, -INF , P0 ;  /* 0xff80000047d97808 */ /* 0x000fe40000000000 */
[----:B------:R-:W-:-:S02]  /*41d0*/  FMNMX.FTZ R4, R214, R4, !PT ;  /* 0x00000004d6047209 */ /* 0x000fc40007810000 */
[----:B------:R-:W-:Y:S02]  /*41e0*/  FSEL R241, R66, -INF , P1 ;  /* 0xff80000042f17808 */ /* 0x000fe40000800000 */
[----:B------:R-:W-:Y:S02]  /*41f0*/  ISETP.GT.AND P1, PT, R6, 0x39, PT ;  /* 0x000000390600780c */ /* 0x000fe40003f24270 */
[----:B------:R-:W-:Y:S02]  /*4200*/  FMNMX.FTZ R4, R217, R4, !PT ;  /* 0x00000004d9047209 */ /* 0x000fe40007810000 */
[----:B------:R-:W-:Y:S02]  /*4210*/  FSEL R242, R67, -INF , P1 ;  /* 0xff80000043f27808 */ /* 0x000fe40000800000 */
[----:B------:R-:W-:Y:S02]  /*4220*/  FMNMX.FTZ R4, R241, R4, !PT ;  /* 0x00000004f1047209 */ /* 0x000fe40007810000 */
[----:B-1----:R-:W-:-:S02]  /*4230*/  FMNMX.FTZ R5, R7, R5, !PT ;  /* 0x0000000507057209 */ /* 0x002fc40007810000 */
[----:B------:R-:W-:Y:S02]  /*4240*/  FMNMX.FTZ R4, R242, R4, !PT ;  /* 0x00000004f2047209 */ /* 0x000fe40007810000 */
[----:B------:R-:W-:Y:S01]  /*4250*/  FSETP.NEU.FTZ.AND P0, PT, R144, -INF , PT ;  /* 0xff8000009000780b */ /* 0x000fe20003f1d000 */
[----:B------:R-:W1:Y:S01]  /*4260*/  SHFL.BFLY PT, R146, R5, 0x1, 0x1f ;  /* 0x0c201f0005927f89 */ /* 0x000e6200000e0000 */
[----:B--2---:R-:W-:Y:S02]  /*4270*/  FMNMX.FTZ R142, R142, R3, !PT ;  /* 0x000000038e8e7209 */ /* 0x004fe40007810000 */
[----:B------:R-:W-:Y:S01]  /*4280*/  FSEL R12, R12, RZ, P0 ;  /* 0x000000ff0c0c7208 */ /* 0x000fe20000000000 */
[----:B------:R-:W2:Y:S01]  /*4290*/  SHFL.BFLY PT, R7, R4, 0x2, 0x1f ;  /* 0x0c401f0004077f89 */ /* 0x000ea200000e0000 */
[C---:B------:R-:W-:Y:S01]  /*42a0*/  FSETP.NEU.FTZ.AND P0, PT, R142.reuse, -INF , PT ;  /* 0xff8000008e00780b */ /* 0x040fe20003f1d000 */
[----:B------:R-:W-:Y:S02]  /*42b0*/  FMUL.FTZ R3, R142, c[0x0][0x2d0] ;  /* 0x0000b4008e037a20 */ /* 0x000fe40000410000 */
[----:B------:R-:W-:-:S03]  /*42c0*/  FFMA.FTZ R6, R11, c[0x0][0x2d0], -R12 ;  /* 0x0000b4000b067a23 */ /* 0x000fc6000001080c */
[----:B------:R-:W-:Y:S01]  /*42d0*/  FSEL R3, R3, RZ, P0 ;  /* 0x000000ff03037208 */ /* 0x000fe20000000000 */
[----:B------:R3:W-:Y:S04]  /*42e0*/  MUFU.EX2 R161, R6 ;  /* 0x0000000600a17308 */ /* 0x0007e80000000800 */
[--C-:B------:R-:W-:Y:S02]  /*42f0*/  FFMA.FTZ R0, R15, c[0x0][0x2d0], -R3.reuse ;  /* 0x0000b4000f007a23 */ /* 0x100fe40000010803 */
[----:B------:R-:W-:Y:S02]  /*4300*/  FFMA.FTZ R2, R19, c[0x0][0x2d0], -R3 ;  /* 0x0000b40013027a23 */ /* 0x000fe40000010803 */
[----:B------:R4:W-:Y:S01]  /*4310*/  MUFU.EX2 R160, R0 ;  /* 0x0000000000a07308 */ /* 0x0009e20000000800 */
[----:B-1----:R-:W-:Y:S01]  /*4320*/  FMNMX.FTZ R146, R5, R146, !PT ;  /* 0x0000009205927209 */ /* 0x002fe20007810000 */
[----:B---3--:R-:W-:Y:S01]  /*4330*/  FFMA.FTZ R6, R13, c[0x0][0x2d0], -R12 ;  /* 0x0000b4000d067a23 */ /* 0x008fe2000001080c */
[----:B--2---:R-:W-:-:S05]  /*4340*/  FMNMX.FTZ R4, R4, R7, !PT ;  /* 0x0000000704047209 */ /* 0x004fca0007810000 */
[----:B------:R-:W-:Y:S01]  /*4350*/  MUFU.EX2 R189, R2 ;  /* 0x0000000200bd7308 */ /* 0x000fe20000000800 */
[----:B------:R-:W-:Y:S01]  /*4360*/  FSETP.NEU.FTZ.AND P0, PT, R146, -INF , PT ;  /* 0xff8000009200780b */ /* 0x000fe20003f1d000 */
[----:B------:R-:W1:Y:S01]  /*4370*/  SHFL.BFLY PT, R5, R4, 0x1, 0x1f ;  /* 0x0c201f0004057f89 */ /* 0x000e6200000e0000 */
[----:B----4-:R-:W-:-:S05]  /*4380*/  FFMA.FTZ R0, R18, c[0x0][0x2d0], -R3 ;  /* 0x0000b40012007a23 */ /* 0x010fca0000010803 */
[----:B------:R2:W3:Y:S08]  /*4390*/  MUFU.EX2 R20, R6 ;  /* 0x0000000600147308 */ /* 0x0004f00000000800 */
[----:B------:R4:W5:Y:S01]  /*43a0*/  MUFU.EX2 R179, R0 ;  /* 0x0000000000b37308 */ /* 0x0009620000000800 */
[----:B--2---:R-:W-:Y:S02]  /*43b0*/  FFMA.FTZ R6, R16, c[0x0][0x2d0], -R12 ;  /* 0x0000b40010067a23 */ /* 0x004fe4000001080c */
[----:B---3--:R-:W-:-:S05]  /*43c0*/  IMAD.MOV.U32 R15, RZ, RZ, R20 ;  /* 0x000000ffff0f7224 */ /* 0x008fca00078e0014 */
[----:B------:R2:W-:Y:S01]  /*43d0*/  MUFU.EX2 R184, R6 ;  /* 0x0000000600b87308 */ /* 0x0005e20000000800 */
[----:B------:R-:W3:Y:S01]  /*43e0*/  LDSM.16.MT88.4 R20, [R221+0x1100] ;  /* 0x00110000dd14783b */ /* 0x000ee20000004200 */
[----:B-1----:R-:W-:Y:S01]  /*43f0*/  FMNMX.FTZ R145, R4, R5, !PT ;  /* 0x0000000504917209 */ /* 0x002fe20007810000 */
[----:B----4-:R-:W-:Y:S01]  /*4400*/  FMUL.FTZ R0, R146, c[0x0][0x2d0] ;  /* 0x0000b40092007a20 */ /* 0x010fe20000410000 */
[----:B------:R-:W-:Y:S02]  /*4410*/  F2FP.PACK_AB R4, R15, R161 ;  /* 0x000000a10f04723e */ /* 0x000fe400000000ff */
[----:B-----5:R-:W-:Y:S02]  /*4420*/  F2FP.PACK_AB R7, R189, R179 ;  /* 0x000000b3bd07723e */ /* 0x020fe400000000ff */
[----:B------:R-:W-:Y:S02]  /*4430*/  FSEL R0, R0, RZ, P0 ;  /* 0x000000ff00007208 */ /* 0x000fe40000000000 */
[----:B------:R-:W-:-:S03]  /*4440*/  FSETP.NEU.FTZ.AND P0, PT, R145, -INF , PT ;  /* 0xff8000009100780b */ /* 0x000fc60003f1d000 */
[----:B------:R-:W-:Y:S02]  /*4450*/  FFMA.FTZ R2, R32, c[0x0][0x2d0], -R0 ;  /* 0x0000b40020027a23 */ /* 0x000fe40000010800 */
[----:B--2---:R-:W-:Y:S01]  /*4460*/  FFMA.FTZ R6, R17, c[0x0][0x2d0], -R12 ;  /* 0x0000b40011067a23 */ /* 0x004fe2000001080c */
[----:B------:R-:W-:Y:S01]  /*4470*/  LDSM.16.MT88.4 R32, [R221+0x2100] ;  /* 0x00210000dd20783b */ /* 0x000fe20000004200 */
[----:B------:R-:W-:Y:S02]  /*4480*/  FFMA.FTZ R8, R37, c[0x0][0x2d0], -R0 ;  /* 0x0000b40025087a23 */ /* 0x000fe40000010800 */
[----:B------:R1:W2:Y:S01]  /*4490*/  MUFU.EX2 R177, R6 ;  /* 0x0000000600b17308 */ /* 0x0002a20000000800 */
[----:B------:R-:W4:Y:S07]  /*44a0*/  LDSM.16.MT88.4 R16, [R222+0x1100] ;  /* 0x00110000de10783b */ /* 0x000f2e0000004200 */
[----:B------:R5:W-:Y:S01]  /*44b0*/  MUFU.EX2 R185, R8 ;  /* 0x0000000800b97308 */ /* 0x000be20000000800 */
[----:B-1----:R-:W-:-:S07]  /*44c0*/  FFMA.FTZ R6, R14, c[0x0][0x2d0], -R3 ;  /* 0x0000b4000e067a23 */ /* 0x002fce0000010803 */
[----:B------:R1:W-:Y:S01]  /*44d0*/  MUFU.EX2 R14, R2 ;  /* 0x00000002000e7308 */ /* 0x0003e20000000800 */
[----:B-----5:R-:W-:-:S07]  /*44e0*/  FFMA.FTZ R8, R39, c[0x0][0x2d0], -R0 ;  /* 0x0000b40027087a23 */ /* 0x020fce0000010800 */
[----:B------:R2:W5:Y:S01]  /*44f0*/  MUFU.EX2 R190, R6 ;  /* 0x0000000600be7308 */ /* 0x0005620000000800 */
[----:B-1----:R-:W-:-:S07]  /*4500*/  FFMA.FTZ R2, R36, c[0x0][0x2d0], -R0 ;  /* 0x0000b40024027a23 */ /* 0x002fce0000010800 */
[----:B------:R-:W1:Y:S01]  /*4510*/  MUFU.EX2 R178, R8 ;  /* 0x0000000800b27308 */ /* 0x000e620000000800 */
[----:B--2---:R-:W-:-:S07]  /*4520*/  F2FP.PACK_AB R6, R177, R184 ;  /* 0x000000b8b106723e */ /* 0x004fce00000000ff */
[----:B------:R2:W-:Y:S01]  /*4530*/  MUFU.EX2 R252, R2 ;  /* 0x0000000200fc7308 */ /* 0x0005e20000000800 */
[----:B-----5:R-:W-:-:S07]  /*4540*/  F2FP.PACK_AB R5, R160, R190 ;  /* 0x000000bea005723e */ /* 0x020fce00000000ff */
[----:B------:R-:W-:Y:S01]  /*4550*/  HMMA.16816.F32 R116, R4, R28, RZ ;  /* 0x0000001c0474723c */ /* 0x000fe200000018ff */
[----:B-1----:R-:W-:Y:S01]  /*4560*/  F2FP.PACK_AB R10, R178, R185 ;  /* 0x000000b9b20a723e */ /* 0x002fe200000000ff */
[----:B--2---:R-:W-:-:S06]  /*4570*/  FMUL.FTZ R2, R145, c[0x0][0x2d0] ;  /* 0x0000b40091027a20 */ /* 0x004fcc0000410000 */
[----:B------:R-:W-:Y:S01]  /*4580*/  HMMA.16816.F32 R112, R4, R24, RZ ;  /* 0x000000180470723c */ /* 0x000fe200000018ff */
[----:B------:R-:W-:-:S07]  /*4590*/  FSEL R2, R2, RZ, P0 ;  /* 0x000000ff02027208 */ /* 0x000fce0000000000 */
[C---:B---3--:R-:W-:Y:S01]  /*45a0*/  HMMA.16816.F32 R108, R4.reuse, R20, RZ ;  /* 0x00000014046c723c */ /* 0x048fe200000018ff */
[--C-:B------:R-:W-:Y:S02]  /*45b0*/  FFMA.FTZ R8, R38, c[0x0][0x2d0], -R2.reuse ;  /* 0x0000b40026087a23 */ /* 0x100fe40000010802 */
[----:B------:R-:W-:Y:S02]  /*45c0*/  LDSM.16.MT88.4 R36, [R222+0x2500] ;  /* 0x00250000de24783b */ /* 0x000fe40000004200 */
[----:B------:R1:W-:Y:S03]  /*45d0*/  MUFU.EX2 R249, R8 ;  /* 0x0000000800f97308 */ /* 0x0003e60000000800 */
[C---:B----4-:R-:W-:Y:S08]  /*45e0*/  HMMA.16816.F32 R104, R4.reuse, R16, RZ ;  /* 0x000000100468723c */ /* 0x050ff000000018ff */
[----:B------:R-:W-:Y:S01]  /*45f0*/  HMMA.16816.F32 R100, R4, R32, RZ ;  /* 0x000000200464723c */ /* 0x000fe200000018ff */
[----:B-1----:R-:W-:-:S07]  /*4600*/  FFMA.FTZ R8, R44, c[0x0][0x2d0], -R2 ;  /* 0x0000b4002c087a23 */ /* 0x002fce0000010802 */
[C---:B------:R-:W-:Y:S01]  /*4610*/  HMMA.16816.F32 R96, R4.reuse, R40, RZ ;  /* 0x000000280460723c */ /* 0x040fe200000018ff */
[----:B------:R1:W2:Y:S07]  /*4620*/  MUFU.EX2 R248, R8 ;  /* 0x0000000800f87308 */ /* 0x0002ae0000000800 */
[C---:B------:R-:W-:Y:S08]  /*4630*/  HMMA.16816.F32 R92, R4.reuse, R30, RZ ;  /* 0x0000001e045c723c */ /* 0x040ff000000018ff */
[----:B------:R-:W-:Y:S01]  /*4640*/  HMMA.16816.F32 R88, R4, R26, RZ ;  /* 0x0000001a0458723c */ /* 0x000fe200000018ff */
[----:B-1----:R-:W-:Y:S01]  /*4650*/  FFMA.FTZ R8, R45, c[0x0][0x2d0], -R2 ;  /* 0x0000b4002d087a23 */ /* 0x002fe20000010802 */
[----:B--2---:R-:W-:-:S03]  /*4660*/  F2FP.PACK_AB R9, R248, R249 ;  /* 0x000000f9f809723e */ /* 0x004fc600000000ff */
[----:B------:R1:W-:Y:S03]  /*4670*/  MUFU.EX2 R251, R8 ;  /* 0x0000000800fb7308 */ /* 0x0003e60000000800 */
[C---:B------:R-:W-:Y:S08]  /*4680*/  HMMA.16816.F32 R84, R4.reuse, R22, RZ ;  /* 0x000000160454723c */ /* 0x040ff000000018ff */
[----:B------:R-:W-:Y:S01]  /*4690*/  HMMA.16816.F32 R80, R4, R18, RZ ;  /* 0x000000120450723c */ /* 0x000fe200000018ff */
[----:B-1----:R-:W-:-:S07]  /*46a0*/  FFMA.FTZ R8, R46, c[0x0][0x2d0], -R2 ;  /* 0x0000b4002e087a23 */ /* 0x002fce0000010802 */
[C---:B------:R-:W-:Y:S01]  /*46b0*/  HMMA.16816.F32 R76, R4.reuse, R34, RZ ;  /* 0x00000022044c723c */ /* 0x040fe200000018ff */
[----:B------:R1:W2:Y:S07]  /*46c0*/  MUFU.EX2 R13, R8 ;  /* 0x00000008000d7308 */ /* 0x0002ae0000000800 */
[----:B------:R-:W-:Y:S07]  /*46d0*/  HMMA.16816.F32 R64, R4, R42, RZ ;  /* 0x0000002a0440723c */ /* 0x000fee00000018ff */
[----:B------:R-:W-:Y:S01]  /*46e0*/  FFMA.FTZ R4, R47, c[0x0][0x2d0], -R12 ;  /* 0x0000b4002f047a23 */ /* 0x000fe2000001080c */
[----:B-1----:R-:W-:-:S03]  /*46f0*/  F2FP.PACK_AB R8, R252, R14 ;  /* 0x0000000efc08723e */ /* 0x002fc600000000ff */
[----:B------:R1:W-:Y:S01]  /*4700*/  MUFU.EX2 R250, R4 ;  /* 0x0000000400fa7308 */ /* 0x0003e20000000800 */
[----:B--2---:R-:W-:-:S07]  /*4710*/  F2FP.PACK_AB R11, R13, R251 ;  /* 0x000000fb0d0b723e */ /* 0x004fce00000000ff */
[----:B------:R-:W-:Y:S01]  /*4720*/  HMMA.16816.F32 R60, R8, R24, RZ ;  /* 0x00000018083c723c */ /* 0x000fe200000018ff */
[----:B-1----:R-:W-:-:S07]  /*4730*/  FFMA.FTZ R4, R49, c[0x0][0x2d0], -R12 ;  /* 0x0000b40031047a23 */ /* 0x002fce000001080c */
[C---:B------:R-:W-:Y:S01]  /*4740*/  HMMA.16816.F32 R132, R8.reuse, R26, RZ ;  /* 0x0000001a0884723c */ /* 0x040fe200000018ff */
[----:B------:R-:W1:Y:S01]  /*4750*/  LDSM.16.MT88.4 R24, [R221+0x500] ;  /* 0x00050000dd18783b */ /* 0x000e620000004200 */
[----:B------:R2:W-:Y:S06]  /*4760*/  MUFU.EX2 R188, R4 ;  /* 0x0000000400bc7308 */ /* 0x0005ec0000000800 */
[C---:B------:R-:W-:Y:S08]  /*4770*/  HMMA.16816.F32 R68, R8.reuse, R28, RZ ;  /* 0x0000001c0844723c */ /* 0x040ff000000018ff */
[----:B------:R-:W-:Y:S01]  /*4780*/  HMMA.16816.F32 R136, R8, R30, RZ ;  /* 0x0000001e0888723c */ /* 0x000fe200000018ff */
[----:B------:R-:W-:Y:S01]  /*4790*/  LDSM.16.MT88.4 R28, [R222+0x1500] ;  /* 0x00150000de1c783b */ /* 0x000fe20000004200 */
[----:B--2---:R-:W-:-:S04]  /*47a0*/  FFMA.FTZ R4, R50, c[0x0][0x2d0], -R12 ;  /* 0x0000b40032047a23 */ /* 0x004fc8000001080c */
[----:B------:R2:W-:Y:S02]  /*47b0*/  MUFU.EX2 R182, R4 ;  /* 0x0000000400b67308 */ /* 0x0005e40000000800 */
[C---:B------:R-:W-:Y:S08]  /*47c0*/  HMMA.16816.F32 R56, R8.reuse, R20, RZ ;  /* 0x000000140838723c */ /* 0x040ff000000018ff */
[----:B------:R-:W-:Y:S01]  /*47d0*/  HMMA.16816.F32 R128, R8, R22, RZ ;  /* 0x000000160880723c */ /* 0x000fe200000018ff */
[----:B------:R-:W3:Y:S01]  /*47e0*/  LDSM.16.MT88.4 R20, [R222+0x500] ;  /* 0x00050000de14783b */ /* 0x000ee20000004200 */
[----:B--2---:R-:W-:-:S06]  /*47f0*/  FFMA.FTZ R4, R52, c[0x0][0x2d0], -R12 ;  /* 0x0000b40034047a23 */ /* 0x004fcc000001080c */
[C---:B------:R-:W-:Y:S01]  /*4800*/  HMMA.16816.F32 R148, R8.reuse, R18, RZ ;  /* 0x000000120894723c */ /* 0x040fe200000018ff */
[----:B------:R2:W4:Y:S07]  /*4810*/  MUFU.EX2 R183, R4 ;  /* 0x0000000400b77308 */ /* 0x00052e0000000800 */
[C---:B------:R-:W-:Y:S01]  /*4820*/  HMMA.16816.F32 R52, R8.reuse, R16, RZ ;  /* 0x000000100834723c */ /* 0x040fe200000018ff */
[----:B------:R-:W5:Y:S07]  /*4830*/  LDSM.16.MT88.4 R16, [R221+0x1500] ;  /* 0x00150000dd10783b */ /* 0x000f6e0000004200 */
[----:B------:R-:W-:Y:S01]  /*4840*/  HMMA.16816.F32 R156, R8, R34, RZ ;  /* 0x00000022089c723c */ /* 0x000fe200000018ff */
[----:B--2---:R-:W-:Y:S01]  /*4850*/  FFMA.FTZ R4, R48, c[0x0][0x2d0], -R3 ;  /* 0x0000b40030047a23 */ /* 0x004fe20000010803 */
[----:B----4-:R-:W-:-:S03]  /*4860*/  F2FP.PACK_AB R6, R183, R182 ;  /* 0x000000b6b706723e */ /* 0x010fc600000000ff */
[----:B------:R2:W-:Y:S03]  /*4870*/  MUFU.EX2 R244, R4 ;  /* 0x0000000400f47308 */ /* 0x0005e60000000800 */
[C---:B------:R-:W-:Y:S08]  /*4880*/  HMMA.16816.F32 R44, R8.reuse, R40, RZ ;  /* 0x00000028082c723c */ /* 0x040ff000000018ff */
[----:B------:R-:W-:Y:S01]  /*4890*/  HMMA.16816.F32 R168, R8, R42, RZ ;  /* 0x0000002a08a8723c */ /* 0x000fe200000018ff */
[----:B--2---:R-:W-:-:S07]  /*48a0*/  FFMA.FTZ R4, R51, c[0x0][0x2d0], -R3 ;  /* 0x0000b40033047a23 */ /* 0x004fce0000010803 */
[----:B------:R-:W-:Y:S01]  /*48b0*/  HMMA.16816.F32 R48, R8, R32, RZ ;  /* 0x000000200830723c */ /* 0x000fe200000018ff */
[----:B------:R-:W2:Y:S01]  /*48c0*/  LDSM.16.MT88.4 R32, [R221+0x2500] ;  /* 0x00250000dd20783b */ /* 0x000ea20000004200 */
[----:B------:R4:W1:Y:S05]  /*48d0*/  MUFU.EX2 R247, R4 ;  /* 0x0000000400f77308 */ /* 0x00086a0000000800 */
[----:B------:R-:W-:Y:S02]  /*48e0*/  FFMA.FTZ R8, R125, c[0x0][0x2d0], -R0 ;  /* 0x0000b4007d087a23 */ /* 0x000fe40000010800 */
[----:B------:R-:W-:Y:S02]  /*48f0*/  IMAD.MOV.U32 R125, RZ, RZ, R161 ;  /* 0x000000ffff7d7224 */ /* 0x000fe400078e00a1 */
[----:B------:R3:W-:Y:S01]  /*4900*/  MUFU.EX2 R216, R8 ;  /* 0x0000000800d87308 */ /* 0x0007e20000000800 */
[----:B----4-:R-:W-:Y:S01]  /*4910*/  FFMA.FTZ R4, R72, c[0x0][0x2d0], -R3 ;  /* 0x0000b40048047a23 */ /* 0x010fe20000010803 */
[----:B-1----:R-:W-:-:S06]  /*4920*/  F2FP.PACK_AB R5, R247, R244 ;  /* 0x000000f4f705723e */ /* 0x002fcc00000000ff */
[----:B------:R1:W-:Y:S01]  /*4930*/  MUFU.EX2 R246, R4 ;  /* 0x0000000400f67308 */ /* 0x0003e20000000800 */
[----:B---3--:R-:W-:Y:S02]  /*4940*/  FFMA.FTZ R8, R124, c[0x0][0x2d0], -R0 ;  /* 0x0000b4007c087a23 */ /* 0x008fe40000010800 */
[----:B------:R-:W-:-:S05]  /*4950*/  IMAD.MOV.U32 R124, RZ, RZ, R160 ;  /* 0x000000ffff7c7224 */ /* 0x000fca00078e00a0 */
[----:B------:R3:W-:Y:S01]  /*4960*/  MUFU.EX2 R215, R8 ;  /* 0x0000000800d77308 */ /* 0x0007e20000000800 */
[----:B-1----:R-:W-:-:S07]  /*4970*/  FFMA.FTZ R4, R73, c[0x0][0x2d0], -R3 ;  /* 0x0000b40049047a23 */ /* 0x002fce0000010803 */
[----:B------:R1:W4:Y:S01]  /*4980*/  MUFU.EX2 R245, R4 ;  /* 0x0000000400f57308 */ /* 0x0003220000000800 */
[----:B---3--:R-:W-:-:S07]  /*4990*/  FFMA.FTZ R8, R122, c[0x0][0x2d0], -R2 ;  /* 0x0000b4007a087a23 */ /* 0x008fce0000010802 */
[----:B------:R3:W-:Y:S01]  /*49a0*/  MUFU.EX2 R204, R8 ;  /* 0x0000000800cc7308 */ /* 0x0007e20000000800 */
[----:B-1----:R-:W-:Y:S01]  /*49b0*/  FFMA.FTZ R4, R74, c[0x0][0x2d0], -R0 ;  /* 0x0000b4004a047a23 */ /* 0x002fe20000010800 */
[----:B----4-:R-:W-:-:S06]  /*49c0*/  F2FP.PACK_AB R7, R245, R246 ;  /* 0x000000f6f507723e */ /* 0x010fcc00000000ff */
[----:B------:R1:W-:Y:S01]  /*49d0*/  MUFU.EX2 R219, R4 ;  /* 0x0000000400db7308 */ /* 0x0003e20000000800 */
[----:B---3--:R-:W-:-:S07]  /*49e0*/  FFMA.FTZ R8, R121, c[0x0][0x2d0], -R2 ;  /* 0x0000b40079087a23 */ /* 0x008fce0000010802 */
[----:B------:R3:W-:Y:S01]  /*49f0*/  MUFU.EX2 R207, R8 ;  /* 0x0000000800cf7308 */ /* 0x0007e20000000800 */
[----:B-1----:R-:W-:-:S07]  /*4a00*/  FFMA.FTZ R4, R123, c[0x0][0x2d0], -R0 ;  /* 0x0000b4007b047a23 */ /* 0x002fce0000010800 */
[----:B------:R1:W4:Y:S01]  /*4a10*/  MUFU.EX2 R218, R4 ;  /* 0x0000000400da7308 */ /* 0x0003220000000800 */
[----:B---3--:R-:W-:-:S07]  /*4a20*/  FFMA.FTZ R8, R120, c[0x0][0x2d0], -R2 ;  /* 0x0000b40078087a23 */ /* 0x008fce0000010802 */
[----:B------:R3:W-:Y:S01]  /*4a30*/  MUFU.EX2 R203, R8 ;  /* 0x0000000800cb7308 */ /* 0x0007e20000000800 */
[----:B-1----:R-:W-:-:S07]  /*4a40*/  F2FP.PACK_AB R4, R188, R250 ;  /* 0x000000fabc04723e */ /* 0x002fce00000000ff */
[----:B------:R-:W-:Y:S01]  /*4a50*/  HMMA.16816.F32 R172, R4, R24, R116 ;  /* 0x0000001804ac723c */ /* 0x000fe20000001874 */
[----:B---3--:R-:W-:-:S04]  /*4a60*/  FFMA.FTZ R8, R75, c[0x0][0x2d0], -R2 ;  /* 0x0000b4004b087a23 */ /* 0x008fc80000010802 */
[----:B------:R1:W3:Y:S03]  /*4a70*/  MUFU.EX2 R201, R8 ;  /* 0x0000000800c97308 */ /* 0x0002e60000000800 */
[C---:B------:R-:W-:Y:S08]  /*4a80*/  HMMA.16816.F32 R116, R4.reuse, R20, R112 ;  /* 0x000000140474723c */ /* 0x040ff00000001870 */
[----:B-----5:R-:W-:Y:S01]  /*4a90*/  HMMA.16816.F32 R112, R4, R16, R108 ;  /* 0x000000100470723c */ /* 0x020fe2000000186c */
[----:B-1----:R-:W-:-:S07]  /*4aa0*/  FFMA.FTZ R8, R141, c[0x0][0x2d0], -R12 ;  /* 0x0000b4008d087a23 */ /* 0x002fce000001080c */
[C---:B------:R-:W-:Y:S01]  /*4ab0*/  HMMA.16816.F32 R160, R4.reuse, R26, R92 ;  /* 0x0000001a04a0723c */ /* 0x040fe2000000185c */
[----:B------:R1:W-:Y:S07]  /*4ac0*/  MUFU.EX2 R200, R8 ;  /* 0x0000000800c87308 */ /* 0x0003ee0000000800 */
[C---:B------:R-:W-:Y:S08]  /*4ad0*/  HMMA.16816.F32 R108, R4.reuse, R22, R88 ;  /* 0x00000016046c723c */ /* 0x040ff00000001858 */
[----:B------:R-:W-:Y:S01]  /*4ae0*/  HMMA.16816.F32 R92, R4, R18, R84 ;  /* 0x00000012045c723c */ /* 0x000fe20000001854 */
[----:B-1----:R-:W-:-:S04]  /*4af0*/  FFMA.FTZ R8, R155, c[0x0][0x2d0], -R12 ;  /* 0x0000b4009b087a23 */ /* 0x002fc8000001080c */
[----:B------:R1:W5:Y:S03]  /*4b00*/  MUFU.EX2 R187, R8 ;  /* 0x0000000800bb7308 */ /* 0x0003660000000800 */
[C---:B------:R-:W-:Y:S08]  /*4b10*/  HMMA.16816.F32 R88, R4.reuse, R30, R80 ;  /* 0x0000001e0458723c */ /* 0x040ff00000001850 */
[----:B------:R-:W-:Y:S01]  /*4b20*/  HMMA.16816.F32 R104, R4, R28, R104 ;  /* 0x0000001c0468723c */ /* 0x000fe20000001868 */
[----:B-1----:R-:W-:-:S07]  /*4b30*/  FFMA.FTZ R8, R147, c[0x0][0x2d0], -R12 ;  /* 0x0000b40093087a23 */ /* 0x002fce000001080c */
[C---:B--2---:R-:W-:Y:S01]  /*4b40*/  HMMA.16816.F32 R100, R4.reuse, R32, R100 ;  /* 0x000000200464723c */ /* 0x044fe20000001864 */
[----:B------:R1:W-:Y:S07]  /*4b50*/  MUFU.EX2 R186, R8 ;  /* 0x0000000800ba7308 */ /* 0x0003ee0000000800 */
[C---:B------:R-:W-:Y:S08]  /*4b60*/  HMMA.16816.F32 R96, R4.reuse, R36, R96 ;  /* 0x000000240460723c */ /* 0x040ff00000001860 */
[----:B------:R-:W-:Y:S01]  /*4b70*/  HMMA.16816.F32 R84, R4, R34, R76 ;  /* 0x000000220454723c */ /* 0x000fe2000000184c */
[----:B-1----:R-:W-:-:S02]  /*4b80*/  FFMA.FTZ R8, R165, c[0x0][0x2d0], -R12 ;  /* 0x0000b400a5087a23 */ /* 0x002fc4000001080c */
[----:B------:R-:W-:-:S05]  /*4b90*/  IMAD.MOV.U32 R165, RZ, RZ, R178 ;  /* 0x000000ffffa57224 */ /* 0x000fca00078e00b2 */
[----:B------:R-:W-:Y:S07]  /*4ba0*/  HMMA.16816.F32 R80, R4, R38, R64 ;  /* 0x000000260450723c */ /* 0x000fee0000001840 */
[----:B----4-:R-:W-:Y:S02]  /*4bb0*/  F2FP.PACK_AB R4, R218, R219 ;  /* 0x000000dbda04723e */ /* 0x010fe400000000ff */
[----:B------:R-:W-:Y:S02]  /*4bc0*/  F2FP.PACK_AB R5, R207, R204 ;  /* 0x000000cccf05723e */ /* 0x000fe400000000ff */
[----:B------:R-:W-:-:S02]  /*4bd0*/  F2FP.PACK_AB R6, R215, R216 ;  /* 0x000000d8d706723e */ /* 0x000fc400000000ff */
[----:B---3--:R-:W-:-:S07]  /*4be0*/  F2FP.PACK_AB R7, R201, R203 ;  /* 0x000000cbc907723e */ /* 0x008fce00000000ff */
[C---:B------:R-:W-:Y:S08]  /*4bf0*/  HMMA.16816.F32 R76, R4.reuse, R24, R68 ;  /* 0x00000018044c723c */ /* 0x040ff00000001844 */
[C---:B------:R-:W-:Y:S08]  /*4c00*/  HMMA.16816.F32 R68, R4.reuse, R16, R56 ;  /* 0x000000100444723c */ /* 0x040ff00000001838 */
[C---:B------:R-:W-:Y:S01]  /*4c10*/  HMMA.16816.F32 R56, R4.reuse, R26, R136 ;  /* 0x0000001a0438723c */ /* 0x040fe20000001888 */
[----:B------:R-:W-:Y:S06]  /*4c20*/  LDSM.16.MT88.4 R24, [R222+0x1900] ;  /* 0x00190000de18783b */ /* 0x000fec0000004200 */
[----:B------:R-:W-:Y:S01]  /*4c30*/  IMAD.MOV.U32 R138, RZ, RZ, R185 ;  /* 0x000000ffff8a7224 */ /* 0x000fe200078e00b9 */
[----:B------:R-:W-:Y:S01]  /*4c40*/  HMMA.16816.F32 R40, R4, R30, R148 ;  /* 0x0000001e0428723c */ /* 0x000fe20000001894 */
[----:B------:R1:W-:Y:S01]  /*4c50*/  MUFU.EX2 R185, R8 ;  /* 0x0000000800b97308 */ /* 0x0003e20000000800 */
[----:B------:R-:W-:-:S02]  /*4c60*/  IMAD.MOV.U32 R137, RZ, RZ, R184 ;  /* 0x000000ffff897224 */ /* 0x000fc400078e00b8 */
[----:B------:R-:W-:Y:S02]  /*4c70*/  IMAD.MOV.U32 R136, RZ, RZ, R179 ;  /* 0x000000ffff887224 */ /* 0x000fe400078e00b3 */
[----:B------:R-:W-:Y:S02]  /*4c80*/  IMAD.MOV.U32 R139, RZ, RZ, R190 ;  /* 0x000000ffff8b7224 */ /* 0x000fe400078e00be */
[C---:B------:R-:W-:Y:S08]  /*4c90*/  HMMA.16816.F32 R72, R4.reuse, R20, R60 ;  /* 0x000000140448723c */ /* 0x040ff0000000183c */
[----:B------:R-:W-:Y:S01]  /*4ca0*/  HMMA.16816.F32 R64, R4, R28, R52 ;  /* 0x0000001c0440723c */ /* 0x000fe20000001834 */
[----:B-1----:R-:W-:Y:S01]  /*4cb0*/  FFMA.FTZ R8, R126, c[0x0][0x2d0], -R3 ;  /* 0x0000b4007e087a23 */ /* 0x002fe20000010803 */
[----:B------:R-:W-:Y:S01]  /*4cc0*/  LDSM.16.MT88.4 R28, [R221+0x2900] ;  /* 0x00290000dd1c783b */ /* 0x000fe20000004200 */
[----:B------:R-:W-:-:S02]  /*4cd0*/  IMAD.MOV.U32 R126, RZ, RZ, R13 ;  /* 0x000000ffff7e7224 */ /* 0x000fc400078e000d */
[--C-:B------:R-:W-:Y:S01]  /*4ce0*/  FFMA.FTZ R13, R152, c[0x0][0x2d0], -R3.reuse ;  /* 0x0000b400980d7a23 */ /* 0x100fe20000010803 */
[----:B------:R1:W-:Y:S02]  /*4cf0*/  MUFU.EX2 R184, R8 ;  /* 0x0000000800b87308 */ /* 0x0003e40000000800 */
[C---:B------:R-:W-:Y:S06]  /*4d00*/  HMMA.16816.F32 R60, R4.reuse, R32, R48 ;  /* 0x00000020043c723c */ /* 0x040fec0000001830 */
[----:B------:R2:W-:Y:S02]  /*4d10*/  MUFU.EX2 R178, R13 ;  /* 0x0000000d00b27308 */ /* 0x0005e40000000800 */
[----:B------:R-:W-:Y:S01]  /*4d20*/  HMMA.16816.F32 R196, R4, R36, R44 ;  /* 0x0000002404c4723c */ /* 0x000fe2000000182c */
[----:B-1----:R-:W-:-:S07]  /*4d30*/  FFMA.FTZ R8, R127, c[0x0][0x2d0], -R3 ;  /* 0x0000b4007f087a23 */ /* 0x002fce0000010803 */
[----:B------:R-:W-:Y:S01]  /*4d40*/  HMMA.16816.F32 R48, R4, R22, R132 ;  /* 0x000000160430723c */ /* 0x000fe20000001884 */
[----:B------:R-:W-:Y:S01]  /*4d50*/  IMAD.MOV.U32 R127, RZ, RZ, R177 ;  /* 0x000000ffff7f7224 */ /* 0x000fe200078e00b1 */
[----:B------:R1:W3:Y:S01]  /*4d60*/  MUFU.EX2 R179, R8 ;  /* 0x0000000800b37308 */ /* 0x0002e20000000800 */
[----:B------:R-:W4:Y:S01]  /*4d70*/  LDSM.16.MT88.4 R20, [R221+0x900] ;  /* 0x00090000dd14783b */ /* 0x000f220000004200 */
[----:B--2---:R-:W-:-:S04]  /*4d80*/  FFMA.FTZ R13, R167, c[0x0][0x2d0], -R0 ;  /* 0x0000b400a70d7a23 */ /* 0x004fc80000010800 */
[----:B------:R-:W-:Y:S01]  /*4d90*/  HMMA.16816.F32 R52, R4, R34, R156 ;  /* 0x000000220434723c */ /* 0x000fe2000000189c */
[----:B------:R-:W2:Y:S01]  /*4da0*/  LDSM.16.MT88.4 R32, [R222+0x2900] ;  /* 0x00290000de20783b */ /* 0x000ea20000004200 */
[----:B------:R3:W-:Y:S01]  /*4db0*/  MUFU.EX2 R151, R13 ;  /* 0x0000000d00977308 */ /* 0x0007e20000000800 */
[----:B------:R-:W-:-:S05]  /*4dc0*/  IMAD.MOV.U32 R167, RZ, RZ, R189 ;  /* 0x000000ffffa77224 */ /* 0x000fca00078e00bd */
[----:B------:R-:W-:Y:S01]  /*4dd0*/  HMMA.16816.F32 R44, R4, R18, R128 ;  /* 0x00000012042c723c */ /* 0x000fe20000001880 */
[----:B------:R-:W2:Y:S01]  /*4de0*/  LDSM.16.MT88.4 R16, [R222+0x900] ;  /* 0x00090000de10783b */ /* 0x000ea20000004200 */
[----:B-1----:R-:W-:-:S04]  /*4df0*/  FFMA.FTZ R8, R143, c[0x0][0x2d0], -R3 ;  /* 0x0000b4008f087a23 */ /* 0x002fc80000010803 */
[----:B------:R1:W1:Y:S02]  /*4e00*/  MUFU.EX2 R177, R8 ;  /* 0x0000000800b17308 */ /* 0x0002640000000800 */
[----:B------:R-:W-:Y:S01]  /*4e10*/  HMMA.16816.F32 R36, R4, R38, R168 ;  /* 0x000000260424723c */ /* 0x000fe200000018a8 */
[----:B---3--:R-:W-:-:S05]  /*4e20*/  FFMA.FTZ R13, R176, c[0x0][0x2d0], -R0 ;  /* 0x0000b400b00d7a23 */ /* 0x008fca0000010800 */
[----:B------:R3:W2:Y:S01]  /*4e30*/  MUFU.EX2 R149, R13 ;  /* 0x0000000d00957308 */ /* 0x0006a20000000800 */
[----:B-----5:R-:W-:Y:S02]  /*4e40*/  F2FP.PACK_AB R4, R187, R200 ;  /* 0x000000c8bb04723e */ /* 0x020fe400000000ff */
[----:B------:R-:W-:Y:S02]  /*4e50*/  F2FP.PACK_AB R5, R179, R184 ;  /* 0x000000b8b305723e */ /* 0x000fe400000000ff */
[----:B------:R-:W-:Y:S01]  /*4e60*/  F2FP.PACK_AB R6, R185, R186 ;  /* 0x000000bab906723e */ /* 0x000fe200000000ff */
[----:B-1----:R-:W1:Y:S01]  /*4e70*/  LDSM.16.MT88.4 R8, [R221+0x1900] ;  /* 0x00190000dd08783b */ /* 0x002e620000004200 */
[----:B------:R-:W-:Y:S01]  /*4e80*/  F2FP.PACK_AB R7, R178, R177 ;  /* 0x000000b1b207723e */ /* 0x000fe200000000ff */
[----:B---3--:R-:W-:-:S06]  /*4e90*/  FFMA.FTZ R13, R181, c[0x0][0x2d0], -R0 ;  /* 0x0000b400b50d7a23 */ /* 0x008fcc0000010800 */
[C---:B----4-:R-:W-:Y:S01]  /*4ea0*/  HMMA.16816.F32 R156, R4.reuse, R20, R172 ;  /* 0x00000014049c723c */ /* 0x050fe200000018ac */
[----:B------:R3:W-:Y:S07]  /*4eb0*/  MUFU.EX2 R150, R13 ;  /* 0x0000000d00967308 */ /* 0x0007ee0000000800 */
[C---:B--2---:R-:W-:Y:S08]  /*4ec0*/  HMMA.16816.F32 R192, R4.reuse, R32, R96 ;  /* 0x0000002004c0723c */ /* 0x044ff00000001860 */
[----:B------:R-:W-:Y:S01]  /*4ed0*/  HMMA.16816.F32 R120, R4, R16, R116 ;  /* 0x000000100478723c */ /* 0x000fe20000001874 */
[----:B---3--:R-:W-:-:S04]  /*4ee0*/  FFMA.FTZ R13, R180, c[0x0][0x2d0], -R0 ;  /* 0x0000b400b40d7a23 */ /* 0x008fc80000010800 */
[----:B------:R2:W-:Y:S03]  /*4ef0*/  MUFU.EX2 R176, R13 ;  /* 0x0000000d00b07308 */ /* 0x0005e60000000800 */
[C---:B------:R-:W-:Y:S08]  /*4f00*/  HMMA.16816.F32 R172, R4.reuse, R24, R104 ;  /* 0x0000001804ac723c */ /* 0x040ff00000001868 */
[----:B-1----:R-:W-:Y:S01]  /*4f10*/  HMMA.16816.F32 R132, R4, R8, R112 ;  /* 0x000000080484723c */ /* 0x002fe20000001870 */
[----:B--2---:R-:W-:-:S07]  /*4f20*/  FFMA.FTZ R13, R166, c[0x0][0x2d0], -R2 ;  /* 0x0000b400a60d7a23 */ /* 0x004fce0000010802 */
[----:B------:R-:W-:Y:S01]  /*4f30*/  HMMA.16816.F32 R160, R4, R22, R160 ;  /* 0x0000001604a0723c */ /* 0x000fe200000018a0 */
[----:B------:R-:W-:Y:S01]  /*4f40*/  IMAD.MOV.U32 R166, RZ, RZ, R188 ;  /* 0x000000ffffa67224 */ /* 0x000fe200078e00bc */
[----:B------:R1:W-:Y:S01]  /*4f50*/  MUFU.EX2 R141, R13 ;  /* 0x0000000d008d7308 */ /* 0x0003e20000000800 */
[----:B------:R-:W-:Y:S02]  /*4f60*/  IMAD.MOV.U32 R114, RZ, RZ, R183 ;  /* 0x000000ffff727224 */ /* 0x000fe400078e00b7 */
[----:B------:R-:W-:-:S03]  /*4f70*/  IMAD.MOV.U32 R115, RZ, RZ, R182 ;  /* 0x000000ffff737224 */ /* 0x000fc600078e00b6 */
        /* <DEDUP_REMOVED lines=8> */
[----:B------:R1:W-:Y:S07]  /*5000*/  MUFU.EX2 R147, R13 ;  /* 0x0000000d00937308 */ /* 0x0003ee0000000800 */
[----:B------:R-:W-:Y:S01]  /*5010*/  HMMA.16816.F32 R96, R4, R34, R80 ;  /* 0x000000220460723c */ /* 0x000fe20000001850 */
[----:B------:R-:W-:Y:S06]  /*5020*/  LDSM.16.MT88.4 R80, [R221+0x2d00] ;  /* 0x002d0000dd50783b */ /* 0x000fec0000004200 */
[----:B------:R-:W-:-:S02]  /*5030*/  F2FP.PACK_AB R4, R149, R151 ;  /* 0x000000979504723e */ /* 0x000fc400000000ff */
[----:B--2---:R-:W-:Y:S01]  /*5040*/  F2FP.PACK_AB R5, R148, R141 ;  /* 0x0000008d9405723e */ /* 0x004fe200000000ff */
[----:B-1----:R-:W-:Y:S01]  /*5050*/  FFMA.FTZ R13, R154, c[0x0][0x2d0], -R2 ;  /* 0x0000b4009a0d7a23 */ /* 0x002fe20000010802 */
[----:B------:R-:W-:-:S03]  /*5060*/  F2FP.PACK_AB R6, R176, R150 ;  /* 0x00000096b006723e */ /* 0x000fc600000000ff */
[----:B------:R-:W1:Y:S02]  /*5070*/  MUFU.EX2 R143, R13 ;  /* 0x0000000d008f7308 */ /* 0x000e640000000800 */
[----:B-1----:R-:W-:Y:S01]  /*5080*/  F2FP.PACK_AB R7, R143, R147 ;  /* 0x000000938f07723e */ /* 0x002fe200000000ff */
[----:B------:R-:W-:Y:S02]  /*5090*/  FFMA.FTZ R13, R212, c[0x0][0x2d0], -R12 ;  /* 0x0000b400d40d7a23 */ /* 0x000fe4000001080c */
[----:B------:R-:W-:-:S04]  /*50a0*/  IMAD.MOV.U32 R212, RZ, RZ, R166 ;  /* 0x000000ffffd47224 */ /* 0x000fc800078e00a6 */
[C---:B------:R-:W-:Y:S07]  /*50b0*/  HMMA.16816.F32 R68, R4.reuse, R8, R68 ;  /* 0x000000080444723c */ /* 0x040fee0000001844 */
[----:B------:R-:W-:Y:S01]  /*50c0*/  FFMA.FTZ R8, R210, c[0x0][0x2d0], -R12 ;  /* 0x0000b400d2087a23 */ /* 0x000fe2000001080c */
[----:B------:R-:W-:Y:S01]  /*50d0*/  HMMA.16816.F32 R116, R4, R18, R48 ;  /* 0x000000120474723c */ /* 0x000fe20000001830 */
[----:B------:R-:W-:Y:S01]  /*50e0*/  IMAD.MOV.U32 R9, RZ, RZ, R136 ;  /* 0x000000ffff097224 */ /* 0x000fe200078e0088 */
[----:B------:R-:W-:Y:S01]  /*50f0*/  MUFU.EX2 R49, R13 ;  /* 0x0000000d00317308 */ /* 0x000fe20000000800 */
[----:B------:R-:W-:-:S04]  /*5100*/  IMAD.MOV.U32 R210, RZ, RZ, R167 ;  /* 0x000000ffffd27224 */ /* 0x000fc800078e00a7 */
[----:B------:R-:W-:Y:S01]  /*5110*/  IMAD.MOV.U32 R51, RZ, RZ, R114 ;  /* 0x000000ffff337224 */ /* 0x000fe200078e0072 */
[C---:B------:R-:W-:Y:S01]  /*5120*/  HMMA.16816.F32 R180, R4.reuse, R22, R56 ;  /* 0x0000001604b4723c */ /* 0x040fe20000001838 */
[----:B------:R-:W-:Y:S01]  /*5130*/  IMAD.MOV.U32 R50, RZ, RZ, R115 ;  /* 0x000000ffff327224 */ /* 0x000fe200078e0073 */
[----:B------:R-:W1:Y:S01]  /*5140*/  MUFU.EX2 R48, R8 ;  /* 0x0000000800307308 */ /* 0x000e620000000800 */
[----:B------:R-:W2:Y:S05]  /*5150*/  LDSM.16.MT88.4 R112, [R222+0xd00] ;  /* 0x000d0000de70783b */ /* 0x000eaa0000004200 */
[C---:B------:R-:W-:Y:S07]  /*5160*/  HMMA.16816.F32 R56, R4.reuse, R10, R44 ;  /* 0x0000000a0438723c */ /* 0x040fee000000182c */
[----:B------:R-:W-:Y:S01]  /*5170*/  IMAD.MOV.U32 R47, RZ, RZ, R127 ;  /* 0x000000ffff2f7224 */ /* 0x000fe200078e007f */
[----:B------:R-:W-:Y:S01]  /*5180*/  HMMA.16816.F32 R64, R4, R24, R64 ;  /* 0x000000180440723c */ /* 0x000fe20000001840 */
[----:B------:R-:W-:Y:S01]  /*5190*/  IMAD.MOV.U32 R46, RZ, RZ, R126 ;  /* 0x000000ffff2e7224 */ /* 0x000fe200078e007e */
[----:B-1----:R-:W-:Y:S01]  /*51a0*/  F2FP.PACK_AB R92, R48, R49 ;  /* 0x00000031305c723e */ /* 0x002fe200000000ff */
[----:B------:R-:W-:-:S02]  /*51b0*/  FFMA.FTZ R8, R208, c[0x0][0x2d0], -R12 ;  /* 0x0000b400d0087a23 */ /* 0x000fc4000001080c */
[----:B------:R-:W-:Y:S02]  /*51c0*/  IMAD.MOV.U32 R10, RZ, RZ, R137 ;  /* 0x000000ffff0a7224 */ /* 0x000fe400078e0089 */
[----:B------:R1:W-:Y:S01]  /*51d0*/  MUFU.EX2 R44, R8 ;  /* 0x00000008002c7308 */ /* 0x0003e20000000800 */
[C---:B------:R-:W-:Y:S01]  /*51e0*/  HMMA.16816.F32 R152, R4.reuse, R20, R76 ;  /* 0x000000140498723c */ /* 0x040fe2000000184c */
[----:B------:R-:W-:Y:S02]  /*51f0*/  IMAD.MOV.U32 R25, RZ, RZ, R124 ;  /* 0x000000ffff197224 */ /* 0x000fe400078e007c */
[----:B------:R-:W-:Y:S02]  /*5200*/  IMAD.MOV.U32 R11, RZ, RZ, R138 ;  /* 0x000000ffff0b7224 */ /* 0x000fe400078e008a */
[----:B------:R-:W-:Y:S02]  /*5210*/  IMAD.MOV.U32 R208, RZ, RZ, R139 ;  /* 0x000000ffffd07224 */ /* 0x000fe400078e008b */
[----:B------:R-:W-:Y:S01]  /*5220*/  LDSM.16.MT88.4 R136, [R222+0x1d00] ;  /* 0x001d0000de88783b */ /* 0x000fe20000004200 */
[----:B------:R-:W-:Y:S01]  /*5230*/  HMMA.16816.F32 R100, R4, R16, R72 ;  /* 0x000000100464723c */ /* 0x000fe20000001848 */
[----:B------:R-:W-:-:S02]  /*5240*/  IMAD.MOV.U32 R45, RZ, RZ, R165 ;  /* 0x000000ffff2d7224 */ /* 0x000fc400078e00a5 */
[----:B------:R-:W-:Y:S01]  /*5250*/  LDSM.16.MT88.4 R164, [R221+0xd00] ;  /* 0x000d0000dda4783b */ /* 0x000fe20000004200 */
[----:B-1----:R-:W-:-:S04]  /*5260*/  FFMA.FTZ R8, R202, c[0x0][0x2d0], -R12 ;  /* 0x0000b400ca087a23 */ /* 0x002fc8000001080c */
[C---:B------:R-:W-:Y:S01]  /*5270*/  HMMA.16816.F32 R40, R4.reuse, R26, R40 ;  /* 0x0000001a0428723c */ /* 0x040fe20000001828 */
[----:B------:R-:W-:Y:S01]  /*5280*/  IMAD.MOV.U32 R202, RZ, RZ, R125 ;  /* 0x000000ffffca7224 */ /* 0x000fe200078e007d */
[----:B------:R1:W3:Y:S01]  /*5290*/  MUFU.EX2 R24, R8 ;  /* 0x0000000800187308 */ /* 0x0002e20000000800 */
[----:B------:R-:W4:Y:S04]  /*52a0*/  LDSM.16.MT88.4 R124, [R221+0x1d00] ;  /* 0x001d0000dd7c783b */ /* 0x000f280000004200 */
[----:B------:R-:W-:Y:S01]  /*52b0*/  IMAD.MOV.U32 R27, RZ, RZ, R15 ;  /* 0x000000ffff1b7224 */ /* 0x000fe200078e000f */
[----:B------:R-:W-:Y:S01]  /*52c0*/  HMMA.16816.F32 R60, R4, R28, R60 ;  /* 0x0000001c043c723c */ /* 0x000fe2000000183c */
[----:B------:R-:W-:-:S07]  /*52d0*/  IMAD.MOV.U32 R26, RZ, RZ, R14 ;  /* 0x000000ffff1a7224 */ /* 0x000fce00078e000e */
[----:B------:R-:W-:Y:S01]  /*52e0*/  HMMA.16816.F32 R52, R4, R30, R52 ;  /* 0x0000001e0434723c */ /* 0x000fe20000001834 */
[----:B-1----:R-:W-:Y:S01]  /*52f0*/  FFMA.FTZ R8, R206, c[0x0][0x2d0], -R3 ;  /* 0x0000b400ce087a23 */ /* 0x002fe20000010803 */
[----:B---3--:R-:W-:-:S03]  /*5300*/  F2FP.PACK_AB R94, R24, R44 ;  /* 0x0000002c185e723e */ /* 0x008fc600000000ff */
[----:B------:R1:W-:Y:S03]  /*5310*/  MUFU.EX2 R23, R8 ;  /* 0x0000000800177308 */ /* 0x0003e60000000800 */
[C---:B------:R-:W-:Y:S08]  /*5320*/  HMMA.16816.F32 R84, R4.reuse, R32, R196 ;  /* 0x000000200454723c */ /* 0x040ff000000018c4 */
[----:B------:R-:W-:Y:S01]  /*5330*/  HMMA.16816.F32 R36, R4, R34, R36 ;  /* 0x000000220424723c */ /* 0x000fe20000001824 */
[----:B------:R-:W3:Y:S01]  /*5340*/  LDSM.16.MT88.4 R4, [R222+0x2d00] ;  /* 0x002d0000de04783b */ /* 0x000ee20000004200 */
[----:B-1----:R-:W-:-:S04]  /*5350*/  FFMA.FTZ R8, R209, c[0x0][0x2d0], -R3 ;  /* 0x0000b400d1087a23 */ /* 0x002fc80000010803 */
[----:B------:R1:W5:Y:S02]  /*5360*/  MUFU.EX2 R22, R8 ;  /* 0x0000000800167308 */ /* 0x0003640000000800 */
[--C-:B-1----:R-:W-:Y:S01]  /*5370*/  FFMA.FTZ R8, R205, c[0x0][0x2d0], -R3.reuse ;  /* 0x0000b400cd087a23 */ /* 0x102fe20000010803 */
[----:B-----5:R-:W-:Y:S01]  /*5380*/  F2FP.PACK_AB R93, R22, R23 ;  /* 0x00000017165d723e */ /* 0x020fe200000000ff */
[----:B------:R-:W-:-:S04]  /*5390*/  FFMA.FTZ R3, R211, c[0x0][0x2d0], -R3 ;  /* 0x0000b400d3037a23 */ /* 0x000fc80000010803 */
[----:B------:R1:W-:Y:S08]  /*53a0*/  MUFU.EX2 R20, R8 ;  /* 0x0000000800147308 */ /* 0x0003f00000000800 */
[----:B------:R5:W2:Y:S01]  /*53b0*/  MUFU.EX2 R21, R3 ;  /* 0x0000000300157308 */ /* 0x000aa20000000800 */
[----:B-1----:R-:W-:Y:S02]  /*53c0*/  FADD.FTZ R8, R249, R248 ;  /* 0x000000f8f9087221 */ /* 0x002fe40000010000 */
[----:B-----5:R-:W-:Y:S01]  /*53d0*/  FFMA.FTZ R3, R239, c[0x0][0x2d0], -R0 ;  /* 0x0000b400ef037a23 */ /* 0x020fe20000010800 */
[----:B--2---:R-:W-:-:S04]  /*53e0*/  F2FP.PACK_AB R95, R21, R20 ;  /* 0x00000014155f723e */ /* 0x004fc800000000ff */
[----:B------:R1:W-:Y:S03]  /*53f0*/  MUFU.EX2 R19, R3 ;  /* 0x0000000300137308 */ /* 0x0003e60000000800 */
        /* <DEDUP_REMOVED lines=8> */
[----:B------:R-:W-:Y:S01]  /*5480*/  FFMA.FTZ R0, R240, c[0x0][0x2d0], -R0 ;  /* 0x0000b400f0007a23 */ /* 0x000fe20000010800 */
[----:B------:R1:W-:Y:S06]  /*5490*/  MUFU.EX2 R17, R3 ;  /* 0x0000000300117308 */ /* 0x0003ec0000000800 */
[C---:B------:R-:W-:Y:S02]  /*54a0*/  HMMA.16816.F32 R160, R92.reuse, R166, R160 ;  /* 0x000000a65ca0723c */ /* 0x040fe400000018a0 */
[----:B------:R4:W5:Y:S06]  /*54b0*/  MUFU.EX2 R16, R0 ;  /* 0x0000000000107308 */ /* 0x00096c0000000800 */
[----:B------:R-:W-:Y:S01]  /*54c0*/  HMMA.16816.F32 R108, R92, R114, R108 ;  /* 0x000000725c6c723c */ /* 0x000fe2000000186c */
[----:B-1----:R-:W-:-:S04]  /*54d0*/  FADD.FTZ R3, R202, R27 ;  /* 0x0000001bca037221 */ /* 0x002fc80000010000 */
[----:B------:R-:W-:-:S03]  /*54e0*/  FADD.FTZ R10, R10, R3 ;  /* 0x000000030a0a7221 */ /* 0x000fc60000010000 */
[----:B------:R-:W-:Y:S01]  /*54f0*/  HMMA.16816.F32 R168, R92, R126, R168 ;  /* 0x0000007e5ca8723c */ /* 0x000fe200000018a8 */
[----:B----4-:R-:W-:-:S04]  /*5500*/  FFMA.FTZ R0, R214, c[0x0][0x2d0], -R2 ;  /* 0x0000b400d6007a23 */ /* 0x010fc80000010802 */
[----:B------:R1:W-:Y:S03]  /*5510*/  MUFU.EX2 R12, R0 ;  /* 0x00000000000c7308 */ /* 0x0003e60000000800 */
[C---:B------:R-:W-:Y:S08]  /*5520*/  HMMA.16816.F32 R72, R92.reuse, R80, R188 ;  /* 0x000000505c48723c */ /* 0x040ff000000018bc */
[----:B------:R-:W-:Y:S01]  /*5530*/  HMMA.16816.F32 R76, R92, R82, R128 ;  /* 0x000000525c4c723c */ /* 0x000fe20000001880 */
[----:B-1----:R-:W-:-:S07]  /*5540*/  FFMA.FTZ R0, R217, c[0x0][0x2d0], -R2 ;  /* 0x0000b400d9007a23 */ /* 0x002fce0000010802 */
[C---:B---3--:R-:W-:Y:S01]  /*5550*/  HMMA.16816.F32 R88, R92.reuse, R4, R192 ;  /* 0x000000045c58723c */ /* 0x048fe200000018c0 */
[----:B------:R1:W3:Y:S07]  /*5560*/  MUFU.EX2 R13, R0 ;  /* 0x00000000000d7308 */ /* 0x0002ee0000000800 */
[----:B------:R-:W-:Y:S07]  /*5570*/  HMMA.16816.F32 R92, R92, R6, R96 ;  /* 0x000000065c5c723c */ /* 0x000fee0000001860 */
[----:B--2---:R-:W-:-:S02]  /*5580*/  F2FP.PACK_AB R96, R18, R19 ;  /* 0x000000131260723e */ /* 0x004fc400000000ff */
[----:B-----5:R-:W-:Y:S01]  /*5590*/  F2FP.PACK_AB R98, R16, R17 ;  /* 0x000000111062723e */ /* 0x020fe200000000ff */
[--C-:B-1----:R-:W-:Y:S01]  /*55a0*/  FFMA.FTZ R0, R241, c[0x0][0x2d0], -R2.reuse ;  /* 0x0000b400f1007a23 */ /* 0x102fe20000010802 */
[----:B---3--:R-:W-:Y:S01]  /*55b0*/  F2FP.PACK_AB R97, R13, R12 ;  /* 0x0000000c0d61723e */ /* 0x008fe200000000ff */
[----:B------:R-:W-:Y:S02]  /*55c0*/  FFMA.FTZ R2, R242, c[0x0][0x2d0], -R2 ;  /* 0x0000b400f2027a23 */ /* 0x000fe40000010802 */
[----:B------:R1:W-:Y:S08]  /*55d0*/  MUFU.EX2 R14, R0 ;  /* 0x00000000000e7308 */ /* 0x0003f00000000800 */
[----:B------:R2:W3:Y:S01]  /*55e0*/  MUFU.EX2 R15, R2 ;  /* 0x00000002000f7308 */ /* 0x0004e20000000800 */
[----:B-1----:R-:W-:-:S04]  /*55f0*/  FADD.FTZ R0, R26, R252 ;  /* 0x000000fc1a007221 */ /* 0x002fc80000010000 */
[----:B------:R-:W-:Y:S02]  /*5600*/  FADD.FTZ R0, R11, R0 ;  /* 0x000000000b007221 */ /* 0x000fe40000010000 */
[----:B------:R-:W-:Y:S02]  /*5610*/  FADD.FTZ R11, R251, R8 ;  /* 0x00000008fb0b7221 */ /* 0x000fe40000010000 */
[----:B--2---:R-:W-:Y:S01]  /*5620*/  FADD.FTZ R2, R208, R25 ;  /* 0x00000019d0027221 */ /* 0x004fe20000010000 */
[----:B---3--:R-:W-:Y:S01]  /*5630*/  F2FP.PACK_AB R99, R15, R14 ;  /* 0x0000000e0f63723e */ /* 0x008fe200000000ff */
[----:B------:R-:W-:Y:S02]  /*5640*/  FADD.FTZ R8, R45, R0 ;  /* 0x000000002d087221 */ /* 0x000fe40000010000 */
[----:B------:R-:W-:Y:S02]  /*5650*/  FADD.FTZ R9, R9, R2 ;  /* 0x0000000209097221 */ /* 0x000fe40000010000 */
[----:B------:R-:W-:-:S02]  /*5660*/  FADD.FTZ R3, R46, R11 ;  /* 0x0000000b2e037221 */ /* 0x000fc40000010000 */
[----:B------:R-:W-:Y:S01]  /*5670*/  FADD.FTZ R2, R47, R10 ;  /* 0x0000000a2f027221 */ /* 0x000fe20000010000 */
[----:B------:R-:W-:Y:S01]  /*5680*/  HMMA.16816.F32 R84, R96, R4, R84 ;  /* 0x000000046054723c */ /* 0x000fe20000001854 */
[----:B------:R-:W-:Y:S02]  /*5690*/  FADD.FTZ R0, R210, R9 ;  /* 0x00000009d2007221 */ /* 0x000fe40000010000 */
[----:B------:R-:W-:-:S04]  /*56a0*/  FADD.FTZ R3, R204, R3 ;  /* 0x00000003cc037221 */ /* 0x000fc80000010000 */
        /* <DEDUP_REMOVED lines=56> */
[----:B------:R-:W-:Y:S01]  /*5a30*/  FADD.FTZ R2, R24, R0 ;  /* 0x0000000018027221 */ /* 0x000fe20000010000 */
[----:B------:R1:W-:Y:S01]  /*5a40*/  STL [R1+0x24], R5 ;  /* 0x0000240501007387 */ /* 0x0003e20000100800 */
[----:B------:R-:W-:Y:S02]  /*5a50*/  FADD.FTZ R0, R21, R4 ;  /* 0x0000000415007221 */ /* 0x000fe40000010000 */
[----:B------:R-:W-:Y:S01]  /*5a60*/  IMAD.U32 R216, RZ, RZ, UR6 ;  /* 0x00000006ffd87e24 */ /* 0x000fe2000f8e00ff */
[----:B------:R1:W-:Y:S04]  /*5a70*/  STL [R1+0x28], R3 ;  /* 0x0000280301007387 */ /* 0x0003e80000100800 */
[----:B------:R1:W-:Y:S01]  /*5a80*/  STL [R1+0x30], R0 ;  /* 0x0000300001007387 */ /* 0x0003e20000100800 */
[----:B------:R-:W-:-:S03]  /*5a90*/  ISETP.GE.AND P0, PT, R216, UR4, PT ;  /* 0x00000004d8007c0c */ /* 0x000fc6000bf06270 */
[----:B------:R1:W-:Y:S10]  /*5aa0*/  STL [R1+0x2c], R2 ;  /* 0x00002c0201007387 */ /* 0x0003f40000100800 */
[----:B------:R-:W-:Y:S05]  /*5ab0*/  @!P0 BRA `(.L_x_714) ;  /* 0x000041c000008947 */ /* 0x000fea0003800000 */
[----:B------:R-:W2:Y:S04]  /*5ac0*/  LDL R212, [R1+0x3c] ;  /* 0x00003c0001d47983 */ /* 0x000ea80000100800 */
[----:B------:R-:W3:Y:S04]  /*5ad0*/  LDL R210, [R1+0x44] ;  /* 0x0000440001d27983 */ /* 0x000ee80000100800 */
[----:B------:R-:W4:Y:S04]  /*5ae0*/  LDL R51, [R1+0x40] ;  /* 0x0000400001337983 */ /* 0x000f280000100800 */
[----:B------:R-:W4:Y:S01]  /*5af0*/  LDL R50, [R1+0x48] ;  /* 0x0000480001327983 */ /* 0x000f220000100800 */
[----:B------:R-:W-:Y:S01]  /*5b00*/  SHF.R.S32.HI R47, RZ, 0x1f, R140 ;  /* 0x0000001fff2f7819 */ /* 0x000fe2000001148c */
[----:B-1----:R-:W-:-:S03]  /*5b10*/  IMAD.SHL.U32 R0, R140, 0x2, RZ ;  /* 0x000000028c007824 */ /* 0x002fc600078e00ff */
[----:B------:R-:W-:-:S05]  /*5b20*/  SHF.L.U64.HI R2, R140, 0x1, R47 ;  /* 0x000000018c027819 */ /* 0x000fca000001022f */
[----:B------:R-:W-:Y:S04]  /*5b30*/  STL [R1+0x1c], R2 ;  /* 0x00001c0201007387 */ /* 0x000fe80000100800 */
[----:B------:R2:W-:Y:S01]  /*5b40*/  STL [R1+0x18], R0 ;  /* 0x0000180001007387 */ /* 0x0005e20000100800 */
[----:B------:R-:W-:Y:S01]  /*5b50*/  IMAD.MOV.U32 R143, RZ, RZ, R145 ;  /* 0x000000ffff8f7224 */ /* 0x000fe200078e0091 */
[----:B------:R-:W-:Y:S01]  /*5b60*/  MOV R140, R146 ;  /* 0x00000092008c7202 */ /* 0x000fe20000000f00 */
[----:B------:R-:W-:Y:S01]  /*5b70*/  IMAD.MOV.U32 R148, RZ, RZ, R142 ;  /* 0x000000ffff947224 */ /* 0x000fe200078e008e */
[----:B------:R-:W-:Y:S01]  /*5b80*/  MOV R240, R216 ;  /* 0x000000d800f07202 */ /* 0x000fe20000000f00 */
[----:B------:R-:W-:Y:S01]  /*5b90*/  IMAD.MOV.U32 R147, RZ, RZ, R144 ;  /* 0x000000ffff937224 */ /* 0x000fe200078e0090 */
[----:B------:R-:W-:Y:S01]  /*5ba0*/  SEL R3, RZ, 0x10, P5 ;  /* 0x00000010ff037807 */ /* 0x000fe20002800000 */
[C---:B--2---:R-:W-:Y:S01]  /*5bb0*/  IMAD.SHL.U32 R0, R212.reuse, 0x2, RZ ;  /* 0x00000002d4007824 */ /* 0x044fe200078e00ff */
[----:B---3--:R-:W-:-:S05]  /*5bc0*/  SHF.L.U64.HI R2, R212, 0x1, R210 ;  /* 0x00000001d4027819 */ /* 0x008fca00000102d2 */
[----:B------:R4:W-:Y:S04]  /*5bd0*/  STL [R1+0x14], R2 ;  /* 0x0000140201007387 */ /* 0x0009e80000100800 */
[----:B------:R1:W-:Y:S01]  /*5be0*/  STL [R1+0x10], R0 ;  /* 0x0000100001007387 */ /* 0x0003e20000100800 */
[C---:B----4-:R-:W-:Y:S02]  /*5bf0*/  SHF.L.U64.HI R2, R51.reuse, 0x1, R50 ;  /* 0x0000000133027819 */ /* 0x050fe40000010232 */
[----:B-1----:R-:W-:-:S05]  /*5c00*/  SHF.L.U32 R0, R51, 0x1, RZ ;  /* 0x0000000133007819 */ /* 0x002fca00000006ff */
[----:B------:R1:W-:Y:S04]  /*5c10*/  STL [R1+0x8], R0 ;  /* 0x0000080001007387 */ /* 0x0003e80000100800 */
[----:B------:R1:W-:Y:S02]  /*5c20*/  STL [R1+0xc], R2 ;  /* 0x00000c0201007387 */ /* 0x0003e40000100800 */
.L_x_717:
[----:B------:R2:W5:Y:S01]  /*5c30*/  LDL R151, [R1+0x10] ;  /* 0x0000100001977983 */ /* 0x0005620000100800 */
[----:B------:R-:W-:Y:S04]  /*5c40*/  DEPBAR.LE SB0, 0x0 ;  /* 0x000080000000791a */ /* 0x000fe80000000000 */
[----:B------:R-:W-:Y:S01]  /*5c50*/  BAR.SYNC.DEFER_BLOCKING 0x0 ;  /* 0x0000000000007b1d */ /* 0x000fe20000010000 */
[----:B------:R-:W-:Y:S02]  /*5c60*/  ISETP.GE.AND P0, PT, R240, RZ, PT ;  /* 0x000000fff000720c */ /* 0x000fe40003f06270 */
[----:B------:R-:W-:Y:S02]  /*5c70*/  SEL R146, RZ, 0x10, P4 ;  /* 0x00000010ff927807 */ /* 0x000fe40002000000 */
[----:B------:R-:W-:Y:S01]  /*5c80*/  SEL R239, RZ, 0x10, P5 ;  /* 0x00000010ffef7807 */ /* 0x000fe20002800000 */
[----:B------:R2:W5:Y:S04]  /*5c90*/  LDL R150, [R1+0x8] ;  /* 0x0000080001967983 */ /* 0x0005680000100800 */
[----:B------:R2:W5:Y:S04]  /*5ca0*/  LDL R243, [R1+0x14] ;  /* 0x0000140001f37983 */ /* 0x0005680000100800 */
[----:B------:R2:W5:Y:S04]  /*5cb0*/  LDL R242, [R1+0x18] ;  /* 0x0000180001f27983 */ /* 0x0005680000100800 */
[----:B------:R2:W5:Y:S04]  /*5cc0*/  LDL R241, [R1+0xc] ;  /* 0x00000c0001f17983 */ /* 0x0005680000100800 */
[----:B------:R2:W5:Y:S04]  /*5cd0*/  LDL R149, [R1+0x1c] ;  /* 0x00001c0001957983 */ /* 0x0005680000100800 */
[----:B------:R2:W3:Y:S04]  /*5ce0*/  LDSM.16.M88.4 R64, [R223+0x6100] ;  /* 0x00610000df40783b */ /* 0x0004e80000000200 */
[----:B------:R2:W4:Y:S04]  /*5cf0*/  LDSM.16.M88.4 R60, [R223+0x7100] ;  /* 0x00710000df3c783b */ /* 0x0005280000000200 */
[----:B-1----:R2:W1:Y:S04]  /*5d00*/  LDSM.16.M88.4 R16, [R220+0x3100] ;  /* 0x00310000dc10783b */ /* 0x0024680000000200 */
[----:B------:R2:W1:Y:S04]  /*5d10*/  LDSM.16.M88.4 R32, [R220+0x3500] ;  /* 0x00350000dc20783b */ /* 0x0004680000000200 */
[----:B------:R2:W1:Y:S04]  /*5d20*/  LDSM.16.M88.4 R48, [R220+0x3900] ;  /* 0x00390000dc30783b */ /* 0x0004680000000200 */
[----:B------:R2:W1:Y:S04]  /*5d30*/  LDSM.16.M88.4 R176, [R220+0x3d00] ;  /* 0x003d0000dcb0783b */ /* 0x0004680000000200 */
[----:B------:R2:W1:Y:S04]  /*5d40*/  LDSM.16.M88.4 R180, [R224+0x6100] ;  /* 0x00610000e0b4783b */ /* 0x0004680000000200 */
[----:B------:R2:W1:Y:S04]  /*5d50*/  LDSM.16.M88.4 R188, [R224+0x7100] ;  /* 0x00710000e0bc783b */ /* 0x0004680000000200 */
[----:B------:R2:W1:Y:S04]  /*5d60*/  LDSM.16.M88.4 R184, [R225] ;  /* 0x00000000e1b8783b */ /* 0x0004680000000200 */
[----:B------:R2:W1:Y:S04]  /*5d70*/  LDSM.16.M88.4 R192, [R236] ;  /* 0x00000000ecc0783b */ /* 0x0004680000000200 */
[----:B------:R2:W1:Y:S04]  /*5d80*/  LDSM.16.M88.4 R196, [R235] ;  /* 0x00000000ebc4783b */ /* 0x0004680000000200 */
[----:B------:R2:W1:Y:S01]  /*5d90*/  LDSM.16.M88.4 R200, [R234] ;  /* 0x00000000eac8783b */ /* 0x0004620000000200 */
[----:B------:R-:W-:-:S05]  /*5da0*/  @!P0 BRA `(.L_x_715) ;  /* 0x000002a000008947 */ /* 0x000fca0003800000 */
[----:B---34-:R-:W3:Y:S01]  /*5db0*/  LDL R5, [R1+0x4] ;  /* 0x0000040001057983 */ /* 0x018ee20000100800 */
[----:B-1----:R-:W-:Y:S01]  /*5dc0*/  SHF.R.S32.HI R0, RZ, 0x1f, R238 ;  /* 0x0000001fff007819 */ /* 0x002fe200000114ee */
[----:B------:R-:W-:Y:S01]  /*5dd0*/  IMAD.WIDE.U32 R2, R238, c[0x0][0x208], RZ ;  /* 0x00008200ee027a25 */ /* 0x000fe200078e00ff */
[----:B------:R-:W-:Y:S02]  /*5de0*/  SHF.R.S32.HI R4, RZ, 0x1f, R237 ;  /* 0x0000001fff047819 */ /* 0x000fe400000114ed */
[----:B------:R-:W-:Y:S01]  /*5df0*/  IADD3 R12, -R239, 0x10, RZ ;  /* 0x00000010ef0c7810 */ /* 0x000fe20007ffe1ff */
[----:B------:R-:W-:Y:S01]  /*5e00*/  IMAD R0, R0, c[0x0][0x208], RZ ;  /* 0x0000820000007a24 */ /* 0x000fe200078e02ff */
[----:B------:R-:W-:Y:S01]  /*5e10*/  IADD3 R10, -R146, 0x10, RZ ;  /* 0x00000010920a7810 */ /* 0x000fe20007ffe1ff */
[----:B------:R-:W-:Y:S01]  /*5e20*/  IMAD R4, R4, c[0x0][0x218], RZ ;  /* 0x0000860004047a24 */ /* 0x000fe200078e02ff */
[----:B------:R-:W-:Y:S01]  /*5e30*/  LOP3.LUT R12, R12, 0xf, RZ, 0xc0, !PT ;  /* 0x0000000f0c0c7812 */ /* 0x000fe200078ec0ff */
[----:B------:R-:W-:Y:S01]  /*5e40*/  IMAD R0, R238, c[0x0][0x20c], R0 ;  /* 0x00008300ee007a24 */ /* 0x000fe200078e0200 */
[----:B------:R-:W-:Y:S01]  /*5e50*/  LOP3.LUT R10, R10, 0xf, RZ, 0xc0, !PT ;  /* 0x0000000f0a0a7812 */ /* 0x000fe200078ec0ff */
[----:B------:R-:W-:Y:S02]  /*5e60*/  IMAD R4, R237, c[0x0][0x21c], R4 ;  /* 0x00008700ed047a24 */ /* 0x000fe400078e0204 */
[----:B------:R-:W-:Y:S04]  /*5e70*/  IMAD.IADD R3, R3, 0x1, R0 ;  /* 0x0000000103037824 */ /* 0x000fe800078e0200 */
[----:B------:R-:W-:Y:S05]  /*5e80*/  IMAD.WIDE.U32 R2, R237, c[0x0][0x218], R2 ;  /* 0x00008600ed027a25 */ /* 0x000fea00078e0002 */
[----:B------:R-:W-:Y:S04]  /*5e90*/  IADD3 R0, P0, R2, UR22, RZ ;  /* 0x0000001602007c10 */ /* 0x000fe8000ff1e0ff */
[----:B------:R-:W-:Y:S02]  /*5ea0*/  IADD3.X R4, R3, UR17, R4, P0, !PT ;  /* 0x0000001103047c10 */ /* 0x000fe400087fe404 */
[C---:B------:R-:W-:Y:S04]  /*5eb0*/  LEA R3, P0, R0.reuse, c[0x0][0x1f8], 0x1 ;  /* 0x00007e0000037a11 */ /* 0x040fe800078008ff */
[----:B------:R-:W-:Y:S02]  /*5ec0*/  LEA.HI.X R4, R0, c[0x0][0x1fc], R4, 0x1, P0 ;  /* 0x00007f0000047a11 */ /* 0x000fe400000f0c04 */
[----:B------:R-:W1:Y:S04]  /*5ed0*/  SHFL.IDX PT, R0, R3, 0x1, 0x1c1f ;  /* 0x003c1f0003007f89 */ /* 0x000e6800000e0000 */
[----:B------:R-:W4:Y:S04]  /*5ee0*/  SHFL.IDX PT, R2, R4, 0x1, 0x1c1f ;  /* 0x003c1f0004027f89 */ /* 0x000f2800000e0000 */
[----:B------:R-:W2:Y:S04]  /*5ef0*/  SHFL.IDX PT, R3, R3, RZ, 0x1c1f ;  /* 0x001c1fff03037589 */ /* 0x000ea800000e0000 */
[----:B------:R-:W2:Y:S01]  /*5f00*/  SHFL.IDX PT, R4, R4, RZ, 0x1c1f ;  /* 0x001c1fff04047589 */ /* 0x000ea200000e0000 */
[----:B-1---5:R-:W-:Y:S04]  /*5f10*/  IADD3 R12, P1, P0, R12, R0, R151 ;  /* 0x000000000c0c7210 */ /* 0x022fe8000783e097 */
[----:B----4-:R-:W-:Y:S02]  /*5f20*/  IADD3.X R13, RZ, R2, R243, P1, P0 ;  /* 0x00000002ff0d7210 */ /* 0x010fe40000fe04f3 */
[----:B------:R-:W-:Y:S04]  /*5f30*/  IADD3 R10, P1, P0, R10, R0, R150 ;  /* 0x000000000a0a7210 */ /* 0x000fe8000783e096 */
[----:B------:R-:W-:Y:S02]  /*5f40*/  IADD3.X R11, RZ, R2, R241, P1, P0 ;  /* 0x00000002ff0b7210 */ /* 0x000fe40000fe04f1 */
[C---:B--2---:R-:W-:Y:S02]  /*5f50*/  IADD3 R20, P1, R3.reuse, R242, RZ ;  /* 0x000000f203147210 */ /* 0x044fe40007f3e0ff */
[C---:B------:R-:W-:Y:S03]  /*5f60*/  IADD3 R14, P0, R3.reuse, R151, RZ ;  /* 0x00000097030e7210 */ /* 0x040fe60007f1e0ff */
[C---:B------:R-:W-:Y:S01]  /*5f70*/  IMAD.X R21, R4.reuse, 0x1, R149, P1 ;  /* 0x0000000104157824 */ /* 0x040fe200008e0695 */
[----:B------:R-:W-:Y:S01]  /*5f80*/  IADD3 R8, P1, R3, R150, RZ ;  /* 0x0000009603087210 */ /* 0x000fe20007f3e0ff */
[----:B------:R-:W-:Y:S01]  /*5f90*/  IMAD.X R15, R4, 0x1, R243, P0 ;  /* 0x00000001040f7824 */ /* 0x000fe200000e06f3 */
[----:B------:R-:W-:Y:S03]  /*5fa0*/  IADD3 R6, P0, R0, R242, RZ ;  /* 0x000000f200067210 */ /* 0x000fe60007f1e0ff */
[----:B------:R-:W-:Y:S01]  /*5fb0*/  IMAD.X R9, R4, 0x1, R241, P1 ;  /* 0x0000000104097824 */ /* 0x000fe200008e06f1 */
[----:B------:R-:W-:Y:S01]  /*5fc0*/  ISETP.NE.U32.AND P1, PT, R239, RZ, PT ;  /* 0x000000ffef00720c */ /* 0x000fe20003f25070 */
[----:B------:R-:W-:Y:S01]  /*5fd0*/  IMAD.X R7, R2, 0x1, R149, P0 ;  /* 0x0000000102077824 */ /* 0x000fe200000e0695 */
[----:B------:R-:W-:Y:S01]  /*5fe0*/  ISETP.NE.U32.AND P0, PT, R146, RZ, PT ;  /* 0x000000ff9200720c */ /* 0x000fe20003f05070 */
[----:B---3--:R1:W-:Y:S04]  /*5ff0*/  LDGSTS.E.BYPASS.LTC128B.128 [R5], [R20.64], !P6 ;  /* 0x0000000014057fae */ /* 0x0083e8000f101d4e */
[----:B------:R1:W-:Y:S04]  /*6000*/  LDGSTS.E.BYPASS.LTC128B.128 [R5+0x1000], [R14.64], !P5 ;  /* 0x010000000e057fae */ /* 0x0003e8000e901d4e */
[----:B------:R1:W-:Y:S04]  /*6010*/  LDGSTS.E.BYPASS.LTC128B.128 [R5+0x2000], [R8.64], !P4 ;  /* 0x0200000008057fae */ /* 0x0003e8000e101d4e */
[----:B------:R1:W-:Y:S04]  /*6020*/  LDGSTS.E.BYPASS.LTC128B.128 [R5+0x800], [R6.64], !P6 ;  /* 0x0080000006057fae */ /* 0x0003e8000f101d4e */
[----:B------:R1:W-:Y:S04]  /*6030*/  LDGSTS.E.BYPASS.LTC128B.128.ZFILL [R5+0x1800], [R12.64], P1 ;  /* 0x018000000c057fae */ /* 0x0003e80008941d4e */
[----:B------:R1:W-:Y:S02]  /*6040*/  LDGSTS.E.BYPASS.LTC128B.128.ZFILL [R5+0x2800], [R10.64], P0 ;  /* 0x028000000a057fae */ /* 0x0003e40008141d4e */
.L_x_715:
[-C--:B-1-34-:R-:W-:Y:S01]  /*6050*/  HMMA.16816.F32 R4, R64, R16.reuse, RZ ;  /* 0x000000104004723c */ /* 0x09afe200000018ff */
[----:B------:R-:W-:Y:S02]  /*6060*/  LDSM.16.M88.4 R204, [R220+0x4100] ;  /* 0x00410000dccc783b */ /* 0x000fe40000000200 */
[----:B------:R-:W-:Y:S05]  /*6070*/  ISETP.GE.AND P0, PT, R240, 0x1, PT ;  /* 0x00000001f000780c */ /* 0x000fea0003f06270 */
[C---:B------:R-:W-:Y:S01]  /*6080*/  HMMA.16816.F32 R8, R60.reuse, R16, RZ ;  /* 0x000000103c08723c */ /* 0x040fe200000018ff */
[----:B------:R-:W0:Y:S07]  /*6090*/  LDGDEPBAR ;  /* 0x00000000000079af */ /* 0x000e2e0000000000 */
[-C--:B------:R-:W-:Y:S01]  /*60a0*/  HMMA.16816.F32 R12, R60, R18.reuse, RZ ;  /* 0x000000123c0c723c */ /* 0x080fe200000018ff */
[----:B------:R-:W-:Y:S07]  /*60b0*/  LDSM.16.M88.4 R208, [R223+0x9100] ;  /* 0x00910000dfd0783b */ /* 0x000fee0000000200 */
[C---:B------:R-:W-:Y:S01]  /*60c0*/  HMMA.16816.F32 R16, R64.reuse, R18, RZ ;  /* 0x000000124010723c */ /* 0x040fe200000018ff */
[----:B------:R-:W-:Y:S07]  /*60d0*/  LDSM.16.M88.4 R212, [R220+0x4500] ;  /* 0x00450000dcd4783b */ /* 0x000fee0000000200 */
[-C--:B------:R-:W-:Y:S01]  /*60e0*/  HMMA.16816.F32 R20, R64, R32.reuse, RZ ;  /* 0x000000204014723c */ /* 0x080fe200000018ff */
[----:B------:R-:W-:Y:S07]  /*60f0*/  LDSM.16.M88.4 R216, [R220+0x5100] ;  /* 0x00510000dcd8783b */ /* 0x000fee0000000200 */
        /* <DEDUP_REMOVED lines=32> */
[----:B------:R-:W2:Y:S07]  /*6300*/  LDSM.16.M88.4 R180, [R224+0x8100] ;  /* 0x00810000e0b4783b */ /* 0x000eae0000000200 */
[-C--:B-1----:R-:W-:Y:S01]  /*6310*/  HMMA.16816.F32 R4, R176, R204.reuse, R4 ;  /* 0x000000ccb004723c */ /* 0x082fe20000001804 */
[----:B------:R-:W-:Y:S07]  /*6320*/  LDSM.16.M88.4 R200, [R231] ;  /* 0x00000000e7c8783b */ /* 0x000fee0000000200 */
        /* <DEDUP_REMOVED lines=13> */
[----:B------:R-:W1:Y:S07]  /*6400*/  LDSM.16.M88.4 R184, [R232] ;  /* 0x00000000e8b8783b */ /* 0x000e6e0000000200 */
[-C--:B----4-:R-:W-:Y:S08]  /*6410*/  HMMA.16816.F32 R52, R176, R192.reuse, R52 ;  /* 0x000000c0b034723c */ /* 0x090ff00000001834 */
[C---:B------:R-:W-:Y:S08]  /*6420*/  HMMA.16816.F32 R56, R208.reuse, R192, R56 ;  /* 0x000000c0d038723c */ /* 0x040ff00000001838 */
[-C--:B------:R-:W-:Y:S01]  /*6430*/  HMMA.16816.F32 R60, R208, R194.reuse, R60 ;  /* 0x000000c2d03c723c */ /* 0x080fe2000000183c */
[----:B------:R-:W3:Y:S07]  /*6440*/  LDSM.16.M88.4 R208, [R223+0xb100] ;  /* 0x00b10000dfd0783b */ /* 0x000eee0000000200 */
[----:B------:R-:W-:Y:S01]  /*6450*/  HMMA.16816.F32 R64, R176, R194, R64 ;  /* 0x000000c2b040723c */ /* 0x000fe20000001840 */
[----:B------:R-:W4:Y:S07]  /*6460*/  LDSM.16.M88.4 R176, [R220+0x5500] ;  /* 0x00550000dcb0783b */ /* 0x000f2e0000000200 */
[-C--:B--2---:R-:W-:Y:S01]  /*6470*/  HMMA.16816.F32 R4, R180, R188.reuse, R4 ;  /* 0x000000bcb404723c */ /* 0x084fe20000001804 */
[----:B------:R-:W-:Y:S07]  /*6480*/  LDSM.16.M88.4 R192, [R229] ;  /* 0x00000000e5c0783b */ /* 0x000fee0000000200 */
[C---:B------:R-:W-:Y:S08]  /*6490*/  HMMA.16816.F32 R8, R196.reuse, R188, R8 ;  /* 0x000000bcc408723c */ /* 0x040ff00000001808 */
[-C--:B------:R-:W-:Y:S08]  /*64a0*/  HMMA.16816.F32 R12, R196, R190.reuse, R12 ;  /* 0x000000bec40c723c */ /* 0x080ff0000000180c */
[C---:B------:R-:W-:Y:S01]  /*64b0*/  HMMA.16816.F32 R16, R180.reuse, R190, R16 ;  /* 0x000000beb410723c */ /* 0x040fe20000001810 */
[----:B------:R-:W-:Y:S07]  /*64c0*/  LDSM.16.M88.4 R188, [R224+0xa100] ;  /* 0x00a10000e0bc783b */ /* 0x000fee0000000200 */
[-C--:B-1----:R-:W-:Y:S08]  /*64d0*/  HMMA.16816.F32 R20, R180, R184.reuse, R20 ;  /* 0x000000b8b414723c */ /* 0x082ff00000001814 */
        /* <DEDUP_REMOVED lines=12> */
[----:B------:R-:W-:Y:S07]  /*65a0*/  LDSM.16.M88.4 R196, [R224+0xb100] ;  /* 0x00b10000e0c4783b */ /* 0x000fee0000000200 */
[----:B------:R-:W-:Y:S01]  /*65b0*/  HMMA.16816.F32 R64, R180, R206, R64 ;  /* 0x000000ceb440723c */ /* 0x000fe20000001840 */
[----:B------:R-:W1:Y:S07]  /*65c0*/  LDSM.16.M88.4 R180, [R220+0x5900] ;  /* 0x00590000dcb4783b */ /* 0x000e6e0000000200 */
[-C--:B------:R-:W-:Y:S01]  /*65d0*/  HMMA.16816.F32 R4, R212, R216.reuse, R4 ;  /* 0x000000d8d404723c */ /* 0x080fe20000001804 */
[----:B------:R-:W2:Y:S07]  /*65e0*/  LDSM.16.M88.4 R204, [R227] ;  /* 0x00000000e3cc783b */ /* 0x000eae0000000200 */
[C---:B---3--:R-:W-:Y:S08]  /*65f0*/  HMMA.16816.F32 R8, R208.reuse, R216, R8 ;  /* 0x000000d8d008723c */ /* 0x048ff00000001808 */
[-C--:B------:R-:W-:Y:S08]  /*6600*/  HMMA.16816.F32 R12, R208, R218.reuse, R12 ;  /* 0x000000dad00c723c */ /* 0x080ff0000000180c */
[C---:B------:R-:W-:Y:S01]  /*6610*/  HMMA.16816.F32 R16, R212.reuse, R218, R16 ;  /* 0x000000dad410723c */ /* 0x040fe20000001810 */
[----:B------:R-:W3:Y:S01]  /*6620*/  LDSM.16.M88.4 R216, [R226] ;  /* 0x00000000e2d8783b */ /* 0x000ee20000000200 */
[----:B------:R-:W-:Y:S06]  /*6630*/  DEPBAR.LE SB0, 0x0 ;  /* 0x000080000000791a */ /* 0x000fec0000000000 */
[-C--:B----4-:R-:W-:Y:S01]  /*6640*/  HMMA.16816.F32 R20, R212, R176.reuse, R20 ;  /* 0x000000b0d414723c */ /* 0x090fe20000001814 */
[----:B------:R-:W-:Y:S07]  /*6650*/  BAR.SYNC.DEFER_BLOCKING 0x0 ;  /* 0x0000000000007b1d */ /* 0x000fee0000010000 */
[C---:B------:R-:W-:Y:S08]  /*6660*/  HMMA.16816.F32 R24, R208.reuse, R176, R24 ;  /* 0x000000b0d018723c */ /* 0x040ff00000001818 */
[-C--:B------:R-:W-:Y:S08]  /*6670*/  HMMA.16816.F32 R28, R208, R178.reuse, R28 ;  /* 0x000000b2d01c723c */ /* 0x080ff0000000181c */
        /* <DEDUP_REMOVED lines=8> */
[----:B------:R-:W-:Y:S08]  /*6700*/  HMMA.16816.F32 R64, R212, R186, R64 ;  /* 0x000000bad440723c */ /* 0x000ff00000001840 */
        /* <DEDUP_REMOVED lines=17> */
[----:B------:R-:W-:Y:S01]  /*6820*/  LEA R2, R240, UR11, 0x6 ;  /* 0x0000000bf0027c11 */ /* 0x000fe2000f8e30ff */
[----:B------:R-:W2:Y:S01]  /*6830*/  LDL R0, [R1+0x20] ;  /* 0x0000200001007983 */ /* 0x000ea20000100800 */
[----:B------:R-:W-:Y:S01]  /*6840*/  IADD3 R178, -R239, 0x10, RZ ;  /* 0x00000010efb27810 */ /* 0x000fe20007ffe1ff */
[----:B------:R-:W-:Y:S01]  /*6850*/  IMAD.MOV.U32 R237, RZ, RZ, RZ ;  /* 0x000000ffffed7224 */ /* 0x000fe200078e00ff */
[----:B------:R-:W-:Y:S01]  /*6860*/  IADD3 R176, -R146, 0x10, RZ ;  /* 0x0000001092b07810 */ /* 0x000fe20007ffe1ff */
[----:B------:R-:W3:Y:S01]  /*6870*/  LDL R142, [R1] ;  /* 0x00000000018e7983 */ /* 0x000ee20000100800 */
[----:B------:R-:W-:Y:S02]  /*6880*/  LOP3.LUT R178, R178, 0xf, RZ, 0xc0, !PT ;  /* 0x0000000fb2b27812 */ /* 0x000fe400078ec0ff */
[----:B------:R-:W-:Y:S02]  /*6890*/  LOP3.LUT R176, R176, 0xf, RZ, 0xc0, !PT ;  /* 0x0000000fb0b07812 */ /* 0x000fe400078ec0ff */
[----:B--2---:R-:W-:Y:S05]  /*68a0*/  IADD3 R2, R2, -0x40, R0 ;  /* 0xffffffc002027810 */ /* 0x004fea0007ffe000 */
        /* <DEDUP_REMOVED lines=23> */
[----:B------:R-:W1:Y:S04]  /*6a20*/  SHFL.IDX PT, R0, R3, 0x1, 0x1c1f ;  /* 0x003c1f0003007f89 */ /* 0x000e6800000e0000 */
[----:B------:R-:W2:Y:S04]  /*6a30*/  SHFL.IDX PT, R2, R141, 0x1, 0x1c1f ;  /* 0x003c1f008d027f89 */ /* 0x000ea800000e0000 */
[----:B------:R-:W4:Y:S04]  /*6a40*/  SHFL.IDX PT, R3, R3, RZ, 0x1c1f ;  /* 0x001c1fff03037589 */ /* 0x000f2800000e0000 */
[----:B------:R-:W3:Y:S01]  /*6a50*/  SHFL.IDX PT, R141, R141, RZ, 0x1c1f ;  /* 0x001c1fff8d8d7589 */ /* 0x000ee200000e0000 */
[----:B-1---5:R-:W-:Y:S04]  /*6a60*/  IADD3 R178, P1, P0, R178, R0, R151 ;  /* 0x00000000b2b27210 */ /* 0x022fe8000783e097 */
[----:B--2---:R-:W-:Y:S02]  /*6a70*/  IADD3.X R179, RZ, R2, R243, P1, P0 ;  /* 0x00000002ffb37210 */ /* 0x004fe40000fe04f3 */
[----:B------:R-:W-:Y:S04]  /*6a80*/  IADD3 R176, P1, P0, R176, R0, R150 ;  /* 0x00000000b0b07210 */ /* 0x000fe8000783e096 */
[----:B------:R-:W-:Y:S02]  /*6a90*/  IADD3.X R177, RZ, R2, R241, P1, P0 ;  /* 0x00000002ffb17210 */ /* 0x000fe40000fe04f1 */
[C---:B----4-:R-:W-:Y:S02]  /*6aa0*/  IADD3 R182, P1, R3.reuse, R242, RZ ;  /* 0x000000f203b67210 */ /* 0x050fe40007f3e0ff */
[----:B------:R-:W-:Y:S03]  /*6ab0*/  IADD3 R180, P0, R3, R151, RZ ;  /* 0x0000009703b47210 */ /* 0x000fe60007f1e0ff */
[----:B---3--:R-:W-:Y:S01]  /*6ac0*/  IMAD.X R183, R141, 0x1, R149, P1 ;  /* 0x000000018db77824 */ /* 0x008fe200008e0695 */
[----:B------:R-:W-:Y:S01]  /*6ad0*/  IADD3 R150, P1, R3, R150, RZ ;  /* 0x0000009603967210 */ /* 0x000fe20007f3e0ff */
[C---:B------:R-:W-:Y:S01]  /*6ae0*/  IMAD.X R181, R141.reuse, 0x1, R243, P0 ;  /* 0x000000018db57824 */ /* 0x040fe200000e06f3 */
[----:B------:R-:W-:Y:S02]  /*6af0*/  IADD3 R144, P0, R0, R242, RZ ;  /* 0x000000f200907210 */ /* 0x000fe40007f1e0ff */
[----:B------:R1:W-:Y:S01]  /*6b00*/  LDGSTS.E.BYPASS.LTC128B.128 [R142+0x3100], [R182.64], !P6 ;  /* 0x03100000b68e7fae */ /* 0x0003e2000f101d4e */
[----:B------:R-:W-:Y:S01]  /*6b10*/  IMAD.X R151, R141, 0x1, R241, P1 ;  /* 0x000000018d977824 */ /* 0x000fe200008e06f1 */
[----:B------:R-:W-:Y:S01]  /*6b20*/  ISETP.NE.U32.AND P1, PT, R239, RZ, PT ;  /* 0x000000ffef00720c */ /* 0x000fe20003f25070 */
[----:B------:R-:W-:Y:S01]  /*6b30*/  IMAD.X R145, R2, 0x1, R149, P0 ;  /* 0x0000000102917824 */ /* 0x000fe200000e0695 */
[----:B------:R1:W-:Y:S01]  /*6b40*/  LDGSTS.E.BYPASS.LTC128B.128 [R142+0x4100], [R180.64], !P5 ;  /* 0x04100000b48e7fae */ /* 0x0003e2000e901d4e */
[----:B------:R-:W-:Y:S03]  /*6b50*/  ISETP.NE.U32.AND P0, PT, R146, RZ, PT ;  /* 0x000000ff9200720c */ /* 0x000fe60003f05070 */
[----:B------:R1:W-:Y:S04]  /*6b60*/  LDGSTS.E.BYPASS.LTC128B.128 [R142+0x5100], [R150.64], !P4 ;  /* 0x05100000968e7fae */ /* 0x0003e8000e101d4e */
[----:B------:R1:W-:Y:S04]  /*6b70*/  LDGSTS.E.BYPASS.LTC128B.128 [R142+0x3900], [R144.64], !P6 ;  /* 0x03900000908e7fae */ /* 0x0003e8000f101d4e */
[----:B------:R1:W-:Y:S04]  /*6b80*/  LDGSTS.E.BYPASS.LTC128B.128.ZFILL [R142+0x4900], [R178.64], P1 ;  /* 0x04900000b28e7fae */ /* 0x0003e80008941d4e */
[----:B------:R1:W-:Y:S02]  /*6b90*/  LDGSTS.E.BYPASS.LTC128B.128.ZFILL [R142+0x5900], [R176.64], P0 ;  /* 0x05900000b08e7fae */ /* 0x0003e40008141d4e */
.L_x_716:
[----:B------:R-:W2:Y:S01]  /*6ba0*/  LDL R0, [R1+0x34] ;  /* 0x0000340001007983 */ /* 0x000ea20000100800 */
[----:B------:R-:W-:Y:S01]  /*6bb0*/  PLOP3.LUT P1, PT, PT, PT, UP1, 0x80, 0x0 ;  /* 0x000000000000781c */ /* 0x000fe20003f2f018 */
[----:B-1----:R-:W-:Y:S01]  /*6bc0*/  IMAD.MOV.U32 R142, RZ, RZ, 0x1 ;  /* 0x00000001ff8e7424 */ /* 0x002fe200078e00ff */
[----:B------:R-:W-:Y:S01]  /*6bd0*/  PLOP3.LUT P0, PT, PT, PT, UP1, 0x80, 0x0 ;  /* 0x000000000000781c */ /* 0x000fe20003f0f018 */
[----:B------:R-:W3:Y:S02]  /*6be0*/  LDL R144, [R1+0x38] ;  /* 0x0000380001907983 */ /* 0x000ee40000100800 */
[----:B------:R-:W-:Y:S02]  /*6bf0*/  IMAD R142, R240, -0x40, R142 ;  /* 0xffffffc0f08e7824 */ /* 0x000fe400078e028e */
[----:B------:R-:W0:Y:S03]  /*6c00*/  LDGDEPBAR ;  /* 0x00000000000079af */ /* 0x000e260000000000 */
[----:B---3--:R-:W-:Y:S03]  /*6c10*/  IADD3 R142, R142, UR7, -R144 ;  /* 0x000000078e8e7c10 */ /* 0x008fe6000fffe890 */
[----:B--2---:R-:W-:Y:S01]  /*6c20*/  @P1 IMAD.HI.U32 R2, R0, c[0x0][0x2c8], RZ ;  /* 0x0000b20000021a27 */ /* 0x004fe200078e00ff */
[----:B------:R-:W-:Y:S04]  /*6c30*/  IADD3 R142, R142, -UR12, RZ ;  /* 0x8000000c8e8e7c10 */ /* 0x000fe8000fffe0ff */
[----:B------:R-:W-:Y:S05]  /*6c40*/  @P0 SHF.R.U32.HI R0, RZ, c[0x0][0x2cc], R2 ;  /* 0x0000b300ff000a19 */ /* 0x000fea0000011602 */
[----:B------:R-:W1:Y:S08]  /*6c50*/  SHFL.IDX PT, R141, R0, RZ, 0x1c1f ;  /* 0x001c1fff008d7589 */ /* 0x000e7000000e0000 */
[----:B------:R-:W2:Y:S08]  /*6c60*/  SHFL.IDX PT, R3, R0, 0x1, 0x1c1f ;  /* 0x003c1f0000037f89 */ /* 0x000eb000000e0000 */
[----:B------:R-:W3:Y:S01]  /*6c70*/  SHFL.IDX PT, R2, R0, 0x2, 0x1c1f ;  /* 0x005c1f0000027f89 */ /* 0x000ee200000e0000 */
[C---:B-1----:R-:W-:Y:S07]  /*6c80*/  IMAD.IADD R141, R142.reuse, 0x1, R141 ;  /* 0x000000018e8d7824 */ /* 0x042fee00078e028d */
[----:B------:R-:W1:Y:S01]  /*6c90*/  SHFL.IDX PT, R0, R0, 0x3, 0x1c1f ;  /* 0x007c1f0000007f89 */ /* 0x000e6200000e0000 */
[C---:B------:R-:W-:Y:S02]  /*6ca0*/  ISETP.GT.AND P1, PT, R141.reuse, RZ, PT ;  /* 0x000000ff8d00720c */ /* 0x040fe40003f24270 */
[----:B------:R-:W-:Y:S02]  /*6cb0*/  ISETP.GT.AND P0, PT, R141, 0x1, PT ;  /* 0x000000018d00780c */ /* 0x000fe40003f04270 */
[----:B--2---:R-:W-:Y:S02]  /*6cc0*/  IADD3 R3, R142, R3, RZ ;  /* 0x000000038e037210 */ /* 0x004fe40007ffe0ff */
[----:B-----5:R-:W-:Y:S02]  /*6cd0*/  FSEL R149, R4, -INF , P1 ;  /* 0xff80000004957808 */ /* 0x020fe40000800000 */
[----:B------:R-:W-:Y:S02]  /*6ce0*/  ISETP.GT.AND P1, PT, R3, RZ, PT ;  /* 0x000000ff0300720c */ /* 0x000fe40003f24270 */
[----:B------:R-:W-:Y:S01]  /*6cf0*/  FSEL R151, R5, -INF , P0 ;  /* 0xff80000005977808 */ /* 0x000fe20000000000 */
[----:B---3--:R-:W-:Y:S01]  /*6d00*/  IMAD.IADD R2, R142, 0x1, R2 ;  /* 0x000000018e027824 */ /* 0x008fe200078e0202 */
[----:B------:R-:W-:Y:S02]  /*6d10*/  ISETP.GT.AND P0, PT, R3, 0x1, PT ;  /* 0x000000010300780c */ /* 0x000fe40003f04270 */
[----:B------:R-:W-:Y:S02]  /*6d20*/  FSEL R6, R6, -INF , P1 ;  /* 0xff80000006067808 */ /* 0x000fe40000800000 */
[----:B------:R-:W-:Y:S02]  /*6d30*/  ISETP.GT.AND P1, PT, R141, 0x8, PT ;  /* 0x000000088d00780c */ /* 0x000fe40003f24270 */
[----:B------:R-:W-:Y:S02]  /*6d40*/  FSEL R7, R7, -INF , P0 ;  /* 0xff80000007077808 */ /* 0x000fe40000000000 */
[----:B------:R-:W-:Y:S01]  /*6d50*/  ISETP.GT.AND P0, PT, R141, 0x9, PT ;  /* 0x000000098d00780c */ /* 0x000fe20003f04270 */
[----:B-1----:R-:W-:Y:S01]  /*6d60*/  IMAD.IADD R0, R142, 0x1, R0 ;  /* 0x000000018e007824 */ /* 0x002fe200078e0200 */
[----:B------:R-:W-:Y:S02]  /*6d70*/  FSEL R16, R16, -INF , P1 ;  /* 0xff80000010107808 */ /* 0x000fe40000800000 */
[----:B------:R-:W-:Y:S02]  /*6d80*/  ISETP.GT.AND P1, PT, R3, 0x8, PT ;  /* 0x000000080300780c */ /* 0x000fe40003f24270 */
[----:B------:R-:W-:Y:S02]  /*6d90*/  FSEL R17, R17, -INF , P0 ;  /* 0xff80000011117808 */ /* 0x000fe40000000000 */
[----:B------:R-:W-:Y:S02]  /*6da0*/  ISETP.GT.AND P0, PT, R3, 0x9, PT ;  /* 0x000000090300780c */ /* 0x000fe40003f04270 */
[----:B------:R-:W-:Y:S02]  /*6db0*/  FSEL R18, R18, -INF , P1 ;  /* 0xff80000012127808 */ /* 0x000fe40000800000 */
[----:B------:R-:W-:Y:S02]  /*6dc0*/  ISETP.GT.AND P1, PT, R141, 0x10, PT ;  /* 0x000000108d00780c */ /* 0x000fe40003f24270 */
[----:B------:R-:W-:Y:S02]  /*6dd0*/  FMNMX.FTZ R146, R149, R140, !PT ;  /* 0x0000008c95927209 */ /* 0x000fe40007810000 */
[----:B------:R-:W-:Y:S02]  /*6de0*/  FSEL R186, R20, -INF , P1 ;  /* 0xff80000014ba7808 */ /* 0x000fe40000800000 */
[----:B------:R-:W-:Y:S02]  /*6df0*/  ISETP.GT.AND P1, PT, R3, 0x10, PT ;  /* 0x000000100300780c */ /* 0x000fe40003f24270 */
[----:B------:R-:W-:Y:S02]  /*6e00*/  FSEL R19, R19, -INF , P0 ;  /* 0xff80000013137808 */ /* 0x000fe40000000000 */
[----:B------:R-:W-:Y:S02]  /*6e10*/  ISETP.GT.AND P0, PT, R141, 0x11, PT ;  /* 0x000000118d00780c */ /* 0x000fe40003f04270 */
[----:B------:R-:W-:Y:S02]  /*6e20*/  FMNMX.FTZ R146, R151, R146, !PT ;  /* 0x0000009297927209 */ /* 0x000fe40007810000 */
[----:B------:R-:W-:Y:S02]  /*6e30*/  FSEL R187, R21, -INF , P0 ;  /* 0xff80000015bb7808 */ /* 0x000fe40000000000 */
[----:B------:R-:W-:Y:S02]  /*6e40*/  FSEL R188, R22, -INF , P1 ;  /* 0xff80000016bc7808 */ /* 0x000fe40000800000 */
[----:B------:R-:W-:Y:S02]  /*6e50*/  ISETP.GT.AND P0, PT, R3, 0x11, PT ;  /* 0x000000110300780c */ /* 0x000fe40003f04270 */
[----:B------:R-:W-:Y:S02]  /*6e60*/  ISETP.GT.AND P1, PT, R141, 0x18, PT ;  /* 0x000000188d00780c */ /* 0x000fe40003f24270 */
[----:B------:R-:W-:Y:S02]  /*6e70*/  FMNMX.FTZ R146, R16, R146, !PT ;  /* 0x0000009210927209 */ /* 0x000fe40007810000 */
[----:B------:R-:W-:Y:S02]  /*6e80*/  FSEL R189, R23, -INF , P0 ;  /* 0xff80000017bd7808 */ /* 0x000fe40000000000 */
[----:B------:R-:W-:Y:S01]  /*6e90*/  FSEL R192, R32, -INF , P1 ;  /* 0xff80000020c07808 */ /* 0x000fe20000800000 */
[----:B------:R-:W-:Y:S01]  /*6ea0*/  LDSM.16.MT88.4 R20, [R221+0x100] ;  /* 0x00010000dd14783b */ /* 0x000fe20000004200 */
[----:B------:R-:W-:Y:S02]  /*6eb0*/  ISETP.GT.AND P0, PT, R141, 0x19, PT ;  /* 0x000000198d00780c */ /* 0x000fe40003f04270 */
        /* <DEDUP_REMOVED lines=18> */
[----:B------:R-:W-:Y:S01]  /*6fe0*/  ISETP.GT.AND P0, PT, R141, 0x29, PT ;  /* 0x000000298d00780c */ /* 0x000fe20003f04270 */
[----:B------:R-:W-:Y:S01]  /*6ff0*/  LDSM.16.MT88.4 R36, [R222+0x100] ;  /* 0x00010000de24783b */ /* 0x000fe20000004200 */
        /* <DEDUP_REMOVED lines=16> */
[----:B------:R-:W-:Y:S02]  /*7100*/  ISETP.GT.AND P1, PT, R2, RZ, PT ;  /* 0x000000ff0200720c */ /* 0x000fe40003f24270 */
[----:B------:R-:W-:Y:S02]  /*7110*/  FMNMX.FTZ R146, R208, R146, !PT ;  /* 0x00000092d0927209 */ /* 0x000fe40007810000 */
[----:B------:R-:W-:Y:S02]  /*7120*/  FSEL R212, R55, -INF , P0 ;  /* 0xff80000037d47808 */ /* 0x000fe40000000000 */
[----:B------:R-:W-:Y:S01]  /*7130*/  FSEL R8, R8, -INF , P1 ;  /* 0xff80000008087808 */ /* 0x000fe20000800000 */
[----:B------:R-:W-:Y:S01]  /*7140*/  LDSM.16.MT88.4 R52, [R221+0x1100] ;  /* 0x00110000dd34783b */ /* 0x000fe20000004200 */
[----:B------:R-:W-:Y:S02]  /*7150*/  ISETP.GT.AND P0, PT, R2, 0x1, PT ;  /* 0x000000010200780c */ /* 0x000fe40003f04270 */
[----:B------:R-:W-:Y:S02]  /*7160*/  ISETP.GT.AND P1, PT, R0, RZ, PT ;  /* 0x000000ff0000720c */ /* 0x000fe40003f24270 */
        /* <DEDUP_REMOVED lines=9> */
[----:B------:R-:W-:Y:S02]  /*7200*/  FMNMX.FTZ R146, R213, R146, !PT ;  /* 0x00000092d5927209 */ /* 0x000fe40007810000 */
[----:B------:R-:W-:Y:S02]  /*7210*/  FSEL R65, R65, -INF , P0 ;  /* 0xff80000041417808 */ /* 0x000fe40000000000 */
[----:B------:R-:W-:Y:S02]  /*7220*/  FMNMX.FTZ R146, R64, R146, !PT ;  /* 0x0000009240927209 */ /* 0x000fe40007810000 */
[----:B------:R-:W-:Y:S02]  /*7230*/  ISETP.GT.AND P1, PT, R3, 0x38, PT ;  /* 0x000000380300780c */ /* 0x000fe40003f24270 */
[----:B------:R-:W-:Y:S02]  /*7240*/  FMNMX.FTZ R146, R65, R146, !PT ;  /* 0x0000009241927209 */ /* 0x000fe40007810000 */
[----:B------:R-:W-:Y:S02]  /*7250*/  ISETP.GT.AND P0, PT, R3, 0x39, PT ;  /* 0x000000390300780c */ /* 0x000fe40003f04270 */
[----:B------:R-:W-:Y:S01]  /*7260*/  FMNMX.FTZ R145, R6, R143, !PT ;  /* 0x0000008f06917209 */ /* 0x000fe20007810000 */
[----:B------:R-:W1:Y:S01]  /*7270*/  SHFL.BFLY PT, R3, R146, 0x2, 0x1f ;  /* 0x0c401f0092037f89 */ /* 0x000e6200000e0000 */
        /* <DEDUP_REMOVED lines=11> */
[C---:B------:R-:W-:Y:S02]  /*7330*/  ISETP.GT.AND P1, PT, R0.reuse, 0x8, PT ;  /* 0x000000080000780c */ /* 0x040fe40003f24270 */
[----:B------:R-:W-:Y:S02]  /*7340*/  FMNMX.FTZ R145, R19, R145, !PT ;  /* 0x0000009113917209 */ /* 0x000fe40007810000 */
[----:B------:R-:W-:Y:S02]  /*7350*/  FSEL R191, R25, -INF , P0 ;  /* 0xff80000019bf7808 */ /* 0x000fe40000000000 */
[----:B------:R-:W-:Y:S02]  /*7360*/  ISETP.GT.AND P0, PT, R0, 0x11, PT ;  /* 0x000000110000780c */ /* 0x000fe40003f04270 */
[----:B------:R-:W-:Y:S02]  /*7370*/  FSEL R14, R14, -INF , P1 ;  /* 0xff8000000e0e7808 */ /* 0x000fe40000800000 */
[----:B------:R-:W-:Y:S02]  /*7380*/  ISETP.GT.AND P1, PT, R2, 0x10, PT ;  /* 0x000000100200780c */ /* 0x000fe40003f24270 */
[----:B-1----:R-:W-:Y:S02]  /*7390*/  FMNMX.FTZ R146, R3, R146, !PT ;  /* 0x0000009203927209 */ /* 0x002fe40007810000 */
[----:B------:R-:W-:Y:S02]  /*73a0*/  FMNMX.FTZ R145, R188, R145, !PT ;  /* 0x00000091bc917209 */ /* 0x000fe40007810000 */
[----:B------:R-:W-:Y:S01]  /*73b0*/  FSEL R199, R27, -INF , P0 ;  /* 0xff8000001bc77808 */ /* 0x000fe20000000000 */
[----:B------:R-:W1:Y:S01]  /*73c0*/  SHFL.BFLY PT, R4, R146, 0x1, 0x1f ;  /* 0x0c201f0092047f89 */ /* 0x000e6200000e0000 */
        /* <DEDUP_REMOVED lines=27> */
[----:B------:R-:W-:Y:S02]  /*7580*/  FMNMX.FTZ R3, R10, R148, !PT ;  /* 0x000000940a037209 */ /* 0x000fe40007810000 */
[----:B------:R-:W-:Y:S02]  /*7590*/  ISETP.GT.AND P1, PT, R2, 0x28, PT ;  /* 0x000000280200780c */ /* 0x000fe40003f24270 */
[----:B------:R-:W-:Y:S02]  /*75a0*/  FMNMX.FTZ R145, R244, R145, !PT ;  /* 0x00000091f4917209 */ /* 0x000fe40007810000 */
[----:B------:R-:W-:Y:S02]  /*75b0*/  FSEL R243, R47, -INF , P0 ;  /* 0xff8000002ff37808 */ /* 0x000fe40000000000 */
[----:B------:R-:W-:Y:S02]  /*75c0*/  ISETP.GT.AND P0, PT, R2, 0x31, PT ;  /* 0x000000310200780c */ /* 0x000fe40003f04270 */
[----:B------:R-:W-:Y:S02]  /*75d0*/  FSEL R217, R44, -INF , P1 ;  /* 0xff8000002cd97808 */ /* 0x000fe40000800000 */
[----:B------:R-:W-:Y:S02]  /*75e0*/  FMNMX.FTZ R3, R11, R3, !PT ;  /* 0x000000030b037209 */ /* 0x000fe40007810000 */
[----:B------:R-:W-:Y:S02]  /*75f0*/  ISETP.GT.AND P1, PT, R0, 0x28, PT ;  /* 0x000000280000780c */ /* 0x000fe40003f24270 */
[----:B-1----:R-:W-:Y:S02]  /*7600*/  FMNMX.FTZ R146, R146, R4, !PT ;  /* 0x0000000492927209 */ /* 0x002fe40007810000 */
[----:B------:R-:W-:Y:S02]  /*7610*/  FMNMX.FTZ R145, R245, R145, !PT ;  /* 0x00000091f5917209 */ /* 0x000fe40007810000 */
[----:B------:R-:W-:Y:S01]  /*7620*/  FSEL R57, R57, -INF , P0 ;  /* 0xff80000039397808 */ /* 0x000fe20000000000 */
[----:B------:R-:W-:Y:S01]  /*7630*/  FMUL.FTZ R150, R146, c[0x0][0x2d0] ;  /* 0x0000b40092967a20 */ /* 0x000fe20000410000 */
[----:B------:R-:W-:Y:S02]  /*7640*/  ISETP.GT.AND P0, PT, R2, 0x39, PT ;  /* 0x000000390200780c */ /* 0x000fe40003f04270 */
[----:B------:R-:W-:Y:S02]  /*7650*/  FMNMX.FTZ R3, R14, R3, !PT ;  /* 0x000000030e037209 */ /* 0x000fe40007810000 */
[----:B------:R-:W-:Y:S02]  /*7660*/  FSEL R239, R46, -INF , P1 ;  /* 0xff8000002eef7808 */ /* 0x000fe40000800000 */
[----:B------:R-:W-:Y:S02]  /*7670*/  ISETP.GT.AND P1, PT, R2, 0x30, PT ;  /* 0x000000300200780c */ /* 0x000fe40003f24270 */
[----:B------:R-:W-:Y:S02]  /*7680*/  FMNMX.FTZ R145, R211, R145, !PT ;  /* 0x00000091d3917209 */ /* 0x000fe40007810000 */
[----:B------:R-:W-:Y:S02]  /*7690*/  FSEL R61, R61, -INF , P0 ;  /* 0xff8000003d3d7808 */ /* 0x000fe40000000000 */
[----:B------:R-:W-:Y:S02]  /*76a0*/  FSETP.NEU.FTZ.AND P0, PT, R146, -INF , PT ;  /* 0xff8000009200780b */ /* 0x000fe40003f1d000 */
[----:B------:R-:W-:Y:S02]  /*76b0*/  FMNMX.FTZ R3, R15, R3, !PT ;  /* 0x000000030f037209 */ /* 0x000fe40007810000 */
[----:B------:R-:W-:Y:S02]  /*76c0*/  FSEL R56, R56, -INF , P1 ;  /* 0xff80000038387808 */ /* 0x000fe40000800000 */
[----:B------:R-:W-:Y:S02]  /*76d0*/  ISETP.GT.AND P1, PT, R2, 0x38, PT ;  /* 0x000000380200780c */ /* 0x000fe40003f24270 */
[----:B------:R-:W-:Y:S02]  /*76e0*/  FMNMX.FTZ R145, R212, R145, !PT ;  /* 0x00000091d4917209 */ /* 0x000fe40007810000 */
[----:B------:R-:W-:Y:S02]  /*76f0*/  FSEL R150, R150, RZ, P0 ;  /* 0x000000ff96967208 */ /* 0x000fe40000000000 */
[----:B------:R-:W-:Y:S02]  /*7700*/  FSEL R60, R60, -INF , P1 ;  /* 0xff8000003c3c7808 */ /* 0x000fe40000800000 */
[----:B------:R-:W-:Y:S01]  /*7710*/  FMNMX.FTZ R3, R198, R3, !PT ;  /* 0x00000003c6037209 */ /* 0x000fe20007810000 */
[--C-:B------:R-:W-:Y:S01]  /*7720*/  FFMA.FTZ R2, R149, c[0x0][0x2d0], -R150.reuse ;  /* 0x0000b40095027a23 */ /* 0x100fe20000010896 */
[----:B------:R-:W-:Y:S02]  /*7730*/  ISETP.GT.AND P1, PT, R0, 0x30, PT ;  /* 0x000000300000780c */ /* 0x000fe40003f24270 */
[----:B------:R-:W-:Y:S01]  /*7740*/  FMNMX.FTZ R145, R66, R145, !PT ;  /* 0x0000009142917209 */ /* 0x000fe20007810000 */
[----:B------:R1:W-:Y:S01]  /*7750*/  MUFU.EX2 R252, R2 ;  /* 0x0000000200fc7308 */ /* 0x0003e20000000800 */
[----:B------:R-:W-:Y:S02]  /*7760*/  FSEL R58, R58, -INF , P1 ;  /* 0xff8000003a3a7808 */ /* 0x000fe40000800000 */
[----:B------:R-:W-:Y:S02]  /*7770*/  ISETP.GT.AND P1, PT, R0, 0x31, PT ;  /* 0x000000310000780c */ /* 0x000fe40003f24270 */
[----:B------:R-:W-:Y:S02]  /*7780*/  FMNMX.FTZ R3, R199, R3, !PT ;  /* 0x00000003c7037209 */ /* 0x000fe40007810000 */
[----:B------:R-:W-:Y:S02]  /*7790*/  FMNMX.FTZ R145, R67, R145, !PT ;  /* 0x0000009143917209 */ /* 0x000fe40007810000 */
[----:B------:R-:W-:Y:S02]  /*77a0*/  FSEL R59, R59, -INF , P1 ;  /* 0xff8000003b3b7808 */ /* 0x000fe40000800000 */
[----:B------:R-:W-:Y:S01]  /*77b0*/  FMNMX.FTZ R3, R200, R3, !PT ;  /* 0x00000003c8037209 */ /* 0x000fe20007810000 */
[----:B------:R-:W2:Y:S01]  /*77c0*/  SHFL.BFLY PT, R5, R145, 0x2, 0x1f ;  /* 0x0c401f0091057f89 */ /* 0x000ea200000e0000 */
[----:B------:R-:W-:Y:S02]  /*77d0*/  ISETP.GT.AND P1, PT, R0, 0x38, PT ;  /* 0x000000380000780c */ /* 0x000fe40003f24270 */
[----:B------:R-:W-:Y:S02]  /*77e0*/  FMNMX.FTZ R144, R8, R147, !PT ;  /* 0x0000009308907209 */ /* 0x000fe40007810000 */
[----:B------:R-:W-:Y:S02]  /*77f0*/  FSEL R62, R62, -INF , P1 ;  /* 0xff8000003e3e7808 */ /* 0x000fe40000800000 */
[----:B------:R-:W-:Y:S02]  /*7800*/  FMNMX.FTZ R3, R201, R3, !PT ;  /* 0x00000003c9037209 */ /* 0x000fe40007810000 */
[----:B------:R-:W-:Y:S01]  /*7810*/  ISETP.GT.AND P1, PT, R0, 0x39, PT ;  /* 0x000000390000780c */ /* 0x000fe20003f24270 */
[--C-:B------:R-:W-:Y:S01]  /*7820*/  FFMA.FTZ R0, R151, c[0x0][0x2d0], -R150.reuse ;  /* 0x0000b40097007a23 */ /* 0x100fe20000010896 */
[----:B------:R-:W-:Y:S02]  /*7830*/  FMNMX.FTZ R144, R9, R144, !PT ;  /* 0x0000009009907209 */ /* 0x000fe40007810000 */
[----:B------:R-:W-:Y:S01]  /*7840*/  FMNMX.FTZ R3, R216, R3, !PT ;  /* 0x00000003d8037209 */ /* 0x000fe20007810000 */
[----:B------:R3:W-:Y:S01]  /*7850*/  MUFU.EX2 R48, R0 ;  /* 0x0000000000307308 */ /* 0x0007e20000000800 */
[----:B------:R-:W-:Y:S02]  /*7860*/  FMNMX.FTZ R144, R12, R144, !PT ;  /* 0x000000900c907209 */ /* 0x000fe40007810000 */
[----:B------:R-:W-:Y:S02]  /*7870*/  FMNMX.FTZ R3, R218, R3, !PT ;  /* 0x00000003da037209 */ /* 0x000fe40007810000 */
[----:B------:R-:W-:Y:S02]  /*7880*/  FMNMX.FTZ R144, R13, R144, !PT ;  /* 0x000000900d907209 */ /* 0x000fe40007810000 */
[----:B------:R-:W-:Y:S02]  /*7890*/  FMNMX.FTZ R3, R239, R3, !PT ;  /* 0x00000003ef037209 */ /* 0x000fe40007810000 */
[----:B------:R-:W-:Y:S02]  /*78a0*/  FMNMX.FTZ R144, R190, R144, !PT ;  /* 0x00000090be907209 */ /* 0x000fe40007810000 */
[----:B------:R-:W-:Y:S02]  /*78b0*/  FMNMX.FTZ R3, R243, R3, !PT ;  /* 0x00000003f3037209 */ /* 0x000fe40007810000 */
[----:B------:R-:W-:Y:S02]  /*78c0*/  FMNMX.FTZ R144, R191, R144, !PT ;  /* 0x00000090bf907209 */ /* 0x000fe40007810000 */
[----:B-1----:R-:W-:Y:S01]  /*78d0*/  FMNMX.FTZ R2, R58, R3, !PT ;  /* 0x000000033a027209 */ /* 0x002fe20007810000 */
[--C-:B------:R-:W-:Y:S01]  /*78e0*/  FFMA.FTZ R3, R17, c[0x0][0x2d0], -R150.reuse ;  /* 0x0000b40011037a23 */ /* 0x100fe20000010896 */
[----:B------:R-:W-:Y:S02]  /*78f0*/  FMNMX.FTZ R144, R194, R144, !PT ;  /* 0x00000090c2907209 */ /* 0x000fe40007810000 */
[----:B--2---:R-:W-:Y:S01]  /*7900*/  FMNMX.FTZ R145, R145, R5, !PT ;  /* 0x0000000591917209 */ /* 0x004fe20007810000 */
[----:B------:R-:W-:Y:S01]  /*7910*/  MUFU.EX2 R247, R3 ;  /* 0x0000000300f77308 */ /* 0x000fe20000000800 */
[----:B------:R-:W-:Y:S02]  /*7920*/  FMNMX.FTZ R2, R59, R2, !PT ;  /* 0x000000023b027209 */ /* 0x000fe40007810000 */
[----:B------:R-:W-:Y:S01]  /*7930*/  FMNMX.FTZ R144, R195, R144, !PT ;  /* 0x00000090c3907209 */ /* 0x000fe20007810000 */
[----:B------:R-:W1:Y:S01]  /*7940*/  SHFL.BFLY PT, R5, R145, 0x1, 0x1f ;  /* 0x0c201f0091057f89 */ /* 0x000e6200000e0000 */
[----:B---3--:R-:W-:Y:S01]  /*7950*/  FMNMX.FTZ R0, R62, R2, !PT ;  /* 0x000000023e007209 */ /* 0x008fe20007810000 */
[----:B------:R-:W-:Y:S01]  /*7960*/  FFMA.FTZ R2, R16, c[0x0][0x2d0], -R150 ;  /* 0x0000b40010027a23 */ /* 0x000fe20000010896 */
[----:B------:R-:W-:Y:S02]  /*7970*/  FMNMX.FTZ R144, R202, R144, !PT ;  /* 0x00000090ca907209 */ /* 0x000fe40007810000 */
[----:B------:R-:W-:Y:S01]  /*7980*/  FSEL R149, R63, -INF , P1 ;  /* 0xff8000003f957808 */ /* 0x000fe20000800000 */
[----:B------:R2:W-:Y:S01]  /*7990*/  MUFU.EX2 R176, R2 ;  /* 0x0000000200b07308 */ /* 0x0005e20000000800 */
[----:B------:R-:W-:Y:S02]  /*79a0*/  FMNMX.FTZ R144, R204, R144, !PT ;  /* 0x00000090cc907209 */ /* 0x000fe40007810000 */
[----:B------:R-:W-:Y:S02]  /*79b0*/  FMNMX.FTZ R0, R149, R0, !PT ;  /* 0x0000000095007209 */ /* 0x000fe40007810000 */
[----:B------:R-:W-:Y:S04]  /*79c0*/  FMNMX.FTZ R144, R217, R144, !PT ;  /* 0x00000090d9907209 */ /* 0x000fe80007810000 */
[----:B------:R-:W-:Y:S04]  /*79d0*/  FMNMX.FTZ R144, R241, R144, !PT ;  /* 0x00000090f1907209 */ /* 0x000fe80007810000 */
[----:B------:R-:W-:Y:S04]  /*79e0*/  FMNMX.FTZ R144, R56, R144, !PT ;  /* 0x0000009038907209 */ /* 0x000fe80007810000 */
[----:B------:R-:W-:Y:S02]  /*79f0*/  FMNMX.FTZ R144, R57, R144, !PT ;  /* 0x0000009039907209 */ /* 0x000fe40007810000 */
[----:B-1----:R-:W-:Y:S02]  /*7a00*/  FMNMX.FTZ R145, R145, R5, !PT ;  /* 0x0000000591917209 */ /* 0x002fe40007810000 */
[----:B------:R-:W-:Y:S02]  /*7a10*/  FMNMX.FTZ R144, R60, R144, !PT ;  /* 0x000000903c907209 */ /* 0x000fe40007810000 */
[C---:B------:R-:W-:Y:S01]  /*7a20*/  FSETP.NEU.FTZ.AND P1, PT, R145.reuse, -INF , PT ;  /* 0xff8000009100780b */ /* 0x040fe20003f3d000 */
[----:B--2---:R-:W1:Y:S01]  /*7a30*/  SHFL.BFLY PT, R2, R0, 0x2, 0x1f ;  /* 0x0c401f0000027f89 */ /* 0x004e6200000e0000 */
[----:B------:R-:W-:Y:S01]  /*7a40*/  FMUL.FTZ R151, R145, c[0x0][0x2d0] ;  /* 0x0000b40091977a20 */ /* 0x000fe20000410000 */
[----:B------:R-:W-:Y:S04]  /*7a50*/  FMNMX.FTZ R144, R61, R144, !PT ;  /* 0x000000903d907209 */ /* 0x000fe80007810000 */
[----:B------:R-:W-:Y:S02]  /*7a60*/  FSEL R151, R151, RZ, P1 ;  /* 0x000000ff97977208 */ /* 0x000fe40000800000 */
[----:B------:R-:W2:Y:S03]  /*7a70*/  SHFL.BFLY PT, R4, R144, 0x2, 0x1f ;  /* 0x0c401f0090047f89 */ /* 0x000ea600000e0000 */
[--C-:B------:R-:W-:Y:S04]  /*7a80*/  FFMA.FTZ R3, R6, c[0x0][0x2d0], -R151.reuse ;  /* 0x0000b40006037a23 */ /* 0x100fe80000010897 */
[----:B------:R3:W-:Y:S01]  /*7a90*/  MUFU.EX2 R251, R3 ;  /* 0x0000000300fb7308 */ /* 0x0007e20000000800 */
[----:B-1----:R-:W-:Y:S01]  /*7aa0*/  FMNMX.FTZ R0, R0, R2, !PT ;  /* 0x0000000200007209 */ /* 0x002fe20007810000 */
[--C-:B------:R-:W-:Y:S08]  /*7ab0*/  FFMA.FTZ R2, R18, c[0x0][0x2d0], -R151.reuse ;  /* 0x0000b40012027a23 */ /* 0x100ff00000010897 */
[----:B------:R1:W-:Y:S01]  /*7ac0*/  MUFU.EX2 R219, R2 ;  /* 0x0000000200db7308 */ /* 0x0003e20000000800 */
[----:B--2---:R-:W-:Y:S05]  /*7ad0*/  FMNMX.FTZ R144, R144, R4, !PT ;  /* 0x0000000490907209 */ /* 0x004fea0007810000 */
[----:B------:R-:W2:Y:S01]  /*7ae0*/  SHFL.BFLY PT, R4, R144, 0x1, 0x1f ;  /* 0x0c201f0090047f89 */ /* 0x000ea200000e0000 */
[--C-:B---3--:R-:W-:Y:S04]  /*7af0*/  FFMA.FTZ R3, R7, c[0x0][0x2d0], -R151.reuse ;  /* 0x0000b40007037a23 */ /* 0x108fe80000010897 */
[----:B------:R3:W-:Y:S03]  /*7b00*/  MUFU.EX2 R242, R3 ;  /* 0x0000000300f27308 */ /* 0x0007e60000000800 */
[----:B-1----:R-:W1:Y:S01]  /*7b10*/  SHFL.BFLY PT, R2, R0, 0x1, 0x1f ;  /* 0x0c201f0000027f89 */ /* 0x002e6200000e0000 */
[----:B--2---:R-:W-:Y:S01]  /*7b20*/  FMNMX.FTZ R144, R144, R4, !PT ;  /* 0x0000000490907209 */ /* 0x004fe20007810000 */
[----:B------:R-:W-:Y:S04]  /*7b30*/  FFMA.FTZ R4, R19, c[0x0][0x2d0], -R151 ;  /* 0x0000b40013047a23 */ /* 0x000fe80000010897 */
[----:B------:R-:W-:Y:S01]  /*7b40*/  FMUL.FTZ R184, R144, c[0x0][0x2d0] ;  /* 0x0000b40090b87a20 */ /* 0x000fe20000410000 */
[----:B---3--:R-:W-:Y:S01]  /*7b50*/  FSEL R3, R146, RZ, P0 ;  /* 0x000000ff92037208 */ /* 0x008fe20000000000 */
[----:B------:R2:W3:Y:S01]  /*7b60*/  MUFU.EX2 R250, R4 ;  /* 0x0000000400fa7308 */ /* 0x0004e20000000800 */
[----:B------:R-:W-:Y:S04]  /*7b70*/  FSETP.NEU.FTZ.AND P0, PT, R144, -INF , PT ;  /* 0xff8000009000780b */ /* 0x000fe80003f1d000 */
[----:B------:R-:W-:Y:S02]  /*7b80*/  FSEL R184, R184, RZ, P0 ;  /* 0x000000ffb8b87208 */ /* 0x000fe40000000000 */
[----:B-1----:R-:W-:Y:S03]  /*7b90*/  FMNMX.FTZ R142, R2, R0, !PT ;  /* 0x00000000028e7209 */ /* 0x002fe60007810000 */
[--C-:B------:R-:W-:Y:S01]  /*7ba0*/  FFMA.FTZ R0, R12, c[0x0][0x2d0], -R184.reuse ;  /* 0x0000b4000c007a23 */ /* 0x100fe200000108b8 */
[----:B------:R-:W-:Y:S02]  /*7bb0*/  FSEL R2, R145, RZ, P1 ;  /* 0x000000ff91027208 */ /* 0x000fe40000800000 */
[C---:B------:R-:W-:Y:S01]  /*7bc0*/  FSETP.NEU.FTZ.AND P1, PT, R142.reuse, -INF , PT ;  /* 0xff8000008e00780b */ /* 0x040fe20003f3d000 */
[----:B------:R1:W-:Y:S01]  /*7bd0*/  MUFU.EX2 R215, R0 ;  /* 0x0000000000d77308 */ /* 0x0003e20000000800 */
[----:B------:R-:W-:Y:S05]  /*7be0*/  FMUL.FTZ R185, R142, c[0x0][0x2d0] ;  /* 0x0000b4008eb97a20 */ /* 0x000fea0000410000 */
[----:B------:R-:W-:Y:S01]  /*7bf0*/  FSEL R185, R185, RZ, P1 ;  /* 0x000000ffb9b97208 */ /* 0x000fe20000800000 */
[--C-:B--2---:R-:W-:Y:S01]  /*7c00*/  FFMA.FTZ R4, R8, c[0x0][0x2d0], -R184.reuse ;  /* 0x0000b40008047a23 */ /* 0x104fe200000108b8 */
[----:B---3--:R-:W-:Y:S03]  /*7c10*/  F2FP.PACK_AB R179, R250, R219 ;  /* 0x000000dbfab3723e */ /* 0x008fe600000000ff */
[--C-:B------:R-:W-:Y:S01]  /*7c20*/  FFMA.FTZ R5, R10, c[0x0][0x2d0], -R185.reuse ;  /* 0x0000b4000a057a23 */ /* 0x100fe200000108b9 */
[----:B------:R2:W-:Y:S01]  /*7c30*/  MUFU.EX2 R177, R4 ;  /* 0x0000000400b17308 */ /* 0x0005e20000000800 */
[--C-:B-1----:R-:W-:Y:S09]  /*7c40*/  FFMA.FTZ R0, R13, c[0x0][0x2d0], -R184.reuse ;  /* 0x0000b4000d007a23 */ /* 0x102ff200000108b8 */
[----:B------:R-:W-:Y:S10]  /*7c50*/  MUFU.EX2 R181, R5 ;  /* 0x0000000500b57308 */ /* 0x000ff40000000800 */
[----:B------:R1:W-:Y:S01]  /*7c60*/  MUFU.EX2 R249, R0 ;  /* 0x0000000000f97308 */ /* 0x0003e20000000800 */
[----:B--2---:R-:W-:Y:S09]  /*7c70*/  FFMA.FTZ R4, R9, c[0x0][0x2d0], -R184 ;  /* 0x0000b40009047a23 */ /* 0x004ff200000108b8 */
[----:B------:R2:W-:Y:S01]  /*7c80*/  MUFU.EX2 R246, R4 ;  /* 0x0000000400f67308 */ /* 0x0005e20000000800 */
[--C-:B-1----:R-:W-:Y:S09]  /*7c90*/  FFMA.FTZ R0, R14, c[0x0][0x2d0], -R185.reuse ;  /* 0x0000b4000e007a23 */ /* 0x102ff200000108b9 */
[----:B------:R1:W-:Y:S01]  /*7ca0*/  MUFU.EX2 R214, R0 ;  /* 0x0000000000d67308 */ /* 0x0003e20000000800 */
[--C-:B--2---:R-:W-:Y:S09]  /*7cb0*/  FFMA.FTZ R4, R11, c[0x0][0x2d0], -R185.reuse ;  /* 0x0000b4000b047a23 */ /* 0x104ff200000108b9 */
[----:B------:R-:W-:Y:S01]  /*7cc0*/  MUFU.EX2 R182, R4 ;  /* 0x0000000400b67308 */ /* 0x000fe20000000800 */
[----:B-1----:R-:W-:Y:S09]  /*7cd0*/  FFMA.FTZ R0, R15, c[0x0][0x2d0], -R185 ;  /* 0x0000b4000f007a23 */ /* 0x002ff200000108b9 */
[----:B------:R1:W2:Y:S02]  /*7ce0*/  MUFU.EX2 R248, R0 ;  /* 0x0000000000f87308 */ /* 0x0002a40000000800 */
[----:B-1----:R-:W-:Y:S01]  /*7cf0*/  FADD.FTZ R0, -R3, R140 ;  /* 0x0000008c03007221 */ /* 0x002fe20000010100 */
[----:B--2---:R-:W-:Y:S03]  /*7d00*/  F2FP.PACK_AB R183, R248, R214 ;  /* 0x000000d6f8b7723e */ /* 0x004fe600000000ff */
[----:B------:R-:W-:Y:S04]  /*7d10*/  FMUL.FTZ R0, R0, c[0x0][0x2d0] ;  /* 0x0000b40000007a20 */ /* 0x000fe80000410000 */
[----:B------:R1:W2:Y:S02]  /*7d20*/  MUFU.EX2 R141, R0 ;  /* 0x00000000008d7308 */ /* 0x0002a40000000800 */
[----:B-1----:R-:W-:Y:S01]  /*7d30*/  FADD.FTZ R0, -R2, R143 ;  /* 0x0000008f02007221 */ /* 0x002fe20000010100 */
[----:B------:R-:W-:Y:S01]  /*7d40*/  FSEL R2, R144, RZ, P0 ;  /* 0x000000ff90027208 */ /* 0x000fe20000000000 */
[----:B--2---:R-:W-:Y:S01]  /*7d50*/  FMUL.FTZ R4, R141, R152 ;  /* 0x000000988d047220 */ /* 0x004fe20000410000 */
[----:B------:R-:W-:Y:S01]  /*7d60*/  MOV R143, R177 ;  /* 0x000000b1008f7202 */ /* 0x000fe20000000f00 */
[----:B------:R-:W-:Y:S01]  /*7d70*/  FMUL.FTZ R0, R0, c[0x0][0x2d0] ;  /* 0x0000b40000007a20 */ /* 0x000fe20000410000 */
[----:B------:R-:W-:Y:S01]  /*7d80*/  F2FP.PACK_AB R177, R242, R251 ;  /* 0x000000fbf2b1723e */ /* 0x000fe200000000ff */
[----:B------:R-:W-:Y:S01]  /*7d90*/  IMAD.MOV.U32 R152, RZ, RZ, R182 ;  /* 0x000000ffff987224 */ /* 0x000fe200078e00b6 */
[----:B------:R-:W-:Y:S01]  /*7da0*/  F2FP.PACK_AB R182, R249, R215 ;  /* 0x000000d7f9b6723e */ /* 0x000fe200000000ff */
[----:B------:R1:W2:Y:S01]  /*7db0*/  MUFU.EX2 R140, R0 ;  /* 0x00000000008c7308 */ /* 0x0002a20000000800 */
[----:B------:R-:W-:Y:S01]  /*7dc0*/  F2FP.PACK_AB R180, R246, R143 ;  /* 0x0000008ff6b4723e */ /* 0x000fe200000000ff */
[C---:B------:R-:W-:Y:S01]  /*7dd0*/  FMUL.FTZ R5, R141.reuse, R153 ;  /* 0x000000998d057220 */ /* 0x040fe20000410000 */
[----:B------:R-:W-:Y:S01]  /*7de0*/  MOV R153, R246 ;  /* 0x000000f600997202 */ /* 0x000fe20000000f00 */
[C---:B------:R-:W-:Y:S01]  /*7df0*/  FMUL.FTZ R16, R141.reuse, R164 ;  /* 0x000000a48d107220 */ /* 0x040fe20000410000 */
[----:B------:R-:W-:Y:S01]  /*7e00*/  ISETP.GT.AND P0, PT, R240, UR4, PT ;  /* 0x00000004f0007c0c */ /* 0x000fe2000bf04270 */
[C---:B------:R-:W-:Y:S01]  /*7e10*/  FMUL.FTZ R17, R141.reuse, R165 ;  /* 0x000000a58d117220 */ /* 0x040fe20000410000 */
[----:B------:R-:W-:Y:S01]  /*7e20*/  MOV R165, R59 ;  /* 0x0000003b00a57202 */ /* 0x000fe20000000f00 */
[C---:B------:R-:W-:Y:S02]  /*7e30*/  FMUL.FTZ R32, R141.reuse, R112 ;  /* 0x000000708d207220 */ /* 0x040fe40000410000 */
[C---:B------:R-:W-:Y:S02]  /*7e40*/  FMUL.FTZ R33, R141.reuse, R113 ;  /* 0x000000718d217220 */ /* 0x040fe40000410000 */
[C---:B------:R-:W-:Y:S02]  /*7e50*/  FMUL.FTZ R49, R141.reuse, R125 ;  /* 0x0000007d8d317220 */ /* 0x040fe40000410000 */
[----:B------:R-:W-:Y:S02]  /*7e60*/  IMAD.MOV.U32 R164, RZ, RZ, R61 ;  /* 0x000000ffffa47224 */ /* 0x000fe400078e003d */
[----:B------:R-:W-:Y:S02]  /*7e70*/  IMAD.MOV.U32 R125, RZ, RZ, R64 ;  /* 0x000000ffff7d7224 */ /* 0x000fe400078e0040 */
[C---:B------:R-:W-:Y:S02]  /*7e80*/  FMUL.FTZ R64, R141.reuse, R136 ;  /* 0x000000888d407220 */ /* 0x040fe40000410000 */
[C---:B------:R-:W-:Y:S02]  /*7e90*/  FMUL.FTZ R68, R141.reuse, R68 ;  /* 0x000000448d447220 */ /* 0x040fe40000410000 */
[----:B------:R-:W-:Y:S02]  /*7ea0*/  FMUL.FTZ R69, R141, R69 ;  /* 0x000000458d457220 */ /* 0x000fe40000410000 */
[----:B-1----:R-:W-:Y:S01]  /*7eb0*/  FADD.FTZ R0, -R2, R147 ;  /* 0x0000009302007221 */ /* 0x002fe20000010100 */
[----:B------:R-:W-:Y:S01]  /*7ec0*/  FSEL R2, R142, RZ, P1 ;  /* 0x000000ff8e027208 */ /* 0x000fe20000800000 */
[----:B--2---:R-:W-:Y:S02]  /*7ed0*/  FMUL.FTZ R18, R140, R166 ;  /* 0x000000a68c127220 */ /* 0x004fe40000410000 */
[----:B------:R-:W-:Y:S02]  /*7ee0*/  FMUL.FTZ R0, R0, c[0x0][0x2d0] ;  /* 0x0000b40000007a20 */ /* 0x000fe40000410000 */
[----:B------:R-:W-:Y:S02]  /*7ef0*/  IMAD.MOV.U32 R166, RZ, RZ, R249 ;  /* 0x000000ffffa67224 */ /* 0x000fe400078e00f9 */
[----:B------:R1:W2:Y:S01]  /*7f00*/  MUFU.EX2 R3, R0 ;  /* 0x0000000000037308 */ /* 0x0002a20000000800 */
[C---:B------:R-:W-:Y:S01]  /*7f10*/  FMUL.FTZ R19, R140.reuse, R167 ;  /* 0x000000a78c137220 */ /* 0x040fe20000410000 */
[----:B------:R-:W-:Y:S01]  /*7f20*/  MOV R167, R248 ;  /* 0x000000f800a77202 */ /* 0x000fe20000000f00 */
[C---:B------:R-:W-:Y:S02]  /*7f30*/  FMUL.FTZ R6, R140.reuse, R154 ;  /* 0x0000009a8c067220 */ /* 0x040fe40000410000 */
[----:B------:R-:W-:Y:S02]  /*7f40*/  IMAD.MOV.U32 R154, RZ, RZ, R242 ;  /* 0x000000ffff9a7224 */ /* 0x000fe400078e00f2 */
[C---:B------:R-:W-:Y:S01]  /*7f50*/  FMUL.FTZ R50, R140.reuse, R126 ;  /* 0x0000007e8c327220 */ /* 0x040fe20000410000 */
[----:B------:R-:W-:Y:S01]  /*7f60*/  MOV R126, R212 ;  /* 0x000000d4007e7202 */ /* 0x000fe20000000f00 */
[C---:B------:R-:W-:Y:S02]  /*7f70*/  FMUL.FTZ R51, R140.reuse, R127 ;  /* 0x0000007f8c337220 */ /* 0x040fe40000410000 */
[----:B------:R-:W-:Y:S02]  /*7f80*/  IMAD.MOV.U32 R127, RZ, RZ, R211 ;  /* 0x000000ffff7f7224 */ /* 0x000fe400078e00d3 */
[C---:B------:R-:W-:Y:S01]  /*7f90*/  FMUL.FTZ R7, R140.reuse, R155 ;  /* 0x0000009b8c077220 */ /* 0x040fe20000410000 */
[----:B------:R-:W-:Y:S01]  /*7fa0*/  MOV R155, R181 ;  /* 0x000000b5009b7202 */ /* 0x000fe20000000f00 */
[C---:B------:R-:W-:Y:S02]  /*7fb0*/  FMUL.FTZ R34, R140.reuse, R114 ;  /* 0x000000728c227220 */ /* 0x040fe40000410000 */
[----:B------:R-:W-:Y:S01]  /*7fc0*/  FMUL.FTZ R35, R140, R115 ;  /* 0x000000738c237220 */ /* 0x000fe20000410000 */
[----:B------:R-:W-:Y:S01]  /*7fd0*/  F2FP.PACK_AB R181, R152, R155 ;  /* 0x0000009b98b5723e */ /* 0x000fe200000000ff */
[----:B------:R-:W-:Y:S01]  /*7fe0*/  IMAD.MOV.U32 R147, RZ, RZ, R60 ;  /* 0x000000ffff937224 */ /* 0x000fe200078e003c */
[----:B------:R-:W-:Y:S01]  /*7ff0*/  LDSM.16.MT88.4 R112, [R222+0x500] ;  /* 0x00050000de70783b */ /* 0x000fe20000004200 */
[C---:B------:R-:W-:Y:S02]  /*8000*/  FMUL.FTZ R70, R140.reuse, R70 ;  /* 0x000000468c467220 */ /* 0x040fe40000410000 */
[----:B------:R-:W-:Y:S02]  /*8010*/  FMUL.FTZ R71, R140, R71 ;  /* 0x000000478c477220 */ /* 0x000fe40000410000 */
[----:B-1----:R-:W-:Y:S02]  /*8020*/  FADD.FTZ R0, -R2, R148 ;  /* 0x0000009402007221 */ /* 0x002fe40000010100 */
[----:B------:R-:W-:Y:S02]  /*8030*/  FFMA.FTZ R2, R186, c[0x0][0x2d0], -R150 ;  /* 0x0000b400ba027a23 */ /* 0x000fe40000010896 */
[----:B------:R-:W-:Y:S02]  /*8040*/  FMUL.FTZ R0, R0, c[0x0][0x2d0] ;  /* 0x0000b40000007a20 */ /* 0x000fe40000410000 */
[----:B------:R1:W-:Y:S01]  /*8050*/  MUFU.EX2 R44, R2 ;  /* 0x00000002002c7308 */ /* 0x0003e20000000800 */
[C---:B--2---:R-:W-:Y:S02]  /*8060*/  FMUL.FTZ R13, R3.reuse, R161 ;  /* 0x000000a1030d7220 */ /* 0x044fe40000410000 */
[----:B------:R-:W-:Y:S01]  /*8070*/  IMAD.MOV.U32 R148, RZ, RZ, R176 ;  /* 0x000000ffff947224 */ /* 0x000fe200078e00b0 */
[----:B------:R-:W-:Y:S01]  /*8080*/  F2FP.PACK_AB R176, R48, R252 ;  /* 0x000000fc30b0723e */ /* 0x000fe200000000ff */
[----:B------:R-:W-:Y:S02]  /*8090*/  IMAD.MOV.U32 R161, RZ, RZ, R252 ;  /* 0x000000ffffa17224 */ /* 0x000fe400078e00fc */
[----:B------:R-:W-:Y:S01]  /*80a0*/  FMUL.FTZ R8, R3, R156 ;  /* 0x0000009c03087220 */ /* 0x000fe20000410000 */
[----:B------:R-:W-:Y:S01]  /*80b0*/  F2FP.PACK_AB R178, R247, R148 ;  /* 0x00000094f7b2723e */ /* 0x000fe200000000ff */
[----:B------:R-:W-:Y:S01]  /*80c0*/  IMAD.MOV.U32 R156, RZ, RZ, R247 ;  /* 0x000000ffff9c7224 */ /* 0x000fe200078e00f7 */
[----:B------:R-:W2:Y:S01]  /*80d0*/  MUFU.EX2 R0, R0 ;  /* 0x0000000000007308 */ /* 0x000ea20000000800 */
[C---:B------:R-:W-:Y:S01]  /*80e0*/  FMUL.FTZ R9, R3.reuse, R157 ;  /* 0x0000009d03097220 */ /* 0x040fe20000410000 */
[----:B------:R-:W-:Y:S01]  /*80f0*/  MOV R157, R214 ;  /* 0x000000d6009d7202 */ /* 0x000fe20000000f00 */
[C---:B------:R-:W-:Y:S02]  /*8100*/  FMUL.FTZ R24, R3.reuse, R104 ;  /* 0x0000006803187220 */ /* 0x040fe40000410000 */
[-C--:B------:R-:W-:Y:S01]  /*8110*/  HMMA.16816.F32 R4, R176, R20.reuse, R4 ;  /* 0x00000014b004723c */ /* 0x080fe20000001804 */
[C---:B------:R-:W-:Y:S02]  /*8120*/  FMUL.FTZ R12, R3.reuse, R160 ;  /* 0x000000a0030c7220 */ /* 0x040fe40000410000 */
[C---:B------:R-:W-:Y:S02]  /*8130*/  FMUL.FTZ R25, R3.reuse, R105 ;  /* 0x0000006903197220 */ /* 0x040fe40000410000 */
[C---:B------:R-:W-:Y:S02]  /*8140*/  FMUL.FTZ R28, R3.reuse, R108 ;  /* 0x0000006c031c7220 */ /* 0x040fe40000410000 */
[----:B------:R-:W-:Y:S02]  /*8150*/  FMUL.FTZ R29, R3, R109 ;  /* 0x0000006d031d7220 */ /* 0x000fe40000410000 */
[----:B-1----:R-:W-:Y:S03]  /*8160*/  FFMA.FTZ R2, R187, c[0x0][0x2d0], -R150 ;  /* 0x0000b400bb027a23 */ /* 0x002fe60000010896 */
[C---:B------:R-:W-:Y:S01]  /*8170*/  FMUL.FTZ R40, R3.reuse, R120 ;  /* 0x0000007803287220 */ /* 0x040fe20000410000 */
[----:B------:R1:W-:Y:S01]  /*8180*/  MUFU.EX2 R46, R2 ;  /* 0x00000002002e7308 */ /* 0x0003e20000000800 */
[----:B------:R-:W-:Y:S02]  /*8190*/  FMUL.FTZ R41, R3, R121 ;  /* 0x0000007903297220 */ /* 0x000fe40000410000 */
[----:B------:R-:W-:Y:S02]  /*81a0*/  IMAD.MOV.U32 R160, RZ, RZ, R48 ;  /* 0x000000ffffa07224 */ /* 0x000fe400078e0030 */
[----:B------:R-:W-:Y:S01]  /*81b0*/  FMUL.FTZ R48, R141, R124 ;  /* 0x0000007c8d307220 */ /* 0x000fe20000410000 */
[----:B------:R-:W-:Y:S01]  /*81c0*/  MOV R124, R65 ;  /* 0x00000041007c7202 */ /* 0x000fe20000000f00 */
[C---:B--2---:R-:W-:Y:S02]  /*81d0*/  FMUL.FTZ R43, R0.reuse, R123 ;  /* 0x0000007b002b7220 */ /* 0x044fe40000410000 */
[----:B------:R-:W-:Y:S02]  /*81e0*/  IMAD.MOV.U32 R123, RZ, RZ, R44 ;  /* 0x000000ffff7b7224 */ /* 0x000fe400078e002c */
[----:B------:R-:W-:Y:S02]  /*81f0*/  FMUL.FTZ R44, R3, R168 ;  /* 0x000000a8032c7220 */ /* 0x000fe40000410000 */
[C---:B------:R-:W-:Y:S02]  /*8200*/  FMUL.FTZ R47, R0.reuse, R171 ;  /* 0x000000ab002f7220 */ /* 0x040fe40000410000 */
[C---:B------:R-:W-:Y:S01]  /*8210*/  FMUL.FTZ R14, R0.reuse, R162 ;  /* 0x000000a2000e7220 */ /* 0x040fe20000410000 */
[----:B------:R-:W-:Y:S01]  /*8220*/  MOV R162, R251 ;  /* 0x000000fb00a27202 */ /* 0x000fe20000000f00 */
[C---:B------:R-:W-:Y:S02]  /*8230*/  FMUL.FTZ R15, R0.reuse, R163 ;  /* 0x000000a3000f7220 */ /* 0x040fe40000410000 */
[----:B------:R-:W-:Y:S02]  /*8240*/  IMAD.MOV.U32 R163, RZ, RZ, R250 ;  /* 0x000000ffffa37224 */ /* 0x000fe400078e00fa */
[----:B------:R-:W-:Y:S02]  /*8250*/  FMUL.FTZ R11, R0, R159 ;  /* 0x0000009f000b7220 */ /* 0x000fe40000410000 */
[----:B------:R-:W-:Y:S02]  /*8260*/  IMAD.MOV.U32 R159, RZ, RZ, R219 ;  /* 0x000000ffff9f7224 */ /* 0x000fe400078e00db */
[----:B-1----:R-:W-:Y:S01]  /*8270*/  FFMA.FTZ R2, R188, c[0x0][0x2d0], -R151 ;  /* 0x0000b400bc027a23 */ /* 0x002fe20000010897 */
[----:B------:R-:W-:Y:S01]  /*8280*/  MOV R188, R67 ;  /* 0x0000004300bc7202 */ /* 0x000fe20000000f00 */
[C---:B------:R-:W-:Y:S02]  /*8290*/  FMUL.FTZ R10, R0.reuse, R158 ;  /* 0x0000009e000a7220 */ /* 0x040fe40000410000 */
[----:B------:R1:W2:Y:S01]  /*82a0*/  MUFU.EX2 R45, R2 ;  /* 0x00000002002d7308 */ /* 0x0002a20000000800 */
[----:B------:R-:W-:Y:S02]  /*82b0*/  IMAD.MOV.U32 R158, RZ, RZ, R215 ;  /* 0x000000ffff9e7224 */ /* 0x000fe400078e00d7 */
[C---:B------:R-:W-:Y:S02]  /*82c0*/  FMUL.FTZ R26, R0.reuse, R106 ;  /* 0x0000006a001a7220 */ /* 0x040fe40000410000 */
[C---:B------:R-:W-:Y:S01]  /*82d0*/  HMMA.16816.F32 R8, R180.reuse, R20, R8 ;  /* 0x00000014b408723c */ /* 0x040fe20000001808 */
[----:B------:R-:W-:Y:S02]  /*82e0*/  FMUL.FTZ R27, R0, R107 ;  /* 0x0000006b001b7220 */ /* 0x000fe40000410000 */
[----:B------:R-:W-:Y:S01]  /*82f0*/  LDSM.16.MT88.4 R104, [R221+0x2100] ;  /* 0x00210000dd68783b */ /* 0x000fe20000004200 */
[C---:B------:R-:W-:Y:S02]  /*8300*/  FMUL.FTZ R65, R141.reuse, R137 ;  /* 0x000000898d417220 */ /* 0x040fe40000410000 */
[----:B------:R-:W-:Y:S02]  /*8310*/  FMUL.FTZ R67, R140, R139 ;  /* 0x0000008b8c437220 */ /* 0x000fe40000410000 */
[-C--:B------:R-:W-:Y:S01]  /*8320*/  HMMA.16816.F32 R12, R180, R22.reuse, R12 ;  /* 0x00000016b40c723c */ /* 0x080fe2000000180c */
[C---:B------:R-:W-:Y:S03]  /*8330*/  FMUL.FTZ R20, R141.reuse, R100 ;  /* 0x000000648d147220 */ /* 0x040fe60000410000 */
[----:B------:R-:W-:Y:S02]  /*8340*/  FMUL.FTZ R21, R141, R101 ;  /* 0x000000658d157220 */ /* 0x000fe40000410000 */
[C---:B------:R-:W-:Y:S02]  /*8350*/  FMUL.FTZ R30, R0.reuse, R110 ;  /* 0x0000006e001e7220 */ /* 0x040fe40000410000 */
[C---:B------:R-:W-:Y:S01]  /*8360*/  HMMA.16816.F32 R16, R176.reuse, R22, R16 ;  /* 0x00000016b010723c */ /* 0x040fe20000001810 */
[C---:B------:R-:W-:Y:S03]  /*8370*/  FMUL.FTZ R31, R0.reuse, R111 ;  /* 0x0000006f001f7220 */ /* 0x040fe60000410000 */
[----:B-1----:R-:W-:Y:S02]  /*8380*/  FFMA.FTZ R2, R189, c[0x0][0x2d0], -R151 ;  /* 0x0000b400bd027a23 */ /* 0x002fe40000010897 */
[----:B--2---:R-:W-:Y:S02]  /*8390*/  IMAD.MOV.U32 R168, RZ, RZ, R45 ;  /* 0x000000ffffa87224 */ /* 0x004fe400078e002d */
[C---:B------:R-:W-:Y:S01]  /*83a0*/  FMUL.FTZ R45, R3.reuse, R169 ;  /* 0x000000a9032d7220 */ /* 0x040fe20000410000 */
[----:B------:R-:W-:Y:S03]  /*83b0*/  MOV R169, R46 ;  /* 0x0000002e00a97202 */ /* 0x000fe60000000f00 */
[----:B------:R-:W-:Y:S02]  /*83c0*/  FMUL.FTZ R46, R0, R170 ;  /* 0x000000aa002e7220 */ /* 0x000fe40000410000 */
[----:B------:R1:W2:Y:S01]  /*83d0*/  MUFU.EX2 R170, R2 ;  /* 0x0000000200aa7308 */ /* 0x0002a20000000800 */
[C---:B------:R-:W-:Y:S02]  /*83e0*/  FMUL.FTZ R22, R140.reuse, R102 ;  /* 0x000000668c167220 */ /* 0x040fe40000410000 */
[----:B------:R-:W-:Y:S02]  /*83f0*/  FMUL.FTZ R23, R140, R103 ;  /* 0x000000678c177220 */ /* 0x000fe40000410000 */
[----:B------:R-:W3:Y:S01]  /*8400*/  LDSM.16.MT88.4 R100, [R222+0x1100] ;  /* 0x00110000de64783b */ /* 0x000ee20000004200 */
[C---:B------:R-:W-:Y:S01]  /*8410*/  FMUL.FTZ R42, R0.reuse, R122 ;  /* 0x0000007a002a7220 */ /* 0x040fe20000410000 */
[----:B------:R-:W-:Y:S01]  /*8420*/  MOV R122, R56 ;  /* 0x00000038007a7202 */ /* 0x000fe20000000f00 */
[C---:B------:R-:W-:Y:S02]  /*8430*/  FMUL.FTZ R56, R3.reuse, R132 ;  /* 0x0000008403387220 */ /* 0x040fe40000410000 */
[-C--:B------:R-:W-:Y:S01]  /*8440*/  HMMA.16816.F32 R20, R176, R36.reuse, R20 ;  /* 0x00000024b014723c */ /* 0x080fe20000001814 */
[C---:B------:R-:W-:Y:S02]  /*8450*/  FMUL.FTZ R59, R0.reuse, R135 ;  /* 0x00000087003b7220 */ /* 0x040fe40000410000 */
[----:B------:R-:W-:Y:S02]  /*8460*/  IMAD.MOV.U32 R121, RZ, RZ, R62 ;  /* 0x000000ffff797224 */ /* 0x000fe400078e003e */
[C---:B------:R-:W-:Y:S02]  /*8470*/  FMUL.FTZ R60, R3.reuse, R172 ;  /* 0x000000ac033c7220 */ /* 0x040fe40000410000 */
[----:B------:R-:W-:Y:S01]  /*8480*/  FMUL.FTZ R61, R3, R173 ;  /* 0x000000ad033d7220 */ /* 0x000fe20000410000 */
[C---:B------:R-:W-:Y:S01]  /*8490*/  HMMA.16816.F32 R24, R180.reuse, R36, R24 ;  /* 0x00000024b418723c */ /* 0x040fe20000001818 */
[C---:B------:R-:W-:Y:S03]  /*84a0*/  FMUL.FTZ R62, R0.reuse, R174 ;  /* 0x000000ae003e7220 */ /* 0x040fe60000410000 */
[----:B------:R-:W-:Y:S02]  /*84b0*/  FMUL.FTZ R63, R0, R175 ;  /* 0x000000af003f7220 */ /* 0x000fe40000410000 */
[----:B-1----:R-:W-:Y:S02]  /*84c0*/  FFMA.FTZ R2, R192, c[0x0][0x2d0], -R150 ;  /* 0x0000b400c0027a23 */ /* 0x002fe40000010896 */
[-C--:B------:R-:W-:Y:S01]  /*84d0*/  HMMA.16816.F32 R28, R180, R38.reuse, R28 ;  /* 0x00000026b41c723c */ /* 0x080fe2000000181c */
[----:B------:R-:W-:Y:S01]  /*84e0*/  IMAD.MOV.U32 R192, RZ, RZ, R213 ;  /* 0x000000ffffc07224 */ /* 0x000fe200078e00d5 */
[----:B------:R1:W-:Y:S02]  /*84f0*/  MUFU.EX2 R171, R2 ;  /* 0x0000000200ab7308 */ /* 0x0003e40000000800 */
[C---:B------:R-:W-:Y:S02]  /*8500*/  FMUL.FTZ R36, R141.reuse, R116 ;  /* 0x000000748d247220 */ /* 0x040fe40000410000 */
[----:B------:R-:W-:Y:S02]  /*8510*/  FMUL.FTZ R37, R141, R117 ;  /* 0x000000758d257220 */ /* 0x000fe40000410000 */
[C---:B------:R-:W-:Y:S01]  /*8520*/  HMMA.16816.F32 R32, R176.reuse, R38, R32 ;  /* 0x00000026b020723c */ /* 0x040fe20000001820 */
[----:B------:R-:W-:Y:S03]  /*8530*/  IMAD.MOV.U32 R186, RZ, RZ, R58 ;  /* 0x000000ffffba7224 */ /* 0x000fe600078e003a */
[----:B------:R-:W-:Y:S02]  /*8540*/  FMUL.FTZ R58, R0, R134 ;  /* 0x00000086003a7220 */ /* 0x000fe40000410000 */
[----:B------:R-:W-:Y:S02]  /*8550*/  IMAD.MOV.U32 R187, RZ, RZ, R57 ;  /* 0x000000ffffbb7224 */ /* 0x000fe400078e0039 */
[C---:B------:R-:W-:Y:S04]  /*8560*/  FMUL.FTZ R38, R140.reuse, R118 ;  /* 0x000000768c267220 */ /* 0x040fe80000410000 */
[C---:B------:R-:W-:Y:S02]  /*8570*/  FMUL.FTZ R39, R140.reuse, R119 ;  /* 0x000000778c277220 */ /* 0x040fe40000410000 */
[----:B------:R-:W-:Y:S01]  /*8580*/  LDSM.16.MT88.4 R116, [R221+0x1500] ;  /* 0x00150000dd74783b */ /* 0x000fe20000004200 */
[----:B------:R-:W-:Y:S02]  /*8590*/  FMUL.FTZ R57, R3, R133 ;  /* 0x0000008503397220 */ /* 0x000fe40000410000 */
[----:B------:R-:W-:Y:S02]  /*85a0*/  IMAD.MOV.U32 R189, RZ, RZ, R66 ;  /* 0x000000ffffbd7224 */ /* 0x000fe400078e0042 */
[-C--:B------:R-:W-:Y:S01]  /*85b0*/  HMMA.16816.F32 R36, R176, R52.reuse, R36 ;  /* 0x00000034b024723c */ /* 0x080fe20000001824 */
[----:B-1----:R-:W-:Y:S01]  /*85c0*/  FFMA.FTZ R2, R193, c[0x0][0x2d0], -R150 ;  /* 0x0000b400c1027a23 */ /* 0x002fe20000010896 */
[----:B------:R-:W-:Y:S01]  /*85d0*/  MOV R193, R209 ;  /* 0x000000d100c17202 */ /* 0x000fe20000000f00 */
[----:B------:R-:W-:Y:S02]  /*85e0*/  FMUL.FTZ R66, R140, R138 ;  /* 0x0000008a8c427220 */ /* 0x000fe40000410000 */
[----:B------:R1:W4:Y:S01]  /*85f0*/  MUFU.EX2 R252, R2 ;  /* 0x0000000200fc7308 */ /* 0x0003220000000800 */
[----:B------:R-:W-:Y:S01]  /*8600*/  LDSM.16.MT88.4 R136, [R222+0x1d00] ;  /* 0x001d0000de88783b */ /* 0x000fe20000004200 */
[C---:B------:R-:W-:Y:S01]  /*8610*/  FMUL.FTZ R72, R3.reuse, R72 ;  /* 0x0000004803487220 */ /* 0x040fe20000410000 */
[C---:B------:R-:W-:Y:S01]  /*8620*/  HMMA.16816.F32 R40, R180.reuse, R52, R40 ;  /* 0x00000034b428723c */ /* 0x040fe20000001828 */
[----:B------:R-:W-:Y:S03]  /*8630*/  FMUL.FTZ R73, R3, R73 ;  /* 0x0000004903497220 */ /* 0x000fe60000410000 */
[C---:B------:R-:W-:Y:S02]  /*8640*/  FMUL.FTZ R74, R0.reuse, R74 ;  /* 0x0000004a004a7220 */ /* 0x040fe40000410000 */
[C---:B------:R-:W-:Y:S02]  /*8650*/  FMUL.FTZ R75, R0.reuse, R75 ;  /* 0x0000004b004b7220 */ /* 0x040fe40000410000 */
[-C--:B------:R-:W-:Y:S01]  /*8660*/  HMMA.16816.F32 R44, R180, R54.reuse, R44 ;  /* 0x00000036b42c723c */ /* 0x080fe2000000182c */
[C---:B------:R-:W-:Y:S03]  /*8670*/  FMUL.FTZ R52, R141.reuse, R128 ;  /* 0x000000808d347220 */ /* 0x040fe60000410000 */
[----:B------:R-:W-:Y:S01]  /*8680*/  FMUL.FTZ R53, R141, R129 ;  /* 0x000000818d357220 */ /* 0x000fe20000410000 */
[----:B------:R-:W-:Y:S01]  /*8690*/  MOV R129, R154 ;  /* 0x0000009a00817202 */ /* 0x000fe20000000f00 */
[C---:B------:R-:W-:Y:S02]  /*86a0*/  FMUL.FTZ R76, R3.reuse, R76 ;  /* 0x0000004c034c7220 */ /* 0x040fe40000410000 */
[C---:B------:R-:W-:Y:S01]  /*86b0*/  HMMA.16816.F32 R48, R176.reuse, R54, R48 ;  /* 0x00000036b030723c */ /* 0x040fe20000001830 */
[----:B------:R-:W-:Y:S03]  /*86c0*/  FMUL.FTZ R77, R3, R77 ;  /* 0x0000004d034d7220 */ /* 0x000fe60000410000 */
[----:B------:R-:W-:Y:S02]  /*86d0*/  FMUL.FTZ R78, R0, R78 ;  /* 0x0000004e004e7220 */ /* 0x000fe40000410000 */
[--C-:B-1----:R-:W-:Y:S02]  /*86e0*/  FFMA.FTZ R2, R196, c[0x0][0x2d0], -R151.reuse ;  /* 0x0000b400c4027a23 */ /* 0x102fe40000010897 */
[C---:B------:R-:W-:Y:S02]  /*86f0*/  FMUL.FTZ R54, R140.reuse, R130 ;  /* 0x000000828c367220 */ /* 0x040fe40000410000 */
[----:B------:R1:W-:Y:S02]  /*8700*/  MUFU.EX2 R251, R2 ;  /* 0x0000000200fb7308 */ /* 0x0003e40000000800 */
[----:B------:R-:W-:Y:S02]  /*8710*/  FMUL.FTZ R55, R140, R131 ;  /* 0x000000838c377220 */ /* 0x000fe40000410000 */
[----:B------:R-:W-:Y:S02]  /*8720*/  FMUL.FTZ R79, R0, R79 ;  /* 0x0000004f004f7220 */ /* 0x000fe40000410000 */
[C---:B------:R-:W-:Y:S02]  /*8730*/  FMUL.FTZ R80, R141.reuse, R80 ;  /* 0x000000508d507220 */ /* 0x040fe40000410000 */
[----:B------:R-:W-:Y:S01]  /*8740*/  FMUL.FTZ R81, R141, R81 ;  /* 0x000000518d517220 */ /* 0x000fe20000410000 */
[-C--:B---3--:R-:W-:Y:S01]  /*8750*/  HMMA.16816.F32 R52, R176, R100.reuse, R52 ;  /* 0x00000064b034723c */ /* 0x088fe20000001834 */
[C---:B------:R-:W-:Y:S02]  /*8760*/  FMUL.FTZ R82, R140.reuse, R82 ;  /* 0x000000528c527220 */ /* 0x040fe40000410000 */
[----:B------:R-:W-:Y:S02]  /*8770*/  FMUL.FTZ R83, R140, R83 ;  /* 0x000000538c537220 */ /* 0x000fe40000410000 */
[C---:B------:R-:W-:Y:S02]  /*8780*/  FMUL.FTZ R88, R3.reuse, R88 ;  /* 0x0000005803587220 */ /* 0x040fe40000410000 */
[C---:B------:R-:W-:Y:S01]  /*8790*/  FMUL.FTZ R89, R3.reuse, R89 ;  /* 0x0000005903597220 */ /* 0x040fe20000410000 */
[C---:B------:R-:W-:Y:S01]  /*87a0*/  HMMA.16816.F32 R56, R180.reuse, R100, R56 ;  /* 0x00000064b438723c */ /* 0x040fe20000001838 */
[C---:B------:R-:W-:Y:S03]  /*87b0*/  FMUL.FTZ R90, R0.reuse, R90 ;  /* 0x0000005a005a7220 */ /* 0x040fe60000410000 */
[C---:B------:R-:W-:Y:S02]  /*87c0*/  FMUL.FTZ R91, R0.reuse, R91 ;  /* 0x0000005b005b7220 */ /* 0x040fe40000410000 */
[----:B------:R-:W-:Y:S02]  /*87d0*/  FMUL.FTZ R92, R3, R92 ;  /* 0x0000005c035c7220 */ /* 0x000fe40000410000 */
[-C--:B------:R-:W-:Y:S01]  /*87e0*/  HMMA.16816.F32 R60, R180, R102.reuse, R60 ;  /* 0x00000066b43c723c */ /* 0x080fe2000000183c */
[----:B-1----:R-:W-:Y:S03]  /*87f0*/  FFMA.FTZ R2, R197, c[0x0][0x2d0], -R151 ;  /* 0x0000b400c5027a23 */ /* 0x002fe60000010897 */
[----:B------:R-:W-:Y:S01]  /*8800*/  FMUL.FTZ R93, R3, R93 ;  /* 0x0000005d035d7220 */ /* 0x000fe20000410000 */
[----:B------:R1:W3:Y:S01]  /*8810*/  MUFU.EX2 R250, R2 ;  /* 0x0000000200fa7308 */ /* 0x0002e20000000800 */
[C---:B------:R-:W-:Y:S02]  /*8820*/  FMUL.FTZ R94, R0.reuse, R94 ;  /* 0x0000005e005e7220 */ /* 0x040fe40000410000 */
[C---:B------:R-:W-:Y:S01]  /*8830*/  HMMA.16816.F32 R64, R176.reuse, R102, R64 ;  /* 0x00000066b040723c */ /* 0x040fe20000001840 */
[----:B------:R-:W2:Y:S03]  /*8840*/  LDSM.16.MT88.4 R100, [R222+0x2100] ;  /* 0x00210000de64783b */ /* 0x000ea60000004200 */
[----:B------:R-:W-:Y:S02]  /*8850*/  FMUL.FTZ R95, R0, R95 ;  /* 0x0000005f005f7220 */ /* 0x000fe40000410000 */
[----:B------:R-:W-:Y:S02]  /*8860*/  IMAD.MOV.U32 R128, RZ, RZ, R153 ;  /* 0x000000ffff807224 */ /* 0x000fe400078e0099 */
[-C--:B------:R-:W-:Y:S01]  /*8870*/  HMMA.16816.F32 R68, R176, R104.reuse, R68 ;  /* 0x00000068b044723c */ /* 0x080fe20000001844 */
[C---:B------:R-:W-:Y:S03]  /*8880*/  FMUL.FTZ R84, R141.reuse, R84 ;  /* 0x000000548d547220 */ /* 0x040fe60000410000 */
[C---:B------:R-:W-:Y:S02]  /*8890*/  FMUL.FTZ R85, R141.reuse, R85 ;  /* 0x000000558d557220 */ /* 0x040fe40000410000 */
[C---:B------:R-:W-:Y:S02]  /*88a0*/  FMUL.FTZ R86, R140.reuse, R86 ;  /* 0x000000568c567220 */ /* 0x040fe40000410000 */
[C---:B------:R-:W-:Y:S01]  /*88b0*/  HMMA.16816.F32 R72, R180.reuse, R104, R72 ;  /* 0x00000068b448723c */ /* 0x040fe20000001848 */
[----:B------:R-:W-:Y:S03]  /*88c0*/  FMUL.FTZ R87, R140, R87 ;  /* 0x000000578c577220 */ /* 0x000fe60000410000 */
[C---:B------:R-:W-:Y:S02]  /*88d0*/  FMUL.FTZ R96, R141.reuse, R96 ;  /* 0x000000608d607220 */ /* 0x040fe40000410000 */
[----:B-1----:R-:W-:Y:S02]  /*88e0*/  FFMA.FTZ R2, R190, c[0x0][0x2d0], -R184 ;  /* 0x0000b400be027a23 */ /* 0x002fe400000108b8 */
[-C--:B------:R-:W-:Y:S01]  /*88f0*/  HMMA.16816.F32 R76, R180, R106.reuse, R76 ;  /* 0x0000006ab44c723c */ /* 0x080fe2000000184c */
[----:B------:R-:W-:Y:S01]  /*8900*/  FMUL.FTZ R97, R141, R97 ;  /* 0x000000618d617220 */ /* 0x000fe20000410000 */
[----:B------:R1:W-:Y:S02]  /*8910*/  MUFU.EX2 R249, R2 ;  /* 0x0000000200f97308 */ /* 0x0003e40000000800 */
[C---:B------:R-:W-:Y:S02]  /*8920*/  FMUL.FTZ R98, R140.reuse, R98 ;  /* 0x000000628c627220 */ /* 0x040fe40000410000 */
[----:B------:R-:W-:Y:S02]  /*8930*/  FMUL.FTZ R99, R140, R99 ;  /* 0x000000638c637220 */ /* 0x000fe40000410000 */
[C---:B------:R-:W-:Y:S01]  /*8940*/  HMMA.16816.F32 R80, R176.reuse, R106, R80 ;  /* 0x0000006ab050723c */ /* 0x040fe20000001850 */
[----:B------:R-:W3:Y:S03]  /*8950*/  LDSM.16.MT88.4 R104, [R221+0x500] ;  /* 0x00050000dd68783b */ /* 0x000ee60000004200 */
[----:B------:R-:W-:Y:S04]  /*8960*/  FFMA.FTZ R120, R210, c[0x0][0x2d0], -R150 ;  /* 0x0000b400d2787a23 */ /* 0x000fe80000010896 */
[----:B------:R-:W-:Y:S01]  /*8970*/  MUFU.EX2 R210, R120 ;  /* 0x0000007800d27308 */ /* 0x000fe20000000800 */
[-C--:B--2---:R-:W-:Y:S08]  /*8980*/  HMMA.16816.F32 R84, R176, R100.reuse, R84 ;  /* 0x00000064b054723c */ /* 0x084ff00000001854 */
[C---:B------:R-:W-:Y:S01]  /*8990*/  HMMA.16816.F32 R88, R180.reuse, R100, R88 ;  /* 0x00000064b458723c */ /* 0x040fe20000001858 */
[--C-:B-1----:R-:W-:Y:S04]  /*89a0*/  FFMA.FTZ R2, R191, c[0x0][0x2d0], -R184.reuse ;  /* 0x0000b400bf027a23 */ /* 0x102fe800000108b8 */
[----:B------:R1:W2:Y:S02]  /*89b0*/  MUFU.EX2 R248, R2 ;  /* 0x0000000200f87308 */ /* 0x0002a40000000800 */
[----:B------:R-:W-:Y:S01]  /*89c0*/  F2FP.PACK_AB R100, R169, R123 ;  /* 0x0000007ba964723e */ /* 0x000fe200000000ff */
[-C--:B------:R-:W-:Y:S01]  /*89d0*/  HMMA.16816.F32 R92, R180, R102.reuse, R92 ;  /* 0x00000066b45c723c */ /* 0x080fe2000000185c */
[----:B------:R-:W-:Y:S03]  /*89e0*/  LDSM.16.MT88.4 R180, [R221+0x2d00] ;  /* 0x002d0000ddb4783b */ /* 0x000fe60000004200 */
[----:B------:R-:W-:Y:S04]  /*89f0*/  F2FP.PACK_AB R101, R170, R168 ;  /* 0x000000a8aa65723e */ /* 0x000fe800000000ff */
[----:B------:R-:W-:Y:S07]  /*8a00*/  HMMA.16816.F32 R96, R176, R102, R96 ;  /* 0x00000066b060723c */ /* 0x000fee0000001860 */
[----:B----4-:R-:W-:Y:S02]  /*8a10*/  F2FP.PACK_AB R102, R252, R171 ;  /* 0x000000abfc66723e */ /* 0x010fe400000000ff */
[----:B---3--:R-:W-:Y:S03]  /*8a20*/  F2FP.PACK_AB R103, R250, R251 ;  /* 0x000000fbfa67723e */ /* 0x008fe600000000ff */
[--C-:B-1----:R-:W-:Y:S01]  /*8a30*/  FFMA.FTZ R2, R194, c[0x0][0x2d0], -R184.reuse ;  /* 0x0000b400c2027a23 */ /* 0x102fe200000108b8 */
[----:B--2---:R-:W-:Y:S03]  /*8a40*/  F2FP.PACK_AB R108, R248, R249 ;  /* 0x000000f9f86c723e */ /* 0x004fe600000000ff */
[-C--:B------:R-:W-:Y:S01]  /*8a50*/  HMMA.16816.F32 R4, R100, R104.reuse, R4 ;  /* 0x000000686404723c */ /* 0x080fe20000001804 */
        /* <DEDUP_REMOVED lines=20> */
[----:B-1----:R-:W-:Y:S04]  /*8ba0*/  FFMA.FTZ R2, R205, c[0x0][0x2d0], -R150 ;  /* 0x0000b400cd027a23 */ /* 0x002fe80000010896 */
        /* <DEDUP_REMOVED lines=13> */
[----:B------:R4:W1:Y:S01]  /*8c80*/  MUFU.EX2 R211, R2 ;  /* 0x0000000200d37308 */ /* 0x0008620000000800 */
[----:B------:R-:W3:Y:S06]  /*8c90*/  LDSM.16.MT88.4 R116, [R222+0x2500] ;  /* 0x00250000de74783b */ /* 0x000eec0000004200 */
[-C--:B--2---:R-:W-:Y:S08]  /*8ca0*/  HMMA.16816.F32 R52, R100, R104.reuse, R52 ;  /* 0x000000686434723c */ /* 0x084ff00000001834 */
[C---:B------:R-:W-:Y:S07]  /*8cb0*/  HMMA.16816.F32 R56, R108.reuse, R104, R56 ;  /* 0x000000686c38723c */ /* 0x040fee0000001838 */
[----:B------:R-:W-:Y:S01]  /*8cc0*/  FFMA.FTZ R104, R204, c[0x0][0x2d0], -R184 ;  /* 0x0000b400cc687a23 */ /* 0x000fe200000108b8 */
[-C--:B------:R-:W-:Y:S01]  /*8cd0*/  HMMA.16816.F32 R60, R108, R106.reuse, R60 ;  /* 0x0000006a6c3c723c */ /* 0x080fe2000000183c */
[----:B----4-:R-:W-:Y:S02]  /*8ce0*/  FFMA.FTZ R2, R208, c[0x0][0x2d0], -R150 ;  /* 0x0000b400d0027a23 */ /* 0x010fe40000010896 */
[----:B------:R2:W-:Y:S05]  /*8cf0*/  MUFU.EX2 R204, R104 ;  /* 0x0000006800cc7308 */ /* 0x0005ea0000000800 */
[C---:B------:R-:W-:Y:S05]  /*8d00*/  HMMA.16816.F32 R64, R100.reuse, R106, R64 ;  /* 0x0000006a6440723c */ /* 0x040fea0000001840 */
[----:B------:R4:W3:Y:S03]  /*8d10*/  MUFU.EX2 R208, R2 ;  /* 0x0000000200d07308 */ /* 0x0008e60000000800 */
[-C--:B-1----:R-:W-:Y:S08]  /*8d20*/  HMMA.16816.F32 R68, R100, R112.reuse, R68 ;  /* 0x000000706444723c */ /* 0x082ff00000001844 */
[C---:B------:R-:W-:Y:S01]  /*8d30*/  HMMA.16816.F32 R72, R108.reuse, R112, R72 ;  /* 0x000000706c48723c */ /* 0x040fe20000001848 */
[----:B--2---:R-:W1:Y:S07]  /*8d40*/  LDSM.16.MT88.4 R104, [R221+0x900] ;  /* 0x00090000dd68783b */ /* 0x004e6e0000004200 */
[-C--:B------:R-:W-:Y:S01]  /*8d50*/  HMMA.16816.F32 R76, R108, R114.reuse, R76 ;  /* 0x000000726c4c723c */ /* 0x080fe2000000184c */
[--C-:B----4-:R-:W-:Y:S03]  /*8d60*/  FFMA.FTZ R2, R244, c[0x0][0x2d0], -R151.reuse ;  /* 0x0000b400f4027a23 */ /* 0x110fe60000010897 */
[----:B------:R-:W-:Y:S04]  /*8d70*/  MOV R244, R171 ;  /* 0x000000ab00f47202 */ /* 0x000fe80000000f00 */
[C---:B------:R-:W-:Y:S01]  /*8d80*/  HMMA.16816.F32 R80, R100.reuse, R114, R80 ;  /* 0x000000726450723c */ /* 0x040fe20000001850 */
[----:B------:R2:W-:Y:S01]  /*8d90*/  MUFU.EX2 R207, R2 ;  /* 0x0000000200cf7308 */ /* 0x0005e20000000800 */
[----:B------:R-:W4:Y:S02]  /*8da0*/  LDSM.16.MT88.4 R112, [R222+0x900] ;  /* 0x00090000de70783b */ /* 0x000f240000004200 */
[----:B------:R-:W-:Y:S04]  /*8db0*/  MOV R171, R152 ;  /* 0x0000009800ab7202 */ /* 0x000fe80000000f00 */
[-C--:B---3--:R-:W-:Y:S08]  /*8dc0*/  HMMA.16816.F32 R84, R100, R116.reuse, R84 ;  /* 0x000000746454723c */ /* 0x088ff00000001854 */
[C---:B------:R-:W-:Y:S08]  /*8dd0*/  HMMA.16816.F32 R88, R108.reuse, R116, R88 ;  /* 0x000000746c58723c */ /* 0x040ff00000001858 */
[-C--:B------:R-:W-:Y:S01]  /*8de0*/  HMMA.16816.F32 R92, R108, R118.reuse, R92 ;  /* 0x000000766c5c723c */ /* 0x080fe2000000185c */
[----:B--2---:R-:W-:Y:S03]  /*8df0*/  FFMA.FTZ R2, R245, c[0x0][0x2d0], -R151 ;  /* 0x0000b400f5027a23 */ /* 0x004fe60000010897 */
[----:B------:R-:W-:Y:S01]  /*8e00*/  IMAD.MOV.U32 R245, RZ, RZ, R170 ;  /* 0x000000fffff57224 */ /* 0x000fe200078e00aa */
[----:B------:R2:W3:Y:S01]  /*8e10*/  MUFU.EX2 R206, R2 ;  /* 0x0000000200ce7308 */ /* 0x0004e20000000800 */
[----:B------:R-:W-:Y:S02]  /*8e20*/  IMAD.MOV.U32 R170, RZ, RZ, R148 ;  /* 0x000000ffffaa7224 */ /* 0x000fe400078e0094 */
[----:B------:R-:W-:Y:S01]  /*8e30*/  HMMA.16816.F32 R96, R100, R118, R96 ;  /* 0x000000766460723c */ /* 0x000fe20000001860 */
[----:B------:R-:W4:Y:S06]  /*8e40*/  LDSM.16.MT88.4 R116, [R221+0x1900] ;  /* 0x00190000dd74783b */ /* 0x000f2c0000004200 */
[----:B------:R-:W-:Y:S02]  /*8e50*/  F2FP.PACK_AB R100, R213, R212 ;  /* 0x000000d4d564723e */ /* 0x000fe400000000ff */
[----:B------:R-:W-:Y:S03]  /*8e60*/  F2FP.PACK_AB R101, R211, R209 ;  /* 0x000000d1d365723e */ /* 0x000fe600000000ff */
[----:B------:R-:W-:Y:S01]  /*8e70*/  F2FP.PACK_AB R102, R210, R208 ;  /* 0x000000d0d266723e */ /* 0x000fe200000000ff */
[----:B--2---:R-:W-:Y:S01]  /*8e80*/  FFMA.FTZ R2, R202, c[0x0][0x2d0], -R184 ;  /* 0x0000b400ca027a23 */ /* 0x004fe200000108b8 */
[----:B---3--:R-:W-:Y:S03]  /*8e90*/  F2FP.PACK_AB R103, R206, R207 ;  /* 0x000000cfce67723e */ /* 0x008fe600000000ff */
[----:B------:R2:W3:Y:S04]  /*8ea0*/  MUFU.EX2 R205, R2 ;  /* 0x0000000200cd7308 */ /* 0x0004e80000000800 */
[-C--:B-1----:R-:W-:Y:S01]  /*8eb0*/  HMMA.16816.F32 R4, R100, R104.reuse, R4 ;  /* 0x000000686404723c */ /* 0x082fe20000001804 */
[--C-:B--2---:R-:W-:Y:S01]  /*8ec0*/  FFMA.FTZ R2, R216, c[0x0][0x2d0], -R185.reuse ;  /* 0x0000b400d8027a23 */ /* 0x104fe200000108b9 */
[----:B---3--:R-:W-:Y:S02]  /*8ed0*/  F2FP.PACK_AB R108, R204, R205 ;  /* 0x000000cdcc6c723e */ /* 0x008fe400000000ff */
[----:B------:R-:W-:Y:S02]  /*8ee0*/  MOV R216, R169 ;  /* 0x000000a900d87202 */ /* 0x000fe40000000f00 */
[----:B------:R1:W-:Y:S01]  /*8ef0*/  MUFU.EX2 R203, R2 ;  /* 0x0000000200cb7308 */ /* 0x0003e20000000800 */
[----:B------:R-:W-:Y:S01]  /*8f00*/  MOV R169, R143 ;  /* 0x0000008f00a97202 */ /* 0x000fe20000000f00 */
[----:B-1----:R-:W-:Y:S04]  /*8f10*/  FFMA.FTZ R2, R218, c[0x0][0x2d0], -R185 ;  /* 0x0000b400da027a23 */ /* 0x002fe800000108b9 */
[----:B------:R-:W-:Y:S04]  /*8f20*/  IMAD.MOV.U32 R218, RZ, RZ, R168 ;  /* 0x000000ffffda7224 */ /* 0x000fe800078e00a8 */
[----:B------:R1:W2:Y:S01]  /*8f30*/  MUFU.EX2 R201, R2 ;  /* 0x0000000200c97308 */ /* 0x0002a20000000800 */
[----:B------:R-:W-:Y:S02]  /*8f40*/  IMAD.MOV.U32 R168, RZ, RZ, R155 ;  /* 0x000000ffffa87224 */ /* 0x000fe400078e009b */
[--C-:B-1----:R-:W-:Y:S01]  /*8f50*/  FFMA.FTZ R2, R217, c[0x0][0x2d0], -R184.reuse ;  /* 0x0000b400d9027a23 */ /* 0x102fe200000108b8 */
[----:B--2---:R-:W-:Y:S02]  /*8f60*/  F2FP.PACK_AB R109, R201, R203 ;  /* 0x000000cbc96d723e */ /* 0x004fe400000000ff */
[----:B------:R-:W-:Y:S04]  /*8f70*/  MOV R217, R123 ;  /* 0x0000007b00d97202 */ /* 0x000fe80000000f00 */
[----:B------:R1:W-:Y:S01]  /*8f80*/  MUFU.EX2 R202, R2 ;  /* 0x0000000200ca7308 */ /* 0x0003e20000000800 */
[----:B------:R-:W-:Y:S02]  /*8f90*/  MOV R123, R160 ;  /* 0x000000a0007b7202 */ /* 0x000fe40000000f00 */
[----:B------:R-:W-:Y:S01]  /*8fa0*/  MOV R160, R156 ;  /* 0x0000009c00a07202 */ /* 0x000fe20000000f00 */
[----:B-1----:R-:W-:Y:S06]  /*8fb0*/  FFMA.FTZ R2, R241, c[0x0][0x2d0], -R184 ;  /* 0x0000b400f1027a23 */ /* 0x002fec00000108b8 */
[----:B------:R1:W2:Y:S02]  /*8fc0*/  MUFU.EX2 R200, R2 ;  /* 0x0000000200c87308 */ /* 0x0002a40000000800 */
[--C-:B-1----:R-:W-:Y:S01]  /*8fd0*/  FFMA.FTZ R2, R239, c[0x0][0x2d0], -R185.reuse ;  /* 0x0000b400ef027a23 */ /* 0x102fe200000108b9 */
[----:B--2---:R-:W-:Y:S07]  /*8fe0*/  F2FP.PACK_AB R110, R200, R202 ;  /* 0x000000cac86e723e */ /* 0x004fee00000000ff */
[----:B------:R1:W-:Y:S02]  /*8ff0*/  MUFU.EX2 R199, R2 ;  /* 0x0000000200c77308 */ /* 0x0003e40000000800 */
[----:B-1----:R-:W-:Y:S02]  /*9000*/  FFMA.FTZ R2, R243, c[0x0][0x2d0], -R185 ;  /* 0x0000b400f3027a23 */ /* 0x002fe400000108b9 */
[----:B------:R-:W-:Y:S06]  /*9010*/  IMAD.MOV.U32 R243, RZ, RZ, R163 ;  /* 0x000000fffff37224 */ /* 0x000fec00078e00a3 */
[----:B------:R1:W2:Y:S01]  /*9020*/  MUFU.EX2 R198, R2 ;  /* 0x0000000200c67308 */ /* 0x0002a20000000800 */
[----:B------:R-:W-:Y:S02]  /*9030*/  IMAD.MOV.U32 R163, RZ, RZ, R159 ;  /* 0x000000ffffa37224 */ /* 0x000fe400078e009f */
[--C-:B-1----:R-:W-:Y:S01]  /*9040*/  FFMA.FTZ R2, R193, c[0x0][0x2d0], -R150.reuse ;  /* 0x0000b400c1027a23 */ /* 0x102fe20000010896 */
[----:B--2---:R-:W-:Y:S06]  /*9050*/  F2FP.PACK_AB R111, R198, R199 ;  /* 0x000000c7c66f723e */ /* 0x004fec00000000ff */
[----:B------:R1:W-:Y:S01]  /*9060*/  MUFU.EX2 R197, R2 ;  /* 0x0000000200c57308 */ /* 0x0003e20000000800 */
[C---:B------:R-:W-:Y:S08]  /*9070*/  HMMA.16816.F32 R8, R108.reuse, R104, R8 ;  /* 0x000000686c08723c */ /* 0x040ff00000001808 */
[-C--:B------:R-:W-:Y:S08]  /*9080*/  HMMA.16816.F32 R12, R108, R106.reuse, R12 ;  /* 0x0000006a6c0c723c */ /* 0x080ff0000000180c */
[C---:B------:R-:W-:Y:S01]  /*9090*/  HMMA.16816.F32 R16, R100.reuse, R106, R16 ;  /* 0x0000006a6410723c */ /* 0x040fe20000001810 */
[----:B------:R-:W2:Y:S03]  /*90a0*/  LDSM.16.MT88.4 R104, [R222+0x1900] ;  /* 0x00190000de68783b */ /* 0x000ea60000004200 */
[--C-:B-1----:R-:W-:Y:S04]  /*90b0*/  FFMA.FTZ R2, R192, c[0x0][0x2d0], -R150.reuse ;  /* 0x0000b400c0027a23 */ /* 0x102fe80000010896 */
[-C--:B----4-:R-:W-:Y:S01]  /*90c0*/  HMMA.16816.F32 R20, R100, R112.reuse, R20 ;  /* 0x000000706414723c */ /* 0x090fe20000001814 */
        /* <DEDUP_REMOVED lines=11> */
[----:B---3--:R-:W-:Y:S07]  /*9180*/  FFMA.FTZ R2, R126, c[0x0][0x2d0], -R151 ;  /* 0x0000b4007e027a23 */ /* 0x008fee0000010897 */
[C---:B------:R-:W-:Y:S01]  /*9190*/  HMMA.16816.F32 R48, R100.reuse, R118, R48 ;  /* 0x000000766430723c */ /* 0x040fe20000001830 */
[----:B------:R3:W-:Y:S01]  /*91a0*/  MUFU.EX2 R193, R2 ;  /* 0x0000000200c17308 */ /* 0x0007e20000000800 */
[----:B------:R-:W4:Y:S06]  /*91b0*/  LDSM.16.MT88.4 R116, [R222+0x2900] ;  /* 0x00290000de74783b */ /* 0x000f2c0000004200 */
[-C--:B--2---:R-:W-:Y:S08]  /*91c0*/  HMMA.16816.F32 R52, R100, R104.reuse, R52 ;  /* 0x000000686434723c */ /* 0x084ff00000001834 */
[C---:B------:R-:W-:Y:S08]  /*91d0*/  HMMA.16816.F32 R56, R108.reuse, R104, R56 ;  /* 0x000000686c38723c */ /* 0x040ff00000001838 */
[-C--:B------:R-:W-:Y:S01]  /*91e0*/  HMMA.16816.F32 R60, R108, R106.reuse, R60 ;  /* 0x0000006a6c3c723c */ /* 0x080fe2000000183c */
[--C-:B---3--:R-:W-:Y:S03]  /*91f0*/  FFMA.FTZ R2, R125, c[0x0][0x2d0], -R150.reuse ;  /* 0x0000b4007d027a23 */ /* 0x108fe60000010896 */
[----:B------:R-:W-:Y:S01]  /*9200*/  FFMA.FTZ R150, R124, c[0x0][0x2d0], -R150 ;  /* 0x0000b4007c967a23 */ /* 0x000fe20000010896 */
[----:B------:R2:W-:Y:S01]  /*9210*/  MUFU.EX2 R194, R2 ;  /* 0x0000000200c27308 */ /* 0x0005e20000000800 */
[----:B------:R-:W-:Y:S02]  /*9220*/  IMAD.MOV.U32 R124, RZ, RZ, R121 ;  /* 0x000000ffff7c7224 */ /* 0x000fe400078e0079 */
[C---:B------:R-:W-:Y:S01]  /*9230*/  HMMA.16816.F32 R64, R100.reuse, R106, R64 ;  /* 0x0000006a6440723c */ /* 0x040fe20000001840 */
[----:B------:R-:W-:Y:S05]  /*9240*/  IMAD.MOV.U32 R121, RZ, RZ, R166 ;  /* 0x000000ffff797224 */ /* 0x000fea00078e00a6 */
[----:B------:R-:W-:Y:S01]  /*9250*/  MOV R239, R121 ;  /* 0x0000007900ef7202 */ /* 0x000fe20000000f00 */
[----:B------:R-:W3:Y:S01]  /*9260*/  MUFU.EX2 R192, R150 ;  /* 0x0000009600c07308 */ /* 0x000ee20000000800 */
[-C--:B-1----:R-:W-:Y:S01]  /*9270*/  HMMA.16816.F32 R68, R100, R112.reuse, R68 ;  /* 0x000000706444723c */ /* 0x082fe20000001844 */
[----:B------:R-:W-:Y:S03]  /*9280*/  MOV R121, R162 ;  /* 0x000000a200797202 */ /* 0x000fe60000000f00 */
[----:B------:R-:W-:Y:S04]  /*9290*/  MOV R162, R158 ;  /* 0x0000009e00a27202 */ /* 0x000fe80000000f00 */
[C---:B------:R-:W-:Y:S01]  /*92a0*/  HMMA.16816.F32 R72, R108.reuse, R112, R72 ;  /* 0x000000706c48723c */ /* 0x040fe20000001848 */
[--C-:B--2---:R-:W-:Y:S03]  /*92b0*/  FFMA.FTZ R2, R189, c[0x0][0x2d0], -R151.reuse ;  /* 0x0000b400bd027a23 */ /* 0x104fe60000010897 */
[----:B------:R-:W-:Y:S04]  /*92c0*/  FFMA.FTZ R151, R188, c[0x0][0x2d0], -R151 ;  /* 0x0000b400bc977a23 */ /* 0x000fe80000010897 */
[-C--:B------:R-:W-:Y:S01]  /*92d0*/  HMMA.16816.F32 R76, R108, R114.reuse, R76 ;  /* 0x000000726c4c723c */ /* 0x080fe2000000184c */
[----:B------:R1:W-:Y:S03]  /*92e0*/  MUFU.EX2 R191, R2 ;  /* 0x0000000200bf7308 */ /* 0x0003e60000000800 */
[----:B---3--:R-:W-:Y:S04]  /*92f0*/  F2FP.PACK_AB R150, R192, R194 ;  /* 0x000000c2c096723e */ /* 0x008fe800000000ff */
[C---:B------:R-:W-:Y:S01]  /*9300*/  HMMA.16816.F32 R80, R100.reuse, R114, R80 ;  /* 0x000000726450723c */ /* 0x040fe20000001850 */
[----:B------:R-:W-:Y:S02]  /*9310*/  LDSM.16.MT88.4 R112, [R222+0xd00] ;  /* 0x000d0000de70783b */ /* 0x000fe40000004200 */
[----:B------:R-:W2:Y:S05]  /*9320*/  MUFU.EX2 R190, R151 ;  /* 0x0000009700be7308 */ /* 0x000eaa0000000800 */
[-C--:B----4-:R-:W-:Y:S08]  /*9330*/  HMMA.16816.F32 R84, R100, R116.reuse, R84 ;  /* 0x000000746454723c */ /* 0x090ff00000001854 */
[C---:B------:R-:W-:Y:S01]  /*9340*/  HMMA.16816.F32 R88, R108.reuse, R116, R88 ;  /* 0x000000746c58723c */ /* 0x040fe20000001858 */
[----:B-1----:R-:W-:Y:S03]  /*9350*/  FFMA.FTZ R2, R122, c[0x0][0x2d0], -R184 ;  /* 0x0000b4007a027a23 */ /* 0x002fe600000108b8 */
[----:B------:R-:W-:Y:S01]  /*9360*/  MOV R122, R167 ;  /* 0x000000a7007a7202 */ /* 0x000fe20000000f00 */
[----:B------:R1:W-:Y:S03]  /*9370*/  MUFU.EX2 R189, R2 ;  /* 0x0000000200bd7308 */ /* 0x0003e60000000800 */
[-C--:B------:R-:W-:Y:S01]  /*9380*/  HMMA.16816.F32 R92, R108, R118.reuse, R92 ;  /* 0x000000766c5c723c */ /* 0x080fe2000000185c */
[----:B------:R-:W-:Y:S03]  /*9390*/  IMAD.MOV.U32 R241, RZ, RZ, R122 ;  /* 0x000000fffff17224 */ /* 0x000fe600078e007a */
[----:B--2---:R-:W-:Y:S01]  /*93a0*/  F2FP.PACK_AB R151, R190, R191 ;  /* 0x000000bfbe97723e */ /* 0x004fe200000000ff */
[----:B------:R-:W-:Y:S02]  /*93b0*/  IMAD.MOV.U32 R122, RZ, RZ, R161 ;  /* 0x000000ffff7a7224 */ /* 0x000fe400078e00a1 */
[----:B------:R-:W-:Y:S01]  /*93c0*/  IMAD.MOV.U32 R161, RZ, RZ, R157 ;  /* 0x000000ffffa17224 */ /* 0x000fe200078e009d */
[----:B------:R-:W-:Y:S01]  /*93d0*/  HMMA.16816.F32 R96, R100, R118, R96 ;  /* 0x000000766460723c */ /* 0x000fe20000001860 */
[--C-:B-1----:R-:W-:Y:S04]  /*93e0*/  FFMA.FTZ R2, R187, c[0x0][0x2d0], -R184.reuse ;  /* 0x0000b400bb027a23 */ /* 0x102fe800000108b8 */
[----:B------:R1:W2:Y:S02]  /*93f0*/  MUFU.EX2 R188, R2 ;  /* 0x0000000200bc7308 */ /* 0x0002a40000000800 */
[--C-:B-1----:R-:W-:Y:S01]  /*9400*/  FFMA.FTZ R2, R186, c[0x0][0x2d0], -R185.reuse ;  /* 0x0000b400ba027a23 */ /* 0x102fe200000108b9 */
[----:B--2---:R-:W-:Y:S07]  /*9410*/  F2FP.PACK_AB R176, R188, R189 ;  /* 0x000000bdbcb0723e */ /* 0x004fee00000000ff */
[----:B------:R1:W-:Y:S02]  /*9420*/  MUFU.EX2 R186, R2 ;  /* 0x0000000200ba7308 */ /* 0x0003e40000000800 */
[--C-:B-1----:R-:W-:Y:S08]  /*9430*/  FFMA.FTZ R2, R165, c[0x0][0x2d0], -R185.reuse ;  /* 0x0000b400a5027a23 */ /* 0x102ff000000108b9 */
[----:B------:R1:W2:Y:S02]  /*9440*/  MUFU.EX2 R187, R2 ;  /* 0x0000000200bb7308 */ /* 0x0002a40000000800 */
[--C-:B-1----:R-:W-:Y:S01]  /*9450*/  FFMA.FTZ R2, R147, c[0x0][0x2d0], -R184.reuse ;  /* 0x0000b40093027a23 */ /* 0x102fe200000108b8 */
[----:B--2---:R-:W-:Y:S01]  /*9460*/  F2FP.PACK_AB R177, R187, R186 ;  /* 0x000000babbb1723e */ /* 0x004fe200000000ff */
[----:B------:R-:W-:Y:S06]  /*9470*/  FFMA.FTZ R184, R164, c[0x0][0x2d0], -R184 ;  /* 0x0000b400a4b87a23 */ /* 0x000fec00000108b8 */
[----:B------:R1:W-:Y:S01]  /*9480*/  MUFU.EX2 R147, R2 ;  /* 0x0000000200937308 */ /* 0x0003e20000000800 */
[----:B------:R-:W2:Y:S09]  /*9490*/  LDSM.16.MT88.4 R164, [R221+0xd00] ;  /* 0x000d0000dda4783b */ /* 0x000eb20000004200 */
[----:B------:R-:W3:Y:S01]  /*94a0*/  MUFU.EX2 R184, R184 ;  /* 0x000000b800b87308 */ /* 0x000ee20000000800 */
[--C-:B-1----:R-:W-:Y:S02]  /*94b0*/  FFMA.FTZ R2, R124, c[0x0][0x2d0], -R185.reuse ;  /* 0x0000b4007c027a23 */ /* 0x102fe400000108b9 */
[----:B------:R-:W-:Y:S01]  /*94c0*/  FFMA.FTZ R185, R149, c[0x0][0x2d0], -R185 ;  /* 0x0000b40095b97a23 */ /* 0x000fe200000108b9 */
[----:B------:R-:W-:Y:S06]  /*94d0*/  F2FP.PACK_AB R149, R193, R195 ;  /* 0x000000c3c195723e */ /* 0x000fec00000000ff */
[----:B------:R-:W-:Y:S01]  /*94e0*/  MUFU.EX2 R143, R2 ;  /* 0x00000002008f7308 */ /* 0x000fe20000000800 */
[----:B------:R-:W1:Y:S01]  /*94f0*/  LDSM.16.MT88.4 R124, [R221+0x1d00] ;  /* 0x001d0000dd7c783b */ /* 0x000e620000004200 */
[----:B---3--:R-:W-:Y:S08]  /*9500*/  F2FP.PACK_AB R178, R184, R147 ;  /* 0x00000093b8b2723e */ /* 0x008ff000000000ff */
[----:B------:R-:W3:Y:S01]  /*9510*/  MUFU.EX2 R185, R185 ;  /* 0x000000b900b97308 */ /* 0x000ee20000000800 */
[-C--:B--2---:R-:W-:Y:S01]  /*9520*/  HMMA.16816.F32 R152, R148, R164.reuse, R4 ;  /* 0x000000a49498723c */ /* 0x084fe20000001804 */
[----:B------:R-:W2:Y:S01]  /*9530*/  LDSM.16.MT88.4 R4, [R222+0x2d00] ;  /* 0x002d0000de04783b */ /* 0x000ea20000004200 */
[----:B---3--:R-:W-:Y:S07]  /*9540*/  F2FP.PACK_AB R179, R185, R143 ;  /* 0x0000008fb9b3723e */ /* 0x008fee00000000ff */
[C---:B------:R-:W-:Y:S07]  /*9550*/  HMMA.16816.F32 R156, R176.reuse, R164, R8 ;  /* 0x000000a4b09c723c */ /* 0x040fee0000001808 */
[----:B------:R-:W-:Y:S01]  /*9560*/  IMAD.MOV.U32 R8, RZ, RZ, R163 ;  /* 0x000000ffff087224 */ /* 0x000fe200078e00a3 */
[----:B------:R-:W-:Y:S01]  /*9570*/  MOV R10, R162 ;  /* 0x000000a2000a7202 */ /* 0x000fe20000000f00 */
[----:B------:R-:W-:Y:S03]  /*9580*/  IMAD.MOV.U32 R9, RZ, RZ, R161 ;  /* 0x000000ffff097224 */ /* 0x000fe600078e00a1 */
[----:B------:R-:W-:Y:S02]  /*9590*/  MOV R11, R160 ;  /* 0x000000a0000b7202 */ /* 0x000fe40000000f00 */
[-C--:B------:R-:W-:Y:S07]  /*95a0*/  HMMA.16816.F32 R160, R176, R166.reuse, R12 ;  /* 0x000000a6b0a0723c */ /* 0x080fee000000180c */
[----:B------:R-:W-:Y:S01]  /*95b0*/  IMAD.MOV.U32 R14, RZ, RZ, R171 ;  /* 0x000000ffff0e7224 */ /* 0x000fe200078e00ab */
[C---:B------:R-:W-:Y:S01]  /*95c0*/  HMMA.16816.F32 R164, R148.reuse, R166, R16 ;  /* 0x000000a694a4723c */ /* 0x040fe20000001810 */
[----:B------:R-:W3:Y:S03]  /*95d0*/  LDL.LU R16, [R1+0x2c] ;  /* 0x00002c0001107983 */ /* 0x000ee60000300800 */
[----:B------:R-:W-:Y:S01]  /*95e0*/  MOV R15, R170 ;  /* 0x000000aa000f7202 */ /* 0x000fe20000000f00 */
[----:B------:R-:W4:Y:S01]  /*95f0*/  LDL.LU R2, [R1+0x30] ;  /* 0x0000300001027983 */ /* 0x000f220000300800 */
[----:B------:R-:W-:Y:S01]  /*9600*/  MOV R13, R128 ;  /* 0x00000080000d7202 */ /* 0x000fe20000000f00 */
[----:B------:R-:W-:Y:S01]  /*9610*/  IMAD.MOV.U32 R19, RZ, RZ, R123 ;  /* 0x000000ffff137224 */ /* 0x000fe200078e007b */
[-C--:B------:R-:W-:Y:S01]  /*9620*/  HMMA.16816.F32 R100, R148, R112.reuse, R20 ;  /* 0x000000709464723c */ /* 0x080fe20000001814 */
[----:B------:R-:W4:Y:S03]  /*9630*/  LDL.LU R21, [R1+0x24] ;  /* 0x0000240001157983 */ /* 0x000f260000300800 */
[----:B------:R-:W-:Y:S01]  /*9640*/  IMAD.MOV.U32 R17, RZ, RZ, R169 ;  /* 0x000000ffff117224 */ /* 0x000fe200078e00a9 */
[----:B------:R-:W4:Y:S01]  /*9650*/  LDL.LU R23, [R1+0x28] ;  /* 0x0000280001177983 */ /* 0x000f220000300800 */
[----:B------:R-:W-:Y:S01]  /*9660*/  MOV R18, R168 ;  /* 0x000000a800127202 */ /* 0x000fe20000000f00 */
[----:B------:R-:W-:Y:S01]  /*9670*/  IMAD.MOV.U32 R12, RZ, RZ, R129 ;  /* 0x000000ffff0c7224 */ /* 0x000fe200078e0081 */
[C---:B------:R-:W-:Y:S01]  /*9680*/  HMMA.16816.F32 R104, R176.reuse, R112, R24 ;  /* 0x00000070b068723c */ /* 0x040fe20000001818 */
[----:B------:R-:W-:Y:S03]  /*9690*/  MOV R20, R122 ;  /* 0x0000007a00147202 */ /* 0x000fe60000000f00 */
[----:B------:R-:W-:Y:S04]  /*96a0*/  IMAD.MOV.U32 R22, RZ, RZ, R121 ;  /* 0x000000ffff167224 */ /* 0x000fe800078e0079 */
        /* <DEDUP_REMOVED lines=17> */
[----:B------:R-:W-:Y:S07]  /*97c0*/  HMMA.16816.F32 R96, R148, R6, R96 ;  /* 0x000000069460723c */ /* 0x000fee0000001860 */
[----:B------:R-:W-:Y:S02]  /*97d0*/  IMAD.MOV.U32 R148, RZ, RZ, R142 ;  /* 0x000000ffff947224 */ /* 0x000fe400078e008e */
[----:B---3--:R-:W-:Y:S03]  /*97e0*/  FFMA.FTZ R3, R3, R16, R17 ;  /* 0x0000001003037223 */ /* 0x008fe60000010011 */
[----:B----4-:R-:W-:Y:S02]  /*97f0*/  FFMA.FTZ R2, R0, R2, R18 ;  /* 0x0000000200027223 */ /* 0x010fe40000010012 */
[----:B------:R-:W-:Y:S02]  /*9800*/  FADD.FTZ R3, R13, R3 ;  /* 0x000000030d037221 */ /* 0x000fe40000010000 */
[----:B------:R-:W-:Y:S02]  /*9810*/  FFMA.FTZ R141, R141, R21, R20 ;  /* 0x000000158d8d7223 */ /* 0x000fe40000010014 */
[----:B------:R-:W-:Y:S02]  /*9820*/  FADD.FTZ R2, R14, R2 ;  /* 0x000000020e027221 */ /* 0x000fe40000010000 */
[----:B------:R-:W-:Y:S02]  /*9830*/  FFMA.FTZ R140, R140, R23, R22 ;  /* 0x000000178c8c7223 */ /* 0x000fe40000010016 */
        /* <DEDUP_REMOVED lines=57> */
[----:B------:R-:W-:Y:S01]  /*9bd0*/  FADD.FTZ R0, R187, R5 ;  /* 0x00000005bb007221 */ /* 0x000fe20000010000 */
[----:B------:R-:W-:Y:S01]  /*9be0*/  MOV R147, R144 ;  /* 0x0000009000937202 */ /* 0x000fe20000000f00 */
[----:B------:R-:W-:Y:S01]  /*9bf0*/  FADD.FTZ R2, R184, R2 ;  /* 0x00000002b8027221 */ /* 0x000fe20000010000 */
[----:B------:R1:W-:Y:S01]  /*9c00*/  STL [R1+0x28], R3 ;  /* 0x0000280301007387 */ /* 0x0003e20000100800 */
[----:B------:R-:W-:Y:S01]  /*9c10*/  FADD.FTZ R0, R143, R0 ;  /* 0x000000008f007221 */ /* 0x000fe20000010000 */
[----:B------:R-:W-:Y:S01]  /*9c20*/  MOV R143, R145 ;  /* 0x00000091008f7202 */ /* 0x000fe20000000f00 */
[----:B------:R-:W-:Y:S01]  /*9c30*/  IMAD.MOV.U32 R140, RZ, RZ, R146 ;  /* 0x000000ffff8c7224 */ /* 0x000fe200078e0092 */
[----:B------:R1:W-:Y:S01]  /*9c40*/  STL [R1+0x2c], R2 ;  /* 0x00002c0201007387 */ /* 0x0003e20000100800 */
[----:B------:R-:W-:Y:S05]  /*9c50*/  FADD.FTZ R0, R185, R0 ;  /* 0x00000000b9007221 */ /* 0x000fea0000010000 */
[----:B------:R1:W-:Y:S01]  /*9c60*/  STL [R1+0x30], R0 ;  /* 0x0000300001007387 */ /* 0x0003e20000100800 */
[----:B------:R-:W-:-:S05]  /*9c70*/  @P0 BRA `(.L_x_717) ;  /* 0xffffbfb000000947 */ /* 0x000fca000383ffff */
.L_x_714:
[----:B------:R-:W-:-:S13]  /*9c80*/  ISETP.GE.AND P0, PT, R216, RZ, PT ;  /* 0x000000ffd800720c */ /* 0x000fda0003f06270 */
[----:B------:R-:W-:Y:S05]  /*9c90*/  @!P0 BRA `(.L_x_718) ;  /* 0x0000324000008947 */ /* 0x000fea0003800000 */
[----:B------:R-:W2:Y:S01]  /*9ca0*/  LDL.LU R6, [R1+0x44] ;  /* 0x0000440001067983 */ /* 0x000ea20000300800 */
[----:B-1----:R-:W-:Y:S01]  /*9cb0*/  IMAD.MOV.U32 R3, RZ, RZ, R145 ;  /* 0x000000ffff037224 */ /* 0x002fe200078e0091 */
[----:B------:R-:W-:Y:S01]  /*9cc0*/  MOV R147, R142 ;  /* 0x0000008e00937202 */ /* 0x000fe20000000f00 */
[----:B------:R-:W-:Y:S01]  /*9cd0*/  IMAD.MOV.U32 R140, RZ, RZ, R144 ;  /* 0x000000ffff8c7224 */ /* 0x000fe200078e0090 */
[----:B------:R-:W2:Y:S04]  /*9ce0*/  LDL.LU R5, [R1+0x3c] ;  /* 0x00003c0001057983 */ /* 0x000ea80000300800 */
[----:B------:R-:W3:Y:S04]  /*9cf0*/  LDL.LU R4, [R1+0x48] ;  /* 0x0000480001047983 */ /* 0x000ee80000300800 */
[----:B------:R-:W3:Y:S04]  /*9d00*/  LDL.LU R2, [R1+0x40] ;  /* 0x0000400001027983 */ /* 0x000ee80000300800 */
[----:B------:R-:W1:Y:S02]  /*9d10*/  S2R R0, SR_TID.X ;  /* 0x0000000000007919 */ /* 0x000e640000002100 */
[----:B-1----:R-:W-:-:S04]  /*9d20*/  SHF.R.S32.HI R240, RZ, 0x1f, R0 ;  /* 0x0000001ffff07819 */ /* 0x002fc80000011400 */
[----:B------:R-:W-:-:S04]  /*9d30*/  LEA.HI R240, R240, R0, RZ, 0x2 ;  /* 0x00000000f0f07211 */ /* 0x000fc800078f10ff */
[----:B------:R-:W-:-:S05]  /*9d40*/  LOP3.LUT R240, R240, 0xfffffffc, RZ, 0xc0, !PT ;  /* 0xfffffffcf0f07812 */ /* 0x000fca00078ec0ff */
[----:B------:R-:W-:Y:S02]  /*9d50*/  IMAD.IADD R240, R0, 0x1, -R240 ;  /* 0x0000000100f07824 */ /* 0x000fe400078e0af0 */
[----:B------:R-:W-:Y:S02]  /*9d60*/  IMAD.MOV.U32 R0, RZ, RZ, R146 ;  /* 0x000000ffff007224 */ /* 0x000fe400078e0092 */
[----:B------:R-:W-:-:S05]  /*9d70*/  IMAD.SHL.U32 R240, R240, 0x8, RZ ;  /* 0x00000008f0f07824 */ /* 0x000fca00078e00ff */
[----:B------:R-:W-:-:S04]  /*9d80*/  SHF.R.S32.HI R241, RZ, 0x1f, R240 ;  /* 0x0000001ffff17819 */ /* 0x000fc800000114f0 */
[C---:B------:R-:W-:Y:S01]  /*9d90*/  SHF.L.U64.HI R241, R240.reuse, 0x1, R241 ;  /* 0x00000001f0f17819 */ /* 0x040fe200000102f1 */
[----:B------:R-:W-:Y:S01]  /*9da0*/  IMAD.SHL.U32 R240, R240, 0x2, RZ ;  /* 0x00000002f0f07824 */ /* 0x000fe200078e00ff */
[C---:B--2---:R-:W-:Y:S02]  /*9db0*/  SHF.L.U64.HI R239, R5.reuse, 0x1, R6 ;  /* 0x0000000105ef7819 */ /* 0x044fe40000010206 */
[----:B------:R-:W-:Y:S02]  /*9dc0*/  SHF.L.U32 R219, R5, 0x1, RZ ;  /* 0x0000000105db7819 */ /* 0x000fe400000006ff */
[C---:B---3--:R-:W-:Y:S01]  /*9dd0*/  SHF.L.U64.HI R218, R2.reuse, 0x1, R4 ;  /* 0x0000000102da7819 */ /* 0x048fe20000010204 */
[----:B------:R-:W-:Y:S01]  /*9de0*/  IMAD.SHL.U32 R217, R2, 0x2, RZ ;  /* 0x0000000202d97824 */ /* 0x000fe200078e00ff */
[----:B------:R-:W-:Y:S05]  /*9df0*/  BRA `(.L_x_719) ;  /* 0x0000033000007947 */ /* 0x000fea0003800000 */
.L_x_721:
[----:B------:R-:W2:Y:S01]  /*9e00*/  LDL R2, [R1+0x20] ;  /* 0x0000200001027983 */ /* 0x000ea20000100800 */
[----:B------:R-:W-:Y:S01]  /*9e10*/  LEA R141, R216, UR11, 0x6 ;  /* 0x0000000bd88d7c11 */ /* 0x000fe2000f8e30ff */
[----:B------:R-:W-:Y:S02]  /*9e20*/  IMAD.MOV.U32 R237, RZ, RZ, RZ ;  /* 0x000000ffffed7224 */ /* 0x000fe400078e00ff */
[----:B------:R-:W3:Y:S01]  /*9e30*/  LDL R146, [R1] ;  /* 0x0000000001927983 */ /* 0x000ee20000100800 */
[----:B--2---:R-:W-:Y:S05]  /*9e40*/  IADD3 R141, R141, -0x40, R2 ;  /* 0xffffffc08d8d7810 */ /* 0x004fea0007ffe002 */
        /* <DEDUP_REMOVED lines=22> */
[----:B------:R-:W-:Y:S01]  /*9fb0*/  LEA.HI.X R141, R2, c[0x0][0x1cc], R141, 0x1, P0 ;  /* 0x00007300028d7a11 */ /* 0x000fe200000f0c8d */
[----:B------:R-:W1:Y:S04]  /*9fc0*/  SHFL.IDX PT, R142, R144, RZ, 0x1c1f ;  /* 0x001c1fff908e7589 */ /* 0x000e6800000e0000 */
[----:B------:R2:W-:Y:S04]  /*9fd0*/  SHFL.IDX PT, R2, R144, 0x1, 0x1c1f ;  /* 0x003c1f0090027f89 */ /* 0x0005e800000e0000 */
[----:B------:R-:W4:Y:S04]  /*9fe0*/  SHFL.IDX PT, R143, R141, RZ, 0x1c1f ;  /* 0x001c1fff8d8f7589 */ /* 0x000f2800000e0000 */
[----:B------:R-:W5:Y:S01]  /*9ff0*/  SHFL.IDX PT, R141, R141, 0x1, 0x1c1f ;  /* 0x003c1f008d8d7f89 */ /* 0x000f6200000e0000 */
[C---:B-1----:R-:W-:Y:S02]  /*a000*/  IADD3 R176, P0, R142.reuse, R219, RZ ;  /* 0x000000db8eb07210 */ /* 0x042fe40007f1e0ff */
[CC--:B--2---:R-:W-:Y:S05]  /*a010*/  IADD3 R144, P1, R142.reuse, R240.reuse, RZ ;  /* 0x000000f08e907210 */ /* 0x0c4fea0007f3e0ff */
[C---:B----4-:R-:W-:Y:S01]  /*a020*/  IMAD.X R145, R143.reuse, 0x1, R241, P1 ;  /* 0x000000018f917824 */ /* 0x050fe200008e06f1 */
[-C--:B------:R-:W-:Y:S01]  /*a030*/  IADD3 R150, P1, R142, R217.reuse, RZ ;  /* 0x000000d98e967210 */ /* 0x080fe20007f3e0ff */
[C---:B------:R-:W-:Y:S01]  /*a040*/  IMAD.X R177, R143.reuse, 0x1, R239, P0 ;  /* 0x000000018fb17824 */ /* 0x040fe200000e06ef */
[C---:B------:R-:W-:Y:S02]  /*a050*/  IADD3 R148, P0, R2.reuse, R240, RZ ;  /* 0x000000f002947210 */ /* 0x040fe40007f1e0ff */
[----:B---3--:R1:W-:Y:S01]  /*a060*/  LDGSTS.E.BYPASS.LTC128B.128 [R146+0x3100], [R144.64], !P6 ;  /* 0x0310000090927fae */ /* 0x0083e2000f101d4e */
[--C-:B------:R-:W-:Y:S02]  /*a070*/  IMAD.X R151, R143, 0x1, R218.reuse, P1 ;  /* 0x000000018f977824 */ /* 0x100fe400008e06da */
[C---:B-----5:R-:W-:Y:S01]  /*a080*/  IMAD.X R149, R141.reuse, 0x1, R241, P0 ;  /* 0x000000018d957824 */ /* 0x060fe200000e06f1 */
[----:B------:R2:W-:Y:S01]  /*a090*/  LDGSTS.E.BYPASS.LTC128B.128 [R146+0x4100], [R176.64], !P5 ;  /* 0x04100000b0927fae */ /* 0x0005e2000e901d4e */
[C---:B------:R-:W-:Y:S03]  /*a0a0*/  IADD3 R142, P0, R2.reuse, R217, RZ ;  /* 0x000000d9028e7210 */ /* 0x040fe60007f1e0ff */
[----:B------:R2:W-:Y:S02]  /*a0b0*/  LDGSTS.E.BYPASS.LTC128B.128 [R146+0x5100], [R150.64], !P4 ;  /* 0x0510000096927fae */ /* 0x0005e4000e101d4e */
[C---:B------:R-:W-:Y:S02]  /*a0c0*/  IMAD.X R143, R141.reuse, 0x1, R218, P0 ;  /* 0x000000018d8f7824 */ /* 0x040fe400000e06da */
[----:B------:R2:W-:Y:S01]  /*a0d0*/  LDGSTS.E.BYPASS.LTC128B.128 [R146+0x3900], [R148.64], !P6 ;  /* 0x0390000094927fae */ /* 0x0005e2000f101d4e */
[----:B-1----:R-:W-:Y:S05]  /*a0e0*/  IADD3 R144, P1, R2, R219, RZ ;  /* 0x000000db02907210 */ /* 0x002fea0007f3e0ff */
[----:B------:R-:W-:Y:S05]  /*a0f0*/  IMAD.X R145, R141, 0x1, R239, P1 ;  /* 0x000000018d917824 */ /* 0x000fea00008e06ef */
[----:B------:R2:W-:Y:S04]  /*a100*/  LDGSTS.E.BYPASS.LTC128B.128 [R146+0x4900], [R144.64], !P5 ;  /* 0x0490000090927fae */ /* 0x0005e8000e901d4e */
[----:B------:R2:W-:Y:S01]  /*a110*/  LDGSTS.E.BYPASS.LTC128B.128 [R146+0x5900], [R142.64], !P4 ;  /* 0x059000008e927fae */ /* 0x0005e2000e101d4e */
[----:B------:R-:W-:-:S05]  /*a120*/  BRA `(.L_x_720) ;  /* 0x00000b2000007947 */ /* 0x000fca0003800000 */
.L_x_719:
[----:B------:R-:W2:Y:S01]  /*a130*/  LDL R146, [R1+0x4] ;  /* 0x0000040001927983 */ /* 0x000ea20000100800 */
[----:B------:R-:W-:Y:S04]  /*a140*/  DEPBAR.LE SB0, 0x0 ;  /* 0x000080000000791a */ /* 0x000fe80000000000 */
[----:B------:R-:W-:Y:S01]  /*a150*/  IMAD.WIDE.U32 R28, R238, c[0x0][0x208], RZ ;  /* 0x00008200ee1c7a25 */ /* 0x000fe200078e00ff */
[----:B------:R-:W-:Y:S01]  /*a160*/  BAR.SYNC.DEFER_BLOCKING 0x0 ;  /* 0x0000000000007b1d */ /* 0x000fe20000010000 */
[----:B------:R-:W-:Y:S05]  /*a170*/  SHF.R.S32.HI R2, RZ, 0x1f, R238 ;  /* 0x0000001fff027819 */ /* 0x000fea00000114ee */
[----:B------:R-:W-:Y:S04]  /*a180*/  IMAD R2, R2, c[0x0][0x208], RZ ;  /* 0x0000820002027a24 */ /* 0x000fe800078e02ff */
[----:B------:R-:W-:Y:S04]  /*a190*/  IMAD R2, R238, c[0x0][0x20c], R2 ;  /* 0x00008300ee027a24 */ /* 0x000fe800078e0202 */
[----:B------:R-:W-:Y:S01]  /*a1a0*/  IMAD.IADD R29, R29, 0x1, R2 ;  /* 0x000000011d1d7824 */ /* 0x000fe200078e0202 */
[----:B------:R-:W-:Y:S03]  /*a1b0*/  SHF.R.S32.HI R2, RZ, 0x1f, R237 ;  /* 0x0000001fff027819 */ /* 0x000fe600000114ed */
[C---:B------:R-:W-:Y:S04]  /*a1c0*/  IMAD.WIDE.U32 R36, R237.reuse, c[0x0][0x218], R28 ;  /* 0x00008600ed247a25 */ /* 0x040fe800078e001c */
[----:B------:R-:W-:Y:S01]  /*a1d0*/  IMAD R2, R2, c[0x0][0x218], RZ ;  /* 0x0000860002027a24 */ /* 0x000fe200078e02ff */
[----:B------:R-:W-:Y:S03]  /*a1e0*/  LDSM.16.M88.4 R64, [R223+0x6100] ;  /* 0x00610000df40783b */ /* 0x000fe60000000200 */
[----:B------:R-:W-:Y:S01]  /*a1f0*/  IMAD R38, R237, c[0x0][0x21c], R2 ;  /* 0x00008700ed267a24 */ /* 0x000fe200078e0202 */
[----:B------:R-:W-:Y:S02]  /*a200*/  IADD3 R2, P0, R36, UR22, RZ ;  /* 0x0000001624027c10 */ /* 0x000fe4000ff1e0ff */
[----:B------:R-:W1:Y:S02]  /*a210*/  LDSM.16.M88.4 R16, [R220+0x3100] ;  /* 0x00310000dc10783b */ /* 0x000e640000000200 */
[----:B------:R-:W-:Y:S02]  /*a220*/  IADD3.X R40, R37, UR17, R38, P0, !PT ;  /* 0x0000001125287c10 */ /* 0x000fe400087fe426 */
[C---:B------:R-:W-:Y:S02]  /*a230*/  LEA R141, P0, R2.reuse, c[0x0][0x1f8], 0x1 ;  /* 0x00007e00028d7a11 */ /* 0x040fe400078008ff */
[----:B------:R-:W3:Y:S02]  /*a240*/  LDSM.16.M88.4 R60, [R223+0x7100] ;  /* 0x00710000df3c783b */ /* 0x000ee40000000200 */
[----:B------:R-:W-:Y:S04]  /*a250*/  LEA.HI.X R2, R2, c[0x0][0x1fc], R40, 0x1, P0 ;  /* 0x00007f0002027a11 */ /* 0x000fe800000f0c28 */
[----:B------:R-:W4:Y:S06]  /*a260*/  LDSM.16.M88.4 R32, [R220+0x3500] ;  /* 0x00350000dc20783b */ /* 0x000f2c0000000200 */
[----:B------:R-:W-:Y:S06]  /*a270*/  LDSM.16.M88.4 R48, [R220+0x3900] ;  /* 0x00390000dc30783b */ /* 0x000fec0000000200 */
[----:B------:R-:W-:Y:S06]  /*a280*/  LDSM.16.M88.4 R148, [R220+0x3d00] ;  /* 0x003d0000dc94783b */ /* 0x000fec0000000200 */
[----:B------:R-:W-:Y:S06]  /*a290*/  LDSM.16.M88.4 R176, [R224+0x6100] ;  /* 0x00610000e0b0783b */ /* 0x000fec0000000200 */
[----:B------:R-:W-:Y:S01]  /*a2a0*/  LDSM.16.M88.4 R180, [R225] ;  /* 0x00000000e1b4783b */ /* 0x000fe20000000200 */
[-C--:B-1----:R-:W-:Y:S05]  /*a2b0*/  HMMA.16816.F32 R4, R64, R16.reuse, RZ ;  /* 0x000000104004723c */ /* 0x082fea00000018ff */
[----:B------:R-:W-:Y:S03]  /*a2c0*/  LDSM.16.M88.4 R184, [R224+0x7100] ;  /* 0x00710000e0b8783b */ /* 0x000fe60000000200 */
[C---:B---3--:R-:W-:Y:S03]  /*a2d0*/  HMMA.16816.F32 R8, R60.reuse, R16, RZ ;  /* 0x000000103c08723c */ /* 0x048fe600000018ff */
[----:B------:R-:W-:Y:S06]  /*a2e0*/  LDSM.16.M88.4 R188, [R235] ;  /* 0x00000000ebbc783b */ /* 0x000fec0000000200 */
[----:B------:R-:W-:Y:S01]  /*a2f0*/  LDSM.16.M88.4 R192, [R234] ;  /* 0x00000000eac0783b */ /* 0x000fe20000000200 */
[-C--:B------:R-:W-:Y:S05]  /*a300*/  HMMA.16816.F32 R12, R60, R18.reuse, RZ ;  /* 0x000000123c0c723c */ /* 0x080fea00000018ff */
[----:B------:R-:W1:Y:S03]  /*a310*/  SHFL.IDX PT, R143, R141, RZ, 0x1c1f ;  /* 0x001c1fff8d8f7589 */ /* 0x000e6600000e0000 */
[C---:B------:R-:W-:Y:S03]  /*a320*/  HMMA.16816.F32 R16, R64.reuse, R18, RZ ;  /* 0x000000124010723c */ /* 0x040fe600000018ff */
[----:B------:R-:W3:Y:S05]  /*a330*/  SHFL.IDX PT, R142, R2, RZ, 0x1c1f ;  /* 0x001c1fff028e7589 */ /* 0x000eea00000e0000 */
[-C--:B----4-:R-:W-:Y:S01]  /*a340*/  HMMA.16816.F32 R20, R64, R32.reuse, RZ ;  /* 0x000000204014723c */ /* 0x090fe200000018ff */
[----:B------:R-:W-:Y:S06]  /*a350*/  SHFL.IDX PT, R141, R141, 0x1, 0x1c1f ;  /* 0x003c1f008d8d7f89 */ /* 0x000fec00000e0000 */
[----:B------:R-:W-:Y:S01]  /*a360*/  SHFL.IDX PT, R2, R2, 0x1, 0x1c1f ;  /* 0x003c1f0002027f89 */ /* 0x000fe200000e0000 */
[C---:B------:R-:W-:Y:S04]  /*a370*/  HMMA.16816.F32 R24, R60.reuse, R32, RZ ;  /* 0x000000203c18723c */ /* 0x040fe800000018ff */
[CC--:B-1----:R-:W-:Y:S02]  /*a380*/  IADD3 R196, P1, R143.reuse, R240.reuse, RZ ;  /* 0x000000f08fc47210 */ /* 0x0c2fe40007f3e0ff */
[C---:B------:R-:W-:Y:S02]  /*a390*/  IADD3 R144, P0, R143.reuse, R219, RZ ;  /* 0x000000db8f907210 */ /* 0x040fe40007f1e0ff */
[-C--:B------:R-:W-:Y:S01]  /*a3a0*/  HMMA.16816.F32 R28, R60, R34.reuse, RZ ;  /* 0x000000223c1c723c */ /* 0x080fe200000018ff */
[C---:B---3--:R-:W-:Y:S03]  /*a3b0*/  IMAD.X R197, R142.reuse, 0x1, R241, P1 ;  /* 0x000000018ec57824 */ /* 0x048fe600008e06f1 */
[C---:B------:R-:W-:Y:S04]  /*a3c0*/  IMAD.X R145, R142.reuse, 0x1, R239, P0 ;  /* 0x000000018e917824 */ /* 0x040fe800000e06ef */
        /* <DEDUP_REMOVED lines=10> */
[-C--:B------:R-:W-:Y:S08]  /*a470*/  HMMA.16816.F32 R4, R176, R180.reuse, R4 ;  /* 0x000000b4b004723c */ /* 0x080ff00000001804 */
        /* <DEDUP_REMOVED lines=10> */
[C---:B------:R-:W-:Y:S01]  /*a520*/  HMMA.16816.F32 R48, R176.reuse, R190, R48 ;  /* 0x000000beb030723c */ /* 0x040fe20000001830 */
[----:B------:R-:W-:Y:S01]  /*a530*/  @!PT LDS RZ, [RZ] ;  /* 0x00000000fffff984 */ /* 0x000fe20000000800 */
[----:B------:R-:W-:Y:S01]  /*a540*/  @!PT LDS RZ, [RZ] ;  /* 0x00000000fffff984 */ /* 0x000fe20000000800 */
[----:B------:R-:W-:Y:S01]  /*a550*/  @!PT LDS RZ, [RZ] ;  /* 0x00000000fffff984 */ /* 0x000fe20000000800 */
[----:B--2---:R1:W-:Y:S07]  /*a560*/  LDGSTS.E.BYPASS.LTC128B.128 [R146], [R196.64], !P6 ;  /* 0x00000000c4927fae */ /* 0x0043ee000f101d4e */
[-C--:B------:R-:W-:Y:S01]  /*a570*/  HMMA.16816.F32 R52, R176, R192.reuse, R52 ;  /* 0x000000c0b034723c */ /* 0x080fe20000001834 */
[----:B------:R2:W-:Y:S07]  /*a580*/  LDGSTS.E.BYPASS.LTC128B.128 [R146+0x1000], [R144.64], !P5 ;  /* 0x0100000090927fae */ /* 0x0005ee000e901d4e */
[C---:B------:R-:W-:Y:S08]  /*a590*/  HMMA.16816.F32 R56, R184.reuse, R192, R56 ;  /* 0x000000c0b838723c */ /* 0x040ff00000001838 */
[-C--:B------:R-:W-:Y:S08]  /*a5a0*/  HMMA.16816.F32 R60, R184, R194.reuse, R60 ;  /* 0x000000c2b83c723c */ /* 0x080ff0000000183c */
[----:B------:R-:W-:Y:S04]  /*a5b0*/  HMMA.16816.F32 R64, R176, R194, R64 ;  /* 0x000000c2b040723c */ /* 0x000fe80000001840 */
[----:B-1----:R-:W-:Y:S02]  /*a5c0*/  IADD3 R196, P1, R143, R217, RZ ;  /* 0x000000d98fc47210 */ /* 0x002fe40007f3e0ff */
[C---:B--2---:R-:W-:Y:S03]  /*a5d0*/  IADD3 R144, P0, R141.reuse, R240, RZ ;  /* 0x000000f08d907210 */ /* 0x044fe60007f1e0ff */
[--C-:B------:R-:W-:Y:S03]  /*a5e0*/  IMAD.X R197, R142, 0x1, R218.reuse, P1 ;  /* 0x000000018ec57824 */ /* 0x100fe600008e06da */
[C---:B------:R-:W-:Y:S01]  /*a5f0*/  IADD3 R198, P1, R141.reuse, R219, RZ ;  /* 0x000000db8dc67210 */ /* 0x040fe20007f3e0ff */
[C---:B------:R-:W-:Y:S01]  /*a600*/  IMAD.X R145, R2.reuse, 0x1, R241, P0 ;  /* 0x0000000102917824 */ /* 0x040fe200000e06f1 */
[----:B------:R1:W-:Y:S01]  /*a610*/  LDGSTS.E.BYPASS.LTC128B.128 [R146+0x2000], [R196.64], !P4 ;  /* 0x02000000c4927fae */ /* 0x0003e2000e101d4e */
[----:B------:R-:W-:Y:S02]  /*a620*/  IADD3 R142, P0, R141, R217, RZ ;  /* 0x000000d98d8e7210 */ /* 0x000fe40007f1e0ff */
[C---:B------:R-:W-:Y:S03]  /*a630*/  IMAD.X R199, R2.reuse, 0x1, R239, P1 ;  /* 0x0000000102c77824 */ /* 0x040fe600008e06ef */
[----:B------:R2:W-:Y:S01]  /*a640*/  LDGSTS.E.BYPASS.LTC128B.128 [R146+0x800], [R144.64], !P6 ;  /* 0x0080000090927fae */ /* 0x0005e2000f101d4e */
[----:B------:R-:W-:Y:S01]  /*a650*/  IMAD.X R143, R2, 0x1, R218, P0 ;  /* 0x00000001028f7824 */ /* 0x000fe200000e06da */
[----:B------:R-:W-:Y:S04]  /*a660*/  ISETP.GE.AND P0, PT, R216, 0x1, PT ;  /* 0x00000001d800780c */ /* 0x000fe80003f06270 */
[----:B------:R1:W-:Y:S06]  /*a670*/  LDGSTS.E.BYPASS.LTC128B.128 [R146+0x1800], [R198.64], !P5 ;  /* 0x01800000c6927fae */ /* 0x0003ec000e901d4e */
[----:B------:R2:W-:Y:S06]  /*a680*/  LDGSTS.E.BYPASS.LTC128B.128 [R146+0x2800], [R142.64], !P4 ;  /* 0x028000008e927fae */ /* 0x0005ec000e101d4e */
[----:B------:R-:W-:Y:S06]  /*a690*/  LDSM.16.M88.4 R200, [R220+0x4100] ;  /* 0x00410000dcc8783b */ /* 0x000fec0000000200 */
[----:B------:R-:W-:Y:S06]  /*a6a0*/  LDSM.16.M88.4 R204, [R223+0x9100] ;  /* 0x00910000dfcc783b */ /* 0x000fec0000000200 */
[----:B------:R-:W-:Y:S06]  /*a6b0*/  LDSM.16.M88.4 R180, [R220+0x4500] ;  /* 0x00450000dcb4783b */ /* 0x000fec0000000200 */
[----:B-1----:R-:W1:Y:S06]  /*a6c0*/  LDSM.16.M88.4 R196, [R223+0x8100] ;  /* 0x00810000dfc4783b */ /* 0x002e6c0000000200 */
[----:B------:R-:W0:Y:S06]  /*a6d0*/  LDGDEPBAR ;  /* 0x00000000000079af */ /* 0x000e2c0000000000 */
[----:B------:R-:W3:Y:S06]  /*a6e0*/  LDSM.16.M88.4 R148, [R220+0x4900] ;  /* 0x00490000dc94783b */ /* 0x000eec0000000200 */
[----:B------:R-:W4:Y:S06]  /*a6f0*/  LDSM.16.M88.4 R184, [R220+0x4d00] ;  /* 0x004d0000dcb8783b */ /* 0x000f2c0000000200 */
[----:B------:R-:W-:Y:S06]  /*a700*/  LDSM.16.M88.4 R176, [R224+0x8100] ;  /* 0x00810000e0b0783b */ /* 0x000fec0000000200 */
[----:B------:R-:W5:Y:S06]  /*a710*/  LDSM.16.M88.4 R188, [R233] ;  /* 0x00000000e9bc783b */ /* 0x000f6c0000000200 */
[----:B------:R-:W2:Y:S01]  /*a720*/  LDSM.16.M88.4 R192, [R224+0x9100] ;  /* 0x00910000e0c0783b */ /* 0x000ea20000000200 */
[-C--:B-1----:R-:W-:Y:S05]  /*a730*/  HMMA.16816.F32 R4, R196, R200.reuse, R4 ;  /* 0x000000c8c404723c */ /* 0x082fea0000001804 */
[----:B------:R-:W-:Y:S03]  /*a740*/  LDSM.16.M88.4 R208, [R231] ;  /* 0x00000000e7d0783b */ /* 0x000fe60000000200 */
[C---:B------:R-:W-:Y:S03]  /*a750*/  HMMA.16816.F32 R8, R204.reuse, R200, R8 ;  /* 0x000000c8cc08723c */ /* 0x040fe60000001808 */
[----:B------:R-:W-:Y:S05]  /*a760*/  LDSM.16.M88.4 R212, [R230] ;  /* 0x00000000e6d4783b */ /* 0x000fea0000000200 */
[-C--:B------:R-:W-:Y:S08]  /*a770*/  HMMA.16816.F32 R12, R204, R202.reuse, R12 ;  /* 0x000000cacc0c723c */ /* 0x080ff0000000180c */
[C---:B------:R-:W-:Y:S01]  /*a780*/  HMMA.16816.F32 R16, R196.reuse, R202, R16 ;  /* 0x000000cac410723c */ /* 0x040fe20000001810 */
[----:B------:R-:W1:Y:S07]  /*a790*/  LDSM.16.M88.4 R200, [R232] ;  /* 0x00000000e8c8783b */ /* 0x000e6e0000000200 */
        /* <DEDUP_REMOVED lines=9> */
[----:B------:R-:W3:Y:S07]  /*a830*/  LDSM.16.M88.4 R148, [R223+0xa100] ;  /* 0x00a10000df94783b */ /* 0x000eee0000000200 */
[-C--:B----4-:R-:W-:Y:S08]  /*a840*/  HMMA.16816.F32 R52, R196, R184.reuse, R52 ;  /* 0x000000b8c434723c */ /* 0x090ff00000001834 */
[C---:B------:R-:W-:Y:S08]  /*a850*/  HMMA.16816.F32 R56, R204.reuse, R184, R56 ;  /* 0x000000b8cc38723c */ /* 0x040ff00000001838 */
[-C--:B------:R-:W-:Y:S01]  /*a860*/  HMMA.16816.F32 R60, R204, R186.reuse, R60 ;  /* 0x000000bacc3c723c */ /* 0x080fe2000000183c */
[----:B------:R-:W-:Y:S07]  /*a870*/  LDSM.16.M88.4 R204, [R224+0xb100] ;  /* 0x00b10000e0cc783b */ /* 0x000fee0000000200 */
[----:B------:R-:W-:Y:S01]  /*a880*/  HMMA.16816.F32 R64, R196, R186, R64 ;  /* 0x000000bac440723c */ /* 0x000fe20000001840 */
[----:B------:R-:W4:Y:S06]  /*a890*/  LDSM.16.M88.4 R184, [R223+0xb100] ;  /* 0x00b10000dfb8783b */ /* 0x000f2c0000000200 */
[----:B------:R-:W-:Y:S01]  /*a8a0*/  LDSM.16.M88.4 R196, [R220+0x5d00] ;  /* 0x005d0000dcc4783b */ /* 0x000fe20000000200 */
[-C--:B-----5:R-:W-:Y:S08]  /*a8b0*/  HMMA.16816.F32 R4, R176, R188.reuse, R4 ;  /* 0x000000bcb004723c */ /* 0x0a0ff00000001804 */
[C---:B--2---:R-:W-:Y:S08]  /*a8c0*/  HMMA.16816.F32 R8, R192.reuse, R188, R8 ;  /* 0x000000bcc008723c */ /* 0x044ff00000001808 */
[-C--:B------:R-:W-:Y:S08]  /*a8d0*/  HMMA.16816.F32 R12, R192, R190.reuse, R12 ;  /* 0x000000bec00c723c */ /* 0x080ff0000000180c */
[C---:B------:R-:W-:Y:S01]  /*a8e0*/  HMMA.16816.F32 R16, R176.reuse, R190, R16 ;  /* 0x000000beb010723c */ /* 0x040fe20000001810 */
[----:B------:R-:W2:Y:S07]  /*a8f0*/  LDSM.16.M88.4 R188, [R220+0x5500] ;  /* 0x00550000dcbc783b */ /* 0x000eae0000000200 */
[-C--:B-1----:R-:W-:Y:S08]  /*a900*/  HMMA.16816.F32 R20, R176, R200.reuse, R20 ;  /* 0x000000c8b014723c */ /* 0x082ff00000001814 */
        /* <DEDUP_REMOVED lines=12> */
[----:B------:R-:W1:Y:S07]  /*a9d0*/  LDSM.16.M88.4 R192, [R220+0x5900] ;  /* 0x00590000dcc0783b */ /* 0x000e6e0000000200 */
[----:B------:R-:W-:Y:S01]  /*a9e0*/  HMMA.16816.F32 R64, R176, R214, R64 ;  /* 0x000000d6b040723c */ /* 0x000fe20000001840 */
[----:B------:R-:W5:Y:S06]  /*a9f0*/  LDSM.16.M88.4 R176, [R224+0xa100] ;  /* 0x00a10000e0b0783b */ /* 0x000f6c0000000200 */
[----:B------:R-:W1:Y:S01]  /*aa00*/  LDSM.16.M88.4 R212, [R227] ;  /* 0x00000000e3d4783b */ /* 0x000e620000000200 */
[-C--:B---3--:R-:W-:Y:S08]  /*aa10*/  HMMA.16816.F32 R4, R148, R180.reuse, R4 ;  /* 0x000000b49404723c */ /* 0x088ff00000001804 */
[C---:B----4-:R-:W-:Y:S08]  /*aa20*/  HMMA.16816.F32 R8, R184.reuse, R180, R8 ;  /* 0x000000b4b808723c */ /* 0x050ff00000001808 */
[-C--:B------:R-:W-:Y:S08]  /*aa30*/  HMMA.16816.F32 R12, R184, R182.reuse, R12 ;  /* 0x000000b6b80c723c */ /* 0x080ff0000000180c */
[C---:B------:R-:W-:Y:S01]  /*aa40*/  HMMA.16816.F32 R16, R148.reuse, R182, R16 ;  /* 0x000000b69410723c */ /* 0x040fe20000001810 */
[----:B------:R-:W3:Y:S01]  /*aa50*/  LDSM.16.M88.4 R180, [R226] ;  /* 0x00000000e2b4783b */ /* 0x000ee20000000200 */
[----:B------:R-:W-:Y:S05]  /*aa60*/  DEPBAR.LE SB0, 0x0 ;  /* 0x000080000000791a */ /* 0x000fea0000000000 */
[----:B------:R-:W-:Y:S01]  /*aa70*/  BAR.SYNC.DEFER_BLOCKING 0x0 ;  /* 0x0000000000007b1d */ /* 0x000fe20000010000 */
[-C--:B--2---:R-:W-:Y:S08]  /*aa80*/  HMMA.16816.F32 R20, R148, R188.reuse, R20 ;  /* 0x000000bc9414723c */ /* 0x084ff00000001814 */
        /* <DEDUP_REMOVED lines=26> */
[----:B------:R-:W-:Y:S01]  /*ac30*/  HMMA.16816.F32 R64, R176, R182, R64 ;  /* 0x000000b6b040723c */ /* 0x000fe20000001840 */
[----:B------:R-:W-:-:S07]  /*ac40*/  @P0 BRA `(.L_x_721) ;  /* 0xfffff1b000000947 */ /* 0x000fce000383ffff */
.L_x_720:
[----:B------:R-:W-:Y:S01]  /*ac50*/  FMNMX.FTZ R2, R4, R0, !PT ;  /* 0x0000000004027209 */ /* 0x000fe20007810000 */
[----:B--2---:R-:W-:Y:S01]  /*ac60*/  LDSM.16.MT88.4 R176, [R221+0x100] ;  /* 0x00010000ddb0783b */ /* 0x004fe20000004200 */
        /* <DEDUP_REMOVED lines=63> */
[----:B------:R-:W-:Y:S01]  /*b060*/  ISETP.GT.AND P0, PT, R216, RZ, PT ;  /* 0x000000ffd800720c */ /* 0x000fe20003f04270 */
[----:B------:R-:W1:Y:S01]  /*b070*/  SHFL.BFLY PT, R148, R141, 0x2, 0x1f ;  /* 0x0c401f008d947f89 */ /* 0x000e6200000e0000 */
[----:B------:R-:W-:Y:S04]  /*b080*/  FMNMX.FTZ R143, R42, R143, !PT ;  /* 0x0000008f2a8f7209 */ /* 0x000fe80007810000 */
[----:B------:R-:W-:Y:S04]  /*b090*/  FMNMX.FTZ R143, R43, R143, !PT ;  /* 0x0000008f2b8f7209 */ /* 0x000fe80007810000 */
[----:B------:R-:W-:Y:S02]  /*b0a0*/  FMNMX.FTZ R143, R46, R143, !PT ;  /* 0x0000008f2e8f7209 */ /* 0x000fe40007810000 */
[----:B-1----:R-:W-:Y:S02]  /*b0b0*/  FMNMX.FTZ R2, R2, R145, !PT ;  /* 0x0000009102027209 */ /* 0x002fe40007810000 */
[----:B------:R-:W-:Y:S03]  /*b0c0*/  FMNMX.FTZ R142, R142, R144, !PT ;  /* 0x000000908e8e7209 */ /* 0x000fe60007810000 */
[----:B------:R-:W1:Y:S08]  /*b0d0*/  SHFL.BFLY PT, R146, R2, 0x1, 0x1f ;  /* 0x0c201f0002927f89 */ /* 0x000e7000000e0000 */
[----:B------:R-:W1:Y:S01]  /*b0e0*/  SHFL.BFLY PT, R145, R142, 0x1, 0x1f ;  /* 0x0c201f008e917f89 */ /* 0x000e6200000e0000 */
[----:B------:R-:W-:Y:S07]  /*b0f0*/  FMNMX.FTZ R141, R141, R148, !PT ;  /* 0x000000948d8d7209 */ /* 0x000fee0007810000 */
[----:B------:R-:W1:Y:S02]  /*b100*/  SHFL.BFLY PT, R144, R141, 0x1, 0x1f ;  /* 0x0c201f008d907f89 */ /* 0x000e6400000e0000 */
[----:B-1----:R-:W-:Y:S02]  /*b110*/  FMNMX.FTZ R146, R2, R146, !PT ;  /* 0x0000009202927209 */ /* 0x002fe40007810000 */
[----:B------:R-:W-:Y:S03]  /*b120*/  FMNMX.FTZ R2, R47, R143, !PT ;  /* 0x0000008f2f027209 */ /* 0x000fe60007810000 */
[----:B------:R-:W-:Y:S01]  /*b130*/  FADD.FTZ R0, -R146, R0 ;  /* 0x0000000092007221 */ /* 0x000fe20000010100 */
[----:B------:R-:W-:Y:S01]  /*b140*/  FMNMX.FTZ R143, R58, R2, !PT ;  /* 0x000000023a8f7209 */ /* 0x000fe20007810000 */
[----:B------:R-:W-:Y:S01]  /*b150*/  FMUL.FTZ R184, R146, c[0x0][0x2d0] ;  /* 0x0000b40092b87a20 */ /* 0x000fe20000410000 */
[----:B------:R-:W-:Y:S01]  /*b160*/  FMNMX.FTZ R145, R142, R145, !PT ;  /* 0x000000918e917209 */ /* 0x000fe20007810000 */
[----:B------:R-:W-:Y:S01]  /*b170*/  FMUL.FTZ R2, R0, c[0x0][0x2d0] ;  /* 0x0000b40000027a20 */ /* 0x000fe20000410000 */
[----:B------:R-:W-:Y:S01]  /*b180*/  FMNMX.FTZ R0, R59, R143, !PT ;  /* 0x0000008f3b007209 */ /* 0x000fe20007810000 */
[--C-:B------:R-:W-:Y:S02]  /*b190*/  FFMA.FTZ R16, R16, c[0x0][0x2d0], -R184.reuse ;  /* 0x0000b40010107a23 */ /* 0x100fe400000108b8 */
[----:B------:R1:W1:Y:S01]  /*b1a0*/  MUFU.EX2 R143, R2 ;  /* 0x00000002008f7308 */ /* 0x0002620000000800 */
[----:B------:R-:W-:Y:S01]  /*b1b0*/  FMNMX.FTZ R0, R62, R0, !PT ;  /* 0x000000003e007209 */ /* 0x000fe20007810000 */
[----:B------:R-:W-:Y:S01]  /*b1c0*/  FMUL.FTZ R185, R145, c[0x0][0x2d0] ;  /* 0x0000b40091b97a20 */ /* 0x000fe20000410000 */
[----:B------:R-:W-:Y:S01]  /*b1d0*/  FMNMX.FTZ R144, R141, R144, !PT ;  /* 0x000000908d907209 */ /* 0x000fe20007810000 */
[--C-:B------:R-:W-:Y:S01]  /*b1e0*/  FFMA.FTZ R17, R17, c[0x0][0x2d0], -R184.reuse ;  /* 0x0000b40011117a23 */ /* 0x100fe200000108b8 */
[----:B------:R-:W-:Y:S01]  /*b1f0*/  FMNMX.FTZ R0, R63, R0, !PT ;  /* 0x000000003f007209 */ /* 0x000fe20007810000 */
[--C-:B------:R-:W-:Y:S02]  /*b200*/  FFMA.FTZ R18, R18, c[0x0][0x2d0], -R185.reuse ;  /* 0x0000b40012127a23 */ /* 0x100fe400000108b9 */
[--C-:B------:R-:W-:Y:S02]  /*b210*/  FFMA.FTZ R19, R19, c[0x0][0x2d0], -R185.reuse ;  /* 0x0000b40013137a23 */ /* 0x100fe400000108b9 */
        /* <DEDUP_REMOVED lines=8> */
[----:B------:R-:W-:Y:S02]  /*b2a0*/  FFMA.FTZ R38, R38, c[0x0][0x2d0], -R185 ;  /* 0x0000b40026267a23 */ /* 0x000fe400000108b9 */
[----:B-1----:R-:W-:Y:S02]  /*b2b0*/  FADD.FTZ R2, -R145, R3 ;  /* 0x0000000391027221 */ /* 0x002fe40000010100 */
[----:B------:R-:W1:Y:S01]  /*b2c0*/  SHFL.BFLY PT, R3, R0, 0x2, 0x1f ;  /* 0x0c401f0000037f89 */ /* 0x000e6200000e0000 */
[C---:B------:R-:W-:Y:S02]  /*b2d0*/  FMUL.FTZ R100, R143.reuse, R100 ;  /* 0x000000648f647220 */ /* 0x040fe40000410000 */
[----:B------:R-:W-:Y:S02]  /*b2e0*/  FMUL.FTZ R2, R2, c[0x0][0x2d0] ;  /* 0x0000b40002027a20 */ /* 0x000fe40000410000 */
[----:B------:R-:W1:Y:S01]  /*b2f0*/  MUFU.EX2 R247, R5 ;  /* 0x0000000500f77308 */ /* 0x000e620000000800 */
[----:B------:R-:W-:Y:S02]  /*b300*/  FMUL.FTZ R101, R143, R101 ;  /* 0x000000658f657220 */ /* 0x000fe40000410000 */
[--C-:B------:R-:W-:Y:S02]  /*b310*/  FFMA.FTZ R39, R39, c[0x0][0x2d0], -R185.reuse ;  /* 0x0000b40027277a23 */ /* 0x100fe400000108b9 */
[----:B------:R-:W-:Y:S02]  /*b320*/  FMUL.FTZ R16, R143, R164 ;  /* 0x000000a48f107220 */ /* 0x000fe40000410000 */
[--C-:B------:R-:W-:Y:S02]  /*b330*/  FFMA.FTZ R48, R48, c[0x0][0x2d0], -R184.reuse ;  /* 0x0000b40030307a23 */ /* 0x100fe400000108b8 */
[----:B------:R-:W-:Y:S01]  /*b340*/  FFMA.FTZ R49, R49, c[0x0][0x2d0], -R184 ;  /* 0x0000b40031317a23 */ /* 0x000fe200000108b8 */
[----:B------:R1:W1:Y:S01]  /*b350*/  MUFU.EX2 R141, R2 ;  /* 0x00000002008d7308 */ /* 0x0002620000000800 */
[--C-:B------:R-:W-:Y:S02]  /*b360*/  FFMA.FTZ R50, R50, c[0x0][0x2d0], -R185.reuse ;  /* 0x0000b40032327a23 */ /* 0x100fe400000108b9 */
[----:B------:R-:W-:Y:S02]  /*b370*/  FFMA.FTZ R51, R51, c[0x0][0x2d0], -R185 ;  /* 0x0000b40033337a23 */ /* 0x000fe400000108b9 */
[C---:B------:R-:W-:Y:S02]  /*b380*/  FMUL.FTZ R4, R143.reuse, R152 ;  /* 0x000000988f047220 */ /* 0x040fe40000410000 */
[C---:B------:R-:W-:Y:S01]  /*b390*/  FMUL.FTZ R112, R143.reuse, R112 ;  /* 0x000000708f707220 */ /* 0x040fe20000410000 */
[----:B-1----:R-:W-:Y:S02]  /*b3a0*/  FMNMX.FTZ R0, R0, R3, !PT ;  /* 0x0000000300007209 */ /* 0x002fe40007810000 */
[----:B------:R-:W1:Y:S01]  /*b3b0*/  MUFU.EX2 R248, R17 ;  /* 0x0000001100f87308 */ /* 0x000e620000000800 */
[C---:B------:R-:W-:Y:S02]  /*b3c0*/  FMUL.FTZ R113, R143.reuse, R113 ;  /* 0x000000718f717220 */ /* 0x040fe40000410000 */
[----:B------:R-:W-:Y:S01]  /*b3d0*/  FMUL.FTZ R116, R143, R116 ;  /* 0x000000748f747220 */ /* 0x000fe20000410000 */
[----:B------:R-:W-:Y:S01]  /*b3e0*/  F2FP.PACK_AB R148, R247, R245 ;  /* 0x000000f5f794723e */ /* 0x000fe200000000ff */
[C---:B------:R-:W-:Y:S02]  /*b3f0*/  FMUL.FTZ R5, R143.reuse, R153 ;  /* 0x000000998f057220 */ /* 0x040fe40000410000 */
[C---:B------:R-:W-:Y:S02]  /*b400*/  FMUL.FTZ R117, R143.reuse, R117 ;  /* 0x000000758f757220 */ /* 0x040fe40000410000 */
[C---:B------:R-:W-:Y:S01]  /*b410*/  FMUL.FTZ R124, R143.reuse, R124 ;  /* 0x0000007c8f7c7220 */ /* 0x040fe20000410000 */
[----:B------:R1:W-:Y:S01]  /*b420*/  MUFU.EX2 R215, R6 ;  /* 0x0000000600d77308 */ /* 0x0003e20000000800 */
[C---:B------:R-:W-:Y:S02]  /*b430*/  FMUL.FTZ R125, R143.reuse, R125 ;  /* 0x0000007d8f7d7220 */ /* 0x040fe40000410000 */
[----:B------:R-:W-:Y:S02]  /*b440*/  FMUL.FTZ R128, R143, R128 ;  /* 0x000000808f807220 */ /* 0x000fe40000410000 */
[----:B------:R-:W-:Y:S02]  /*b450*/  FADD.FTZ R2, -R144, R140 ;  /* 0x0000008c90027221 */ /* 0x000fe40000010100 */
[C---:B------:R-:W-:Y:S02]  /*b460*/  FMUL.FTZ R102, R141.reuse, R102 ;  /* 0x000000668d667220 */ /* 0x040fe40000410000 */
[----:B------:R-:W-:Y:S01]  /*b470*/  FMUL.FTZ R2, R2, c[0x0][0x2d0] ;  /* 0x0000b40002027a20 */ /* 0x000fe20000410000 */
[----:B------:R-:W1:Y:S01]  /*b480*/  MUFU.EX2 R242, R7 ;  /* 0x0000000700f27308 */ /* 0x000e620000000800 */
[C---:B------:R-:W-:Y:S02]  /*b490*/  FMUL.FTZ R103, R141.reuse, R103 ;  /* 0x000000678d677220 */ /* 0x040fe40000410000 */
[----:B------:R-:W-:Y:S01]  /*b4a0*/  FMUL.FTZ R114, R141, R114 ;  /* 0x000000728d727220 */ /* 0x000fe20000410000 */
[----:B-1----:R-:W-:Y:S01]  /*b4b0*/  F2FP.PACK_AB R150, R248, R246 ;  /* 0x000000f6f896723e */ /* 0x002fe200000000ff */
[----:B------:R-:W-:Y:S02]  /*b4c0*/  FMUL.FTZ R17, R143, R165 ;  /* 0x000000a58f117220 */ /* 0x000fe40000410000 */
[C---:B------:R-:W-:Y:S02]  /*b4d0*/  FMUL.FTZ R115, R141.reuse, R115 ;  /* 0x000000738d737220 */ /* 0x040fe40000410000 */
[C---:B------:R-:W-:Y:S01]  /*b4e0*/  FMUL.FTZ R118, R141.reuse, R118 ;  /* 0x000000768d767220 */ /* 0x040fe20000410000 */
[----:B------:R1:W1:Y:S01]  /*b4f0*/  MUFU.EX2 R140, R2 ;  /* 0x00000002008c7308 */ /* 0x0002620000000800 */
[C---:B------:R-:W-:Y:S02]  /*b500*/  FMUL.FTZ R119, R141.reuse, R119 ;  /* 0x000000778d777220 */ /* 0x040fe40000410000 */
[C---:B------:R-:W-:Y:S02]  /*b510*/  FMUL.FTZ R126, R141.reuse, R126 ;  /* 0x0000007e8d7e7220 */ /* 0x040fe40000410000 */
[C---:B------:R-:W-:Y:S02]  /*b520*/  FMUL.FTZ R6, R141.reuse, R154 ;  /* 0x0000009a8d067220 */ /* 0x040fe40000410000 */
[----:B------:R-:W-:Y:S02]  /*b530*/  FMUL.FTZ R127, R141, R127 ;  /* 0x0000007f8d7f7220 */ /* 0x000fe40000410000 */
[----:B------:R-:W-:Y:S01]  /*b540*/  FMUL.FTZ R129, R143, R129 ;  /* 0x000000818f817220 */ /* 0x000fe20000410000 */
[----:B------:R1:W-:Y:S01]  /*b550*/  MUFU.EX2 R244, R18 ;  /* 0x0000001200f47308 */ /* 0x0003e20000000800 */
[C---:B------:R-:W-:Y:S02]  /*b560*/  FMUL.FTZ R130, R141.reuse, R130 ;  /* 0x000000828d827220 */ /* 0x040fe40000410000 */
[C---:B------:R-:W-:Y:S01]  /*b570*/  FMUL.FTZ R131, R141.reuse, R131 ;  /* 0x000000838d837220 */ /* 0x040fe20000410000 */
[----:B------:R-:W-:Y:S01]  /*b580*/  F2FP.PACK_AB R149, R242, R215 ;  /* 0x000000d7f295723e */ /* 0x000fe200000000ff */
[----:B------:R-:W-:Y:S02]  /*b590*/  FMUL.FTZ R7, R141, R155 ;  /* 0x0000009b8d077220 */ /* 0x000fe40000410000 */
[C---:B------:R-:W-:Y:S02]  /*b5a0*/  FMUL.FTZ R136, R143.reuse, R136 ;  /* 0x000000888f887220 */ /* 0x040fe40000410000 */
[----:B------:R-:W-:Y:S01]  /*b5b0*/  FMUL.FTZ R137, R143, R137 ;  /* 0x000000898f897220 */ /* 0x000fe20000410000 */
[----:B------:R-:W1:Y:S01]  /*b5c0*/  MUFU.EX2 R243, R19 ;  /* 0x0000001300f37308 */ /* 0x000e620000000800 */
[C---:B------:R-:W-:Y:S02]  /*b5d0*/  FMUL.FTZ R138, R141.reuse, R138 ;  /* 0x0000008a8d8a7220 */ /* 0x040fe40000410000 */
[C---:B------:R-:W-:Y:S01]  /*b5e0*/  FMUL.FTZ R139, R141.reuse, R139 ;  /* 0x0000008b8d8b7220 */ /* 0x040fe20000410000 */
[----:B-1----:R-:W1:Y:S01]  /*b5f0*/  SHFL.BFLY PT, R2, R0, 0x1, 0x1f ;  /* 0x0c201f0000027f89 */ /* 0x002e6200000e0000 */
[C---:B------:R-:W-:Y:S02]  /*b600*/  FMUL.FTZ R104, R140.reuse, R104 ;  /* 0x000000688c687220 */ /* 0x040fe40000410000 */
[C---:B------:R-:W-:Y:S02]  /*b610*/  FMUL.FTZ R105, R140.reuse, R105 ;  /* 0x000000698c697220 */ /* 0x040fe40000410000 */
[C---:B------:R-:W-:Y:S01]  /*b620*/  FMUL.FTZ R108, R140.reuse, R108 ;  /* 0x0000006c8c6c7220 */ /* 0x040fe20000410000 */
[----:B------:R-:W-:Y:S01]  /*b630*/  MUFU.EX2 R189, R36 ;  /* 0x0000002400bd7308 */ /* 0x000fe20000000800 */
[C---:B------:R-:W-:Y:S02]  /*b640*/  FMUL.FTZ R109, R140.reuse, R109 ;  /* 0x0000006d8c6d7220 */ /* 0x040fe40000410000 */
[C---:B------:R-:W-:Y:S02]  /*b650*/  FMUL.FTZ R120, R140.reuse, R120 ;  /* 0x000000788c787220 */ /* 0x040fe40000410000 */
[----:B------:R-:W-:Y:S02]  /*b660*/  FMUL.FTZ R18, R141, R166 ;  /* 0x000000a68d127220 */ /* 0x000fe40000410000 */
[C---:B------:R-:W-:Y:S02]  /*b670*/  FMUL.FTZ R121, R140.reuse, R121 ;  /* 0x000000798c797220 */ /* 0x040fe40000410000 */
[C---:B------:R-:W-:Y:S01]  /*b680*/  FMUL.FTZ R132, R140.reuse, R132 ;  /* 0x000000848c847220 */ /* 0x040fe20000410000 */
[----:B------:R-:W-:Y:S01]  /*b690*/  MUFU.EX2 R190, R37 ;  /* 0x0000002500be7308 */ /* 0x000fe20000000800 */
[----:B------:R-:W-:Y:S02]  /*b6a0*/  FMUL.FTZ R133, R140, R133 ;  /* 0x000000858c857220 */ /* 0x000fe40000410000 */
[----:B------:R-:W-:Y:S01]  /*b6b0*/  FMUL.FTZ R68, R143, R68 ;  /* 0x000000448f447220 */ /* 0x000fe20000410000 */
[----:B------:R-:W-:Y:S01]  /*b6c0*/  F2FP.PACK_AB R151, R243, R244 ;  /* 0x000000f4f397723e */ /* 0x000fe200000000ff */
[----:B------:R-:W-:Y:S02]  /*b6d0*/  FMUL.FTZ R19, R141, R167 ;  /* 0x000000a78d137220 */ /* 0x000fe40000410000 */
[----:B------:R-:W-:Y:S01]  /*b6e0*/  LDSM.16.MT88.4 R164, [R222+0x500] ;  /* 0x00050000dea4783b */ /* 0x000fe20000004200 */
[----:B-1----:R-:W-:Y:S01]  /*b6f0*/  FMNMX.FTZ R142, R2, R0, !PT ;  /* 0x00000000028e7209 */ /* 0x002fe20007810000 */
[----:B------:R-:W-:Y:S01]  /*b700*/  FMUL.FTZ R69, R143, R69 ;  /* 0x000000458f457220 */ /* 0x000fe20000410000 */
[----:B------:R-:W-:Y:S01]  /*b710*/  MUFU.EX2 R187, R38 ;  /* 0x0000002600bb7308 */ /* 0x000fe20000000800 */
[-C--:B------:R-:W-:Y:S05]  /*b720*/  HMMA.16816.F32 R4, R148, R176.reuse, R4 ;  /* 0x000000b09404723c */ /* 0x080fea0000001804 */
[----:B------:R-:W-:Y:S02]  /*b730*/  FADD.FTZ R0, -R142, R147 ;  /* 0x000000938e007221 */ /* 0x000fe40000010100 */
[----:B------:R-:W-:Y:S02]  /*b740*/  FMUL.FTZ R147, R144, c[0x0][0x2d0] ;  /* 0x0000b40090937a20 */ /* 0x000fe40000410000 */
[----:B------:R-:W-:Y:S01]  /*b750*/  FMUL.FTZ R2, R142, c[0x0][0x2d0] ;  /* 0x0000b4008e027a20 */ /* 0x000fe20000410000 */
[----:B------:R1:W-:Y:S02]  /*b760*/  MUFU.EX2 R188, R39 ;  /* 0x0000002700bc7308 */ /* 0x0003e40000000800 */
[----:B------:R-:W-:Y:S02]  /*b770*/  FMUL.FTZ R0, R0, c[0x0][0x2d0] ;  /* 0x0000b40000007a20 */ /* 0x000fe40000410000 */
[--C-:B------:R-:W-:Y:S02]  /*b780*/  FFMA.FTZ R8, R8, c[0x0][0x2d0], -R147.reuse ;  /* 0x0000b40008087a23 */ /* 0x100fe40000010893 */
[--C-:B------:R-:W-:Y:S02]  /*b790*/  FFMA.FTZ R9, R9, c[0x0][0x2d0], -R147.reuse ;  /* 0x0000b40009097a23 */ /* 0x100fe40000010893 */
[--C-:B------:R-:W-:Y:S02]  /*b7a0*/  FFMA.FTZ R12, R12, c[0x0][0x2d0], -R147.reuse ;  /* 0x0000b4000c0c7a23 */ /* 0x100fe40000010893 */
[----:B------:R-:W-:Y:S01]  /*b7b0*/  FFMA.FTZ R13, R13, c[0x0][0x2d0], -R147 ;  /* 0x0000b4000d0d7a23 */ /* 0x000fe20000010893 */
[----:B------:R-:W2:Y:S01]  /*b7c0*/  MUFU.EX2 R0, R0 ;  /* 0x0000000000007308 */ /* 0x000ea20000000800 */
[--C-:B------:R-:W-:Y:S02]  /*b7d0*/  FFMA.FTZ R10, R10, c[0x0][0x2d0], -R2.reuse ;  /* 0x0000b4000a0a7a23 */ /* 0x100fe40000010802 */
[--C-:B------:R-:W-:Y:S02]  /*b7e0*/  FFMA.FTZ R11, R11, c[0x0][0x2d0], -R2.reuse ;  /* 0x0000b4000b0b7a23 */ /* 0x100fe40000010802 */
[--C-:B------:R-:W-:Y:S02]  /*b7f0*/  FFMA.FTZ R14, R14, c[0x0][0x2d0], -R2.reuse ;  /* 0x0000b4000e0e7a23 */ /* 0x100fe40000010802 */
[----:B------:R-:W-:Y:S02]  /*b800*/  FFMA.FTZ R15, R15, c[0x0][0x2d0], -R2 ;  /* 0x0000b4000f0f7a23 */ /* 0x000fe40000010802 */
[--C-:B------:R-:W-:Y:S01]  /*b810*/  FFMA.FTZ R20, R20, c[0x0][0x2d0], -R184.reuse ;  /* 0x0000b40014147a23 */ /* 0x100fe200000108b8 */
[----:B------:R3:W-:Y:S01]  /*b820*/  MUFU.EX2 R211, R8 ;  /* 0x0000000800d37308 */ /* 0x0007e20000000800 */
[----:B------:R-:W-:Y:S02]  /*b830*/  FFMA.FTZ R21, R21, c[0x0][0x2d0], -R184 ;  /* 0x0000b40015157a23 */ /* 0x000fe400000108b8 */
[----:B------:R-:W-:Y:S01]  /*b840*/  FFMA.FTZ R22, R22, c[0x0][0x2d0], -R185 ;  /* 0x0000b40016167a23 */ /* 0x000fe200000108b9 */
[----:B-1----:R-:W-:Y:S01]  /*b850*/  LDSM.16.MT88.4 R36, [R221+0x2500] ;  /* 0x00250000dd24783b */ /* 0x002fe20000004200 */
[--C-:B------:R-:W-:Y:S02]  /*b860*/  FFMA.FTZ R40, R40, c[0x0][0x2d0], -R147.reuse ;  /* 0x0000b40028287a23 */ /* 0x100fe40000010893 */
[--C-:B------:R-:W-:Y:S02]  /*b870*/  FFMA.FTZ R41, R41, c[0x0][0x2d0], -R147.reuse ;  /* 0x0000b40029297a23 */ /* 0x100fe40000010893 */
[--C-:B------:R-:W-:Y:S01]  /*b880*/  FFMA.FTZ R42, R42, c[0x0][0x2d0], -R2.reuse ;  /* 0x0000b4002a2a7a23 */ /* 0x100fe20000010802 */
[----:B------:R-:W1:Y:S01]  /*b890*/  MUFU.EX2 R212, R9 ;  /* 0x0000000900d47308 */ /* 0x000e620000000800 */
[--C-:B------:R-:W-:Y:S02]  /*b8a0*/  FFMA.FTZ R43, R43, c[0x0][0x2d0], -R2.reuse ;  /* 0x0000b4002b2b7a23 */ /* 0x100fe40000010802 */
[--C-:B------:R-:W-:Y:S02]  /*b8b0*/  FFMA.FTZ R44, R44, c[0x0][0x2d0], -R147.reuse ;  /* 0x0000b4002c2c7a23 */ /* 0x100fe40000010893 */
[C---:B--2---:R-:W-:Y:S02]  /*b8c0*/  FMUL.FTZ R106, R0.reuse, R106 ;  /* 0x0000006a006a7220 */ /* 0x044fe40000410000 */
[C---:B------:R-:W-:Y:S02]  /*b8d0*/  FMUL.FTZ R107, R0.reuse, R107 ;  /* 0x0000006b006b7220 */ /* 0x040fe40000410000 */
[C---:B------:R-:W-:Y:S01]  /*b8e0*/  FMUL.FTZ R110, R0.reuse, R110 ;  /* 0x0000006e006e7220 */ /* 0x040fe20000410000 */
[----:B------:R2:W-:Y:S01]  /*b8f0*/  MUFU.EX2 R213, R12 ;  /* 0x0000000c00d57308 */ /* 0x0005e20000000800 */
[----:B------:R-:W-:Y:S02]  /*b900*/  FMUL.FTZ R111, R0, R111 ;  /* 0x0000006f006f7220 */ /* 0x000fe40000410000 */
[----:B------:R-:W-:Y:S02]  /*b910*/  FFMA.FTZ R45, R45, c[0x0][0x2d0], -R147 ;  /* 0x0000b4002d2d7a23 */ /* 0x000fe40000010893 */
[----:B---3--:R-:W-:Y:S02]  /*b920*/  FMUL.FTZ R8, R140, R156 ;  /* 0x0000009c8c087220 */ /* 0x008fe40000410000 */
[--C-:B------:R-:W-:Y:S02]  /*b930*/  FFMA.FTZ R46, R46, c[0x0][0x2d0], -R2.reuse ;  /* 0x0000b4002e2e7a23 */ /* 0x100fe40000010802 */
[----:B------:R-:W-:Y:S01]  /*b940*/  FFMA.FTZ R47, R47, c[0x0][0x2d0], -R2 ;  /* 0x0000b4002f2f7a23 */ /* 0x000fe20000010802 */
[----:B------:R-:W3:Y:S01]  /*b950*/  MUFU.EX2 R214, R13 ;  /* 0x0000000d00d67308 */ /* 0x000ee20000000800 */
[C---:B------:R-:W-:Y:S02]  /*b960*/  FMUL.FTZ R122, R0.reuse, R122 ;  /* 0x0000007a007a7220 */ /* 0x040fe40000410000 */
[----:B------:R-:W-:Y:S01]  /*b970*/  FMUL.FTZ R123, R0, R123 ;  /* 0x0000007b007b7220 */ /* 0x000fe20000410000 */
[----:B-1----:R-:W-:Y:S01]  /*b980*/  F2FP.PACK_AB R152, R212, R211 ;  /* 0x000000d3d498723e */ /* 0x002fe200000000ff */
[----:B------:R-:W-:Y:S02]  /*b990*/  FMUL.FTZ R9, R140, R157 ;  /* 0x0000009d8c097220 */ /* 0x000fe40000410000 */
[C---:B------:R-:W-:Y:S02]  /*b9a0*/  FMUL.FTZ R134, R0.reuse, R134 ;  /* 0x0000008600867220 */ /* 0x040fe40000410000 */
[----:B------:R-:W-:Y:S01]  /*b9b0*/  FMUL.FTZ R135, R0, R135 ;  /* 0x0000008700877220 */ /* 0x000fe20000410000 */
[----:B------:R1:W-:Y:S01]  /*b9c0*/  MUFU.EX2 R207, R10 ;  /* 0x0000000a00cf7308 */ /* 0x0003e20000000800 */
[C---:B------:R-:W-:Y:S02]  /*b9d0*/  FMUL.FTZ R70, R141.reuse, R70 ;  /* 0x000000468d467220 */ /* 0x040fe40000410000 */
[----:B------:R-:W-:Y:S02]  /*b9e0*/  FMUL.FTZ R71, R141, R71 ;  /* 0x000000478d477220 */ /* 0x000fe40000410000 */
[C---:B--2---:R-:W-:Y:S02]  /*b9f0*/  FMUL.FTZ R12, R140.reuse, R160 ;  /* 0x000000a08c0c7220 */ /* 0x044fe40000410000 */
[C---:B------:R-:W-:Y:S02]  /*ba00*/  FMUL.FTZ R72, R140.reuse, R72 ;  /* 0x000000488c487220 */ /* 0x040fe40000410000 */
[----:B------:R-:W-:Y:S01]  /*ba10*/  FMUL.FTZ R73, R140, R73 ;  /* 0x000000498c497220 */ /* 0x000fe20000410000 */
[----:B------:R-:W2:Y:S01]  /*ba20*/  MUFU.EX2 R208, R11 ;  /* 0x0000000b00d07308 */ /* 0x000ea20000000800 */
[C---:B------:R-:W-:Y:S02]  /*ba30*/  FMUL.FTZ R74, R0.reuse, R74 ;  /* 0x0000004a004a7220 */ /* 0x040fe40000410000 */
[----:B------:R-:W-:Y:S01]  /*ba40*/  FMUL.FTZ R75, R0, R75 ;  /* 0x0000004b004b7220 */ /* 0x000fe20000410000 */
[----:B---3--:R-:W-:Y:S01]  /*ba50*/  F2FP.PACK_AB R154, R214, R213 ;  /* 0x000000d5d69a723e */ /* 0x008fe200000000ff */
[C---:B------:R-:W-:Y:S02]  /*ba60*/  FMUL.FTZ R13, R140.reuse, R161 ;  /* 0x000000a18c0d7220 */ /* 0x040fe40000410000 */
[C---:B------:R-:W-:Y:S02]  /*ba70*/  FMUL.FTZ R76, R140.reuse, R76 ;  /* 0x0000004c8c4c7220 */ /* 0x040fe40000410000 */
[----:B------:R-:W-:Y:S01]  /*ba80*/  FMUL.FTZ R77, R140, R77 ;  /* 0x0000004d8c4d7220 */ /* 0x000fe20000410000 */
[----:B------:R3:W-:Y:S01]  /*ba90*/  MUFU.EX2 R209, R14 ;  /* 0x0000000e00d17308 */ /* 0x0007e20000000800 */
[C---:B------:R-:W-:Y:S02]  /*baa0*/  FMUL.FTZ R78, R0.reuse, R78 ;  /* 0x0000004e004e7220 */ /* 0x040fe40000410000 */
[C---:B------:R-:W-:Y:S02]  /*bab0*/  FMUL.FTZ R79, R0.reuse, R79 ;  /* 0x0000004f004f7220 */ /* 0x040fe40000410000 */
[----:B-1----:R-:W-:Y:S02]  /*bac0*/  FMUL.FTZ R10, R0, R158 ;  /* 0x0000009e000a7220 */ /* 0x002fe40000410000 */
[C---:B------:R-:W-:Y:S02]  /*bad0*/  FMUL.FTZ R80, R143.reuse, R80 ;  /* 0x000000508f507220 */ /* 0x040fe40000410000 */
[----:B------:R-:W-:Y:S01]  /*bae0*/  FMUL.FTZ R81, R143, R81 ;  /* 0x000000518f517220 */ /* 0x000fe20000410000 */
[----:B------:R-:W1:Y:S01]  /*baf0*/  MUFU.EX2 R210, R15 ;  /* 0x0000000f00d27308 */ /* 0x000e620000000800 */
[C---:B------:R-:W-:Y:S02]  /*bb00*/  FMUL.FTZ R82, R141.reuse, R82 ;  /* 0x000000528d527220 */ /* 0x040fe40000410000 */
[----:B------:R-:W-:Y:S01]  /*bb10*/  FMUL.FTZ R83, R141, R83 ;  /* 0x000000538d537220 */ /* 0x000fe20000410000 */
[----:B--2---:R-:W-:Y:S01]  /*bb20*/  F2FP.PACK_AB R153, R208, R207 ;  /* 0x000000cfd099723e */ /* 0x004fe200000000ff */
[C---:B------:R-:W-:Y:S02]  /*bb30*/  FMUL.FTZ R11, R0.reuse, R159 ;  /* 0x0000009f000b7220 */ /* 0x040fe40000410000 */
[----:B------:R-:W2:Y:S01]  /*bb40*/  LDSM.16.MT88.4 R156, [R221+0x1100] ;  /* 0x00110000dd9c783b */ /* 0x000ea20000004200 */
[C---:B------:R-:W-:Y:S02]  /*bb50*/  FMUL.FTZ R84, R143.reuse, R84 ;  /* 0x000000548f547220 */ /* 0x040fe40000410000 */
[----:B------:R4:W-:Y:S01]  /*bb60*/  MUFU.EX2 R206, R20 ;  /* 0x0000001400ce7308 */ /* 0x0009e20000000800 */
[----:B------:R-:W-:Y:S02]  /*bb70*/  FMUL.FTZ R85, R143, R85 ;  /* 0x000000558f557220 */ /* 0x000fe40000410000 */
[C---:B------:R-:W-:Y:S02]  /*bb80*/  FMUL.FTZ R86, R141.reuse, R86 ;  /* 0x000000568d567220 */ /* 0x040fe40000410000 */
[----:B---3--:R-:W-:Y:S02]  /*bb90*/  FMUL.FTZ R14, R0, R162 ;  /* 0x000000a2000e7220 */ /* 0x008fe40000410000 */
[----:B------:R-:W-:Y:S02]  /*bba0*/  FMUL.FTZ R87, R141, R87 ;  /* 0x000000578d577220 */ /* 0x000fe40000410000 */
[C---:B------:R-:W-:Y:S01]  /*bbb0*/  FMUL.FTZ R88, R140.reuse, R88 ;  /* 0x000000588c587220 */ /* 0x040fe20000410000 */
[----:B------:R3:W2:Y:S01]  /*bbc0*/  MUFU.EX2 R205, R21 ;  /* 0x0000001500cd7308 */ /* 0x0006a20000000800 */
[----:B------:R-:W-:Y:S02]  /*bbd0*/  FMUL.FTZ R89, R140, R89 ;  /* 0x000000598c597220 */ /* 0x000fe40000410000 */
[----:B------:R-:W-:Y:S01]  /*bbe0*/  FMUL.FTZ R90, R0, R90 ;  /* 0x0000005a005a7220 */ /* 0x000fe20000410000 */
[----:B-1----:R-:W-:Y:S01]  /*bbf0*/  F2FP.PACK_AB R155, R210, R209 ;  /* 0x000000d1d29b723e */ /* 0x002fe200000000ff */
[C---:B------:R-:W-:Y:S02]  /*bc00*/  FMUL.FTZ R15, R0.reuse, R163 ;  /* 0x000000a3000f7220 */ /* 0x040fe40000410000 */
[----:B------:R-:W1:Y:S01]  /*bc10*/  LDSM.16.MT88.4 R160, [R222+0x1100] ;  /* 0x00110000dea0783b */ /* 0x000e620000004200 */
[----:B------:R-:W-:Y:S02]  /*bc20*/  FMUL.FTZ R91, R0, R91 ;  /* 0x0000005b005b7220 */ /* 0x000fe40000410000 */
[----:B------:R-:W-:Y:S01]  /*bc30*/  MUFU.EX2 R186, R49 ;  /* 0x0000003100ba7308 */ /* 0x000fe20000000800 */
[C---:B------:R-:W-:Y:S04]  /*bc40*/  HMMA.16816.F32 R8, R152.reuse, R176, R8 ;  /* 0x000000b09808723c */ /* 0x040fe80000001808 */
[C---:B----4-:R-:W-:Y:S02]  /*bc50*/  FMUL.FTZ R20, R140.reuse, R168 ;  /* 0x000000a88c147220 */ /* 0x050fe40000410000 */
[C---:B------:R-:W-:Y:S02]  /*bc60*/  FMUL.FTZ R92, R140.reuse, R92 ;  /* 0x0000005c8c5c7220 */ /* 0x040fe40000410000 */
[-C--:B------:R-:W-:Y:S01]  /*bc70*/  HMMA.16816.F32 R12, R152, R178.reuse, R12 ;  /* 0x000000b2980c723c */ /* 0x080fe2000000180c */
[----:B------:R-:W-:Y:S03]  /*bc80*/  MUFU.EX2 R177, R43 ;  /* 0x0000002b00b17308 */ /* 0x000fe60000000800 */
[C---:B------:R-:W-:Y:S02]  /*bc90*/  FMUL.FTZ R93, R140.reuse, R93 ;  /* 0x0000005d8c5d7220 */ /* 0x040fe40000410000 */
[----:B---3--:R-:W-:Y:S02]  /*bca0*/  FMUL.FTZ R21, R140, R169 ;  /* 0x000000a98c157220 */ /* 0x008fe40000410000 */
[C---:B------:R-:W-:Y:S03]  /*bcb0*/  HMMA.16816.F32 R16, R148.reuse, R178, R16 ;  /* 0x000000b29410723c */ /* 0x040fe60000001810 */
[----:B------:R-:W-:Y:S01]  /*bcc0*/  MUFU.EX2 R179, R41 ;  /* 0x0000002900b37308 */ /* 0x000fe20000000800 */
[C---:B------:R-:W-:Y:S02]  /*bcd0*/  FMUL.FTZ R94, R0.reuse, R94 ;  /* 0x0000005e005e7220 */ /* 0x040fe40000410000 */
[C---:B------:R-:W-:Y:S02]  /*bce0*/  FMUL.FTZ R95, R0.reuse, R95 ;  /* 0x0000005f005f7220 */ /* 0x040fe40000410000 */
[-C--:B------:R-:W-:Y:S04]  /*bcf0*/  HMMA.16816.F32 R100, R148, R180.reuse, R100 ;  /* 0x000000b49464723c */ /* 0x080fe80000001864 */
[C---:B------:R-:W-:Y:S01]  /*bd00*/  FMUL.FTZ R96, R143.reuse, R96 ;  /* 0x000000608f607220 */ /* 0x040fe20000410000 */
[----:B------:R-:W-:Y:S01]  /*bd10*/  MUFU.EX2 R178, R42 ;  /* 0x0000002a00b27308 */ /* 0x000fe20000000800 */
[----:B------:R-:W-:Y:S02]  /*bd20*/  FMUL.FTZ R97, R143, R97 ;  /* 0x000000618f617220 */ /* 0x000fe40000410000 */
[C---:B------:R-:W-:Y:S04]  /*bd30*/  HMMA.16816.F32 R104, R152.reuse, R180, R104 ;  /* 0x000000b49868723c */ /* 0x040fe80000001868 */
[C---:B------:R-:W-:Y:S02]  /*bd40*/  FMUL.FTZ R98, R141.reuse, R98 ;  /* 0x000000628d627220 */ /* 0x040fe40000410000 */
[----:B------:R-:W-:Y:S01]  /*bd50*/  FMUL.FTZ R99, R141, R99 ;  /* 0x000000638d637220 */ /* 0x000fe20000410000 */
[----:B------:R-:W-:Y:S01]  /*bd60*/  MUFU.EX2 R181, R51 ;  /* 0x0000003300b57308 */ /* 0x000fe20000000800 */
[-C--:B------:R-:W-:Y:S04]  /*bd70*/  HMMA.16816.F32 R108, R152, R182.reuse, R108 ;  /* 0x000000b6986c723c */ /* 0x080fe8000000186c */
[--C-:B------:R-:W-:Y:S02]  /*bd80*/  FFMA.FTZ R3, R23, c[0x0][0x2d0], -R185.reuse ;  /* 0x0000b40017037a23 */ /* 0x100fe400000108b9 */
[----:B------:R-:W-:Y:S02]  /*bd90*/  FMUL.FTZ R23, R0, R171 ;  /* 0x000000ab00177220 */ /* 0x000fe40000410000 */
[C---:B------:R-:W-:Y:S01]  /*bda0*/  HMMA.16816.F32 R112, R148.reuse, R182, R112 ;  /* 0x000000b69470723c */ /* 0x040fe20000001870 */
[----:B------:R3:W-:Y:S03]  /*bdb0*/  MUFU.EX2 R204, R22 ;  /* 0x0000001600cc7308 */ /* 0x0007e60000000800 */
[--C-:B------:R-:W-:Y:S02]  /*bdc0*/  FFMA.FTZ R32, R32, c[0x0][0x2d0], -R184.reuse ;  /* 0x0000b40020207a23 */ /* 0x100fe400000108b8 */
[----:B------:R-:W-:Y:S02]  /*bdd0*/  FFMA.FTZ R33, R33, c[0x0][0x2d0], -R184 ;  /* 0x0000b40021217a23 */ /* 0x000fe400000108b8 */
[-C--:B--2---:R-:W-:Y:S03]  /*bde0*/  HMMA.16816.F32 R116, R148, R156.reuse, R116 ;  /* 0x0000009c9474723c */ /* 0x084fe60000001874 */
[----:B------:R-:W-:Y:S01]  /*bdf0*/  MUFU.EX2 R183, R48 ;  /* 0x0000003000b77308 */ /* 0x000fe20000000800 */
[----:B------:R-:W-:Y:S02]  /*be00*/  FFMA.FTZ R34, R34, c[0x0][0x2d0], -R185 ;  /* 0x0000b40022227a23 */ /* 0x000fe400000108b9 */
[--C-:B------:R-:W-:Y:S02]  /*be10*/  FFMA.FTZ R24, R24, c[0x0][0x2d0], -R147.reuse ;  /* 0x0000b40018187a23 */ /* 0x100fe40000010893 */
[C---:B------:R-:W-:Y:S04]  /*be20*/  HMMA.16816.F32 R120, R152.reuse, R156, R120 ;  /* 0x0000009c9878723c */ /* 0x040fe80000001878 */
[--C-:B------:R-:W-:Y:S01]  /*be30*/  FFMA.FTZ R25, R25, c[0x0][0x2d0], -R147.reuse ;  /* 0x0000b40019197a23 */ /* 0x100fe20000010893 */
[----:B------:R2:W4:Y:S01]  /*be40*/  MUFU.EX2 R203, R3 ;  /* 0x0000000300cb7308 */ /* 0x0005220000000800 */
[--C-:B------:R-:W-:Y:S02]  /*be50*/  FFMA.FTZ R26, R26, c[0x0][0x2d0], -R2.reuse ;  /* 0x0000b4001a1a7a23 */ /* 0x100fe40000010802 */
[--C-:B------:R-:W-:Y:S04]  /*be60*/  FFMA.FTZ R27, R27, c[0x0][0x2d0], -R2.reuse ;  /* 0x0000b4001b1b7a23 */ /* 0x100fe80000010802 */
[----:B---3--:R-:W-:Y:S02]  /*be70*/  FMUL.FTZ R22, R0, R170 ;  /* 0x000000aa00167220 */ /* 0x008fe40000410000 */
[--C-:B------:R-:W-:Y:S01]  /*be80*/  FFMA.FTZ R28, R28, c[0x0][0x2d0], -R147.reuse ;  /* 0x0000b4001c1c7a23 */ /* 0x100fe20000010893 */
[----:B------:R3:W-:Y:S01]  /*be90*/  MUFU.EX2 R182, R50 ;  /* 0x0000003200b67308 */ /* 0x0007e20000000800 */
[----:B------:R-:W-:Y:S02]  /*bea0*/  FFMA.FTZ R29, R29, c[0x0][0x2d0], -R147 ;  /* 0x0000b4001d1d7a23 */ /* 0x000fe40000010893 */
[--C-:B------:R-:W-:Y:S01]  /*beb0*/  FFMA.FTZ R30, R30, c[0x0][0x2d0], -R2.reuse ;  /* 0x0000b4001e1e7a23 */ /* 0x100fe20000010802 */
[-C--:B------:R-:W-:Y:S03]  /*bec0*/  HMMA.16816.F32 R20, R152, R158.reuse, R20 ;  /* 0x0000009e9814723c */ /* 0x080fe60000001814 */
[----:B------:R-:W-:Y:S02]  /*bed0*/  FFMA.FTZ R31, R31, c[0x0][0x2d0], -R2 ;  /* 0x0000b4001f1f7a23 */ /* 0x000fe40000010802 */
[--C-:B------:R-:W-:Y:S01]  /*bee0*/  FFMA.FTZ R65, R65, c[0x0][0x2d0], -R184.reuse ;  /* 0x0000b40041417a23 */ /* 0x100fe200000108b8 */
[----:B------:R4:W-:Y:S01]  /*bef0*/  MUFU.EX2 R202, R32 ;  /* 0x0000002000ca7308 */ /* 0x0009e20000000800 */
[--C-:B------:R-:W-:Y:S01]  /*bf00*/  FFMA.FTZ R67, R67, c[0x0][0x2d0], -R185.reuse ;  /* 0x0000b40043437a23 */ /* 0x100fe200000108b9 */
[C---:B------:R-:W-:Y:S01]  /*bf10*/  HMMA.16816.F32 R124, R148.reuse, R158, R124 ;  /* 0x0000009e947c723c */ /* 0x040fe2000000187c */
[----:B------:R-:W5:Y:S03]  /*bf20*/  LDSM.16.MT88.4 R156, [R221+0x2100] ;  /* 0x00210000dd9c783b */ /* 0x000f660000004200 */
[----:B--2---:R-:W-:Y:S02]  /*bf30*/  FFMA.FTZ R3, R35, c[0x0][0x2d0], -R185 ;  /* 0x0000b40023037a23 */ /* 0x004fe400000108b9 */
[----:B------:R-:W-:Y:S02]  /*bf40*/  FMUL.FTZ R35, R0, R175 ;  /* 0x000000af00237220 */ /* 0x000fe40000410000 */
[-C--:B-1----:R-:W-:Y:S01]  /*bf50*/  HMMA.16816.F32 R128, R148, R160.reuse, R128 ;  /* 0x000000a09480723c */ /* 0x082fe20000001880 */
[----:B------:R1:W2:Y:S01]  /*bf60*/  MUFU.EX2 R201, R33 ;  /* 0x0000002100c97308 */ /* 0x0002a20000000800 */
[----:B---3--:R-:W-:Y:S02]  /*bf70*/  LDSM.16.MT88.4 R48, [R222+0x2500] ;  /* 0x00250000de30783b */ /* 0x008fe40000004200 */
[--C-:B------:R-:W-:Y:S02]  /*bf80*/  FFMA.FTZ R52, R52, c[0x0][0x2d0], -R184.reuse ;  /* 0x0000b40034347a23 */ /* 0x100fe400000108b8 */
[----:B------:R-:W-:Y:S02]  /*bf90*/  FFMA.FTZ R61, R61, c[0x0][0x2d0], -R147 ;  /* 0x0000b4003d3d7a23 */ /* 0x000fe40000010893 */
[C---:B------:R-:W-:Y:S03]  /*bfa0*/  HMMA.16816.F32 R132, R152.reuse, R160, R132 ;  /* 0x000000a09884723c */ /* 0x040fe60000001884 */
[----:B------:R3:W-:Y:S01]  /*bfb0*/  MUFU.EX2 R200, R34 ;  /* 0x0000002200c87308 */ /* 0x0007e20000000800 */
[--C-:B------:R-:W-:Y:S02]  /*bfc0*/  FFMA.FTZ R53, R53, c[0x0][0x2d0], -R184.reuse ;  /* 0x0000b40035357a23 */ /* 0x100fe400000108b8 */
[----:B----4-:R-:W-:Y:S02]  /*bfd0*/  FMUL.FTZ R32, R140, R172 ;  /* 0x000000ac8c207220 */ /* 0x010fe40000410000 */
[--C-:B------:R-:W-:Y:S04]  /*bfe0*/  FFMA.FTZ R54, R54, c[0x0][0x2d0], -R185.reuse ;  /* 0x0000b40036367a23 */ /* 0x100fe800000108b9 */
[--C-:B------:R-:W-:Y:S01]  /*bff0*/  FFMA.FTZ R55, R55, c[0x0][0x2d0], -R185.reuse ;  /* 0x0000b40037377a23 */ /* 0x100fe200000108b9 */
[----:B------:R4:W-:Y:S01]  /*c000*/  MUFU.EX2 R180, R40 ;  /* 0x0000002800b47308 */ /* 0x0009e20000000800 */
[----:B------:R-:W-:Y:S02]  /*c010*/  FFMA.FTZ R64, R64, c[0x0][0x2d0], -R184 ;  /* 0x0000b40040407a23 */ /* 0x000fe400000108b8 */
[----:B------:R-:W-:Y:S02]  /*c020*/  FFMA.FTZ R66, R66, c[0x0][0x2d0], -R185 ;  /* 0x0000b40042427a23 */ /* 0x000fe400000108b9 */
[----:B-1----:R-:W-:Y:S02]  /*c030*/  FMUL.FTZ R33, R140, R173 ;  /* 0x000000ad8c217220 */ /* 0x002fe40000410000 */
[--C-:B------:R-:W-:Y:S02]  /*c040*/  FFMA.FTZ R58, R58, c[0x0][0x2d0], -R2.reuse ;  /* 0x0000b4003a3a7a23 */ /* 0x100fe40000010802 */
[--C-:B------:R-:W-:Y:S01]  /*c050*/  FFMA.FTZ R59, R59, c[0x0][0x2d0], -R2.reuse ;  /* 0x0000b4003b3b7a23 */ /* 0x100fe20000010802 */
[----:B------:R-:W-:Y:S01]  /*c060*/  MUFU.EX2 R176, R44 ;  /* 0x0000002c00b07308 */ /* 0x000fe20000000800 */
[--C-:B------:R-:W-:Y:S02]  /*c070*/  FFMA.FTZ R60, R60, c[0x0][0x2d0], -R147.reuse ;  /* 0x0000b4003c3c7a23 */ /* 0x100fe40000010893 */
[--C-:B------:R-:W-:Y:S02]  /*c080*/  FFMA.FTZ R62, R62, c[0x0][0x2d0], -R2.reuse ;  /* 0x0000b4003e3e7a23 */ /* 0x100fe40000010802 */
[----:B---3--:R-:W-:Y:S02]  /*c090*/  FMUL.FTZ R34, R0, R174 ;  /* 0x000000ae00227220 */ /* 0x008fe40000410000 */
[----:B------:R-:W-:Y:S02]  /*c0a0*/  FFMA.FTZ R2, R63, c[0x0][0x2d0], -R2 ;  /* 0x0000b4003f027a23 */ /* 0x000fe40000010802 */
[--C-:B------:R-:W-:Y:S01]  /*c0b0*/  FFMA.FTZ R57, R57, c[0x0][0x2d0], -R147.reuse ;  /* 0x0000b40039397a23 */ /* 0x100fe20000010893 */
[----:B------:R-:W-:Y:S01]  /*c0c0*/  MUFU.EX2 R65, R65 ;  /* 0x0000004100417308 */ /* 0x000fe20000000800 */
[----:B------:R-:W-:Y:S01]  /*c0d0*/  FFMA.FTZ R56, R56, c[0x0][0x2d0], -R147 ;  /* 0x0000b40038387a23 */ /* 0x000fe20000010893 */
[-C--:B------:R-:W-:Y:S01]  /*c0e0*/  HMMA.16816.F32 R32, R152, R162.reuse, R32 ;  /* 0x000000a29820723c */ /* 0x080fe20000001820 */
[----:B----4-:R-:W-:Y:S02]  /*c0f0*/  LDSM.16.MT88.4 R40, [R221+0x900] ;  /* 0x00090000dd28783b */ /* 0x010fe40000004200 */
[----:B-----5:R-:W-:Y:S01]  /*c100*/  FFMA.FTZ R0, R0, R249, R207 ;  /* 0x000000f900007223 */ /* 0x020fe200000100cf */
[----:B------:R-:W-:Y:S01]  /*c110*/  MOV R147, R142 ;  /* 0x0000008e00937202 */ /* 0x000fe20000000f00 */
[----:B------:R-:W-:Y:S02]  /*c120*/  FFMA.FTZ R143, R143, R252, R245 ;  /* 0x000000fc8f8f7223 */ /* 0x000fe400000100f5 */
[----:B------:R-:W-:Y:S01]  /*c130*/  FADD.FTZ R0, R208, R0 ;  /* 0x00000000d0007221 */ /* 0x000fe20000010000 */
[C---:B------:R-:W-:Y:S01]  /*c140*/  HMMA.16816.F32 R136, R148.reuse, R162, R136 ;  /* 0x000000a29488723c */ /* 0x040fe20000001888 */
[----:B------:R-:W-:Y:S01]  /*c150*/  MUFU.EX2 R67, R67 ;  /* 0x0000004300437308 */ /* 0x000fe20000000800 */
[----:B------:R-:W1:Y:S02]  /*c160*/  LDSM.16.MT88.4 R160, [R222+0x2100] ;  /* 0x00210000dea0783b */ /* 0x000e640000004200 */
[----:B------:R-:W-:Y:S02]  /*c170*/  FADD.FTZ R0, R209, R0 ;  /* 0x00000000d1007221 */ /* 0x000fe40000010000 */
[----:B------:R-:W-:Y:S02]  /*c180*/  FFMA.FTZ R141, R141, R251, R215 ;  /* 0x000000fb8d8d7223 */ /* 0x000fe400000100d7 */
[-C--:B------:R-:W-:Y:S03]  /*c190*/  HMMA.16816.F32 R68, R148, R156.reuse, R68 ;  /* 0x0000009c9444723c */ /* 0x080fe60000001844 */
[----:B------:R-:W-:Y:S01]  /*c1a0*/  MUFU.EX2 R61, R61 ;  /* 0x0000003d003d7308 */ /* 0x000fe20000000800 */
[----:B------:R-:W-:Y:S02]  /*c1b0*/  FADD.FTZ R0, R210, R0 ;  /* 0x00000000d2007221 */ /* 0x000fe40000010000 */
[----:B------:R-:W-:Y:S02]  /*c1c0*/  FFMA.FTZ R140, R140, R250, R211 ;  /* 0x000000fa8c8c7223 */ /* 0x000fe400000100d3 */
[C---:B------:R-:W-:Y:S05]  /*c1d0*/  HMMA.16816.F32 R72, R152.reuse, R156, R72 ;  /* 0x0000009c9848723c */ /* 0x040fea0000001848 */
[----:B------:R3:W4:Y:S03]  /*c1e0*/  MUFU.EX2 R199, R3 ;  /* 0x0000000300c77308 */ /* 0x0007260000000800 */
[-C--:B------:R-:W-:Y:S07]  /*c1f0*/  HMMA.16816.F32 R76, R152, R158.reuse, R76 ;  /* 0x0000009e984c723c */ /* 0x080fee000000184c */
[----:B------:R5:W-:Y:S01]  /*c200*/  MUFU.EX2 R198, R24 ;  /* 0x0000001800c67308 */ /* 0x000be20000000800 */
[C---:B------:R-:W-:Y:S01]  /*c210*/  HMMA.16816.F32 R80, R148.reuse, R158, R80 ;  /* 0x0000009e9450723c */ /* 0x040fe20000001850 */
[----:B------:R-:W2:Y:S08]  /*c220*/  LDSM.16.MT88.4 R156, [R221+0x500] ;  /* 0x00050000dd9c783b */ /* 0x000eb00000004200 */
[----:B------:R4:W2:Y:S01]  /*c230*/  MUFU.EX2 R197, R25 ;  /* 0x0000001900c57308 */ /* 0x0008a20000000800 */
[-C--:B-1----:R-:W-:Y:S03]  /*c240*/  HMMA.16816.F32 R84, R148, R160.reuse, R84 ;  /* 0x000000a09454723c */ /* 0x082fe60000001854 */
[----:B---3--:R-:W-:Y:S04]  /*c250*/  FADD.FTZ R3, R247, R143 ;  /* 0x0000008ff7037221 */ /* 0x008fe80000010000 */
[----:B------:R-:W-:Y:S01]  /*c260*/  FADD.FTZ R3, R246, R3 ;  /* 0x00000003f6037221 */ /* 0x000fe20000010000 */
[C---:B------:R-:W-:Y:S01]  /*c270*/  HMMA.16816.F32 R88, R152.reuse, R160, R88 ;  /* 0x000000a09858723c */ /* 0x040fe20000001858 */
[----:B------:R2:W-:Y:S03]  /*c280*/  MUFU.EX2 R196, R26 ;  /* 0x0000001a00c47308 */ /* 0x0005e60000000800 */
[----:B------:R-:W-:Y:S01]  /*c290*/  FADD.FTZ R3, R248, R3 ;  /* 0x00000003f8037221 */ /* 0x000fe20000010000 */
[----:B-----5:R-:W-:Y:S03]  /*c2a0*/  F2FP.PACK_AB R24, R205, R206 ;  /* 0x000000cecd18723e */ /* 0x020fe600000000ff */
[-C--:B------:R-:W-:Y:S01]  /*c2b0*/  HMMA.16816.F32 R92, R152, R162.reuse, R92 ;  /* 0x000000a2985c723c */ /* 0x080fe2000000185c */
[----:B------:R-:W-:Y:S02]  /*c2c0*/  LDSM.16.MT88.4 R152, [R222+0x1500] ;  /* 0x00150000de98783b */ /* 0x000fe40000004200 */
[----:B------:R1:W3:Y:S01]  /*c2d0*/  MUFU.EX2 R195, R27 ;  /* 0x0000001b00c37308 */ /* 0x0002e20000000800 */
[----:B------:R-:W-:Y:S01]  /*c2e0*/  FADD.FTZ R3, R206, R3 ;  /* 0x00000003ce037221 */ /* 0x000fe20000010000 */
[----:B----4-:R-:W-:Y:S03]  /*c2f0*/  F2FP.PACK_AB R25, R203, R204 ;  /* 0x000000cccb19723e */ /* 0x010fe600000000ff */
[----:B------:R-:W-:Y:S01]  /*c300*/  HMMA.16816.F32 R96, R148, R162, R96 ;  /* 0x000000a29460723c */ /* 0x000fe20000001860 */
[----:B------:R-:W4:Y:S03]  /*c310*/  LDSM.16.MT88.4 R148, [R221+0x1500] ;  /* 0x00150000dd94783b */ /* 0x000f260000004200 */
[----:B------:R-:W-:Y:S01]  /*c320*/  FADD.FTZ R3, R205, R3 ;  /* 0x00000003cd037221 */ /* 0x000fe20000010000 */
[----:B------:R5:W-:Y:S01]  /*c330*/  MUFU.EX2 R194, R28 ;  /* 0x0000001c00c27308 */ /* 0x000be20000000800 */
[----:B--2---:R-:W-:Y:S09]  /*c340*/  F2FP.PACK_AB R26, R201, R202 ;  /* 0x000000cac91a723e */ /* 0x004ff200000000ff */
[----:B------:R3:W2:Y:S01]  /*c350*/  MUFU.EX2 R193, R29 ;  /* 0x0000001d00c17308 */ /* 0x0006a20000000800 */
[----:B-1----:R-:W-:Y:S09]  /*c360*/  F2FP.PACK_AB R27, R199, R200 ;  /* 0x000000c8c71b723e */ /* 0x002ff200000000ff */
[----:B------:R2:W-:Y:S01]  /*c370*/  MUFU.EX2 R192, R30 ;  /* 0x0000001e00c07308 */ /* 0x0005e20000000800 */
[-C--:B------:R-:W-:Y:S05]  /*c380*/  HMMA.16816.F32 R4, R24, R156.reuse, R4 ;  /* 0x0000009c1804723c */ /* 0x080fea0000001804 */
[----:B-----5:R-:W-:Y:S04]  /*c390*/  F2FP.PACK_AB R28, R197, R198 ;  /* 0x000000c6c51c723e */ /* 0x020fe800000000ff */
[----:B------:R-:W1:Y:S03]  /*c3a0*/  MUFU.EX2 R191, R31 ;  /* 0x0000001f00bf7308 */ /* 0x000e660000000800 */
[----:B---3--:R-:W-:Y:S07]  /*c3b0*/  F2FP.PACK_AB R29, R195, R196 ;  /* 0x000000c4c31d723e */ /* 0x008fee00000000ff */
[----:B------:R-:W-:Y:S01]  /*c3c0*/  MUFU.EX2 R53, R53 ;  /* 0x0000003500357308 */ /* 0x000fe20000000800 */
[----:B--2---:R-:W-:Y:S09]  /*c3d0*/  F2FP.PACK_AB R30, R193, R194 ;  /* 0x000000c2c11e723e */ /* 0x004ff200000000ff */
[----:B------:R-:W-:Y:S01]  /*c3e0*/  MUFU.EX2 R54, R54 ;  /* 0x0000003600367308 */ /* 0x000fe20000000800 */
[----:B-1----:R-:W-:Y:S09]  /*c3f0*/  F2FP.PACK_AB R31, R191, R192 ;  /* 0x000000c0bf1f723e */ /* 0x002ff200000000ff */
[----:B------:R-:W-:Y:S01]  /*c400*/  MUFU.EX2 R55, R55 ;  /* 0x0000003700377308 */ /* 0x000fe20000000800 */
[C---:B------:R-:W-:Y:S08]  /*c410*/  HMMA.16816.F32 R8, R28.reuse, R156, R8 ;  /* 0x0000009c1c08723c */ /* 0x040ff00000001808 */
[-C--:B------:R-:W-:Y:S01]  /*c420*/  HMMA.16816.F32 R12, R28, R158.reuse, R12 ;  /* 0x0000009e1c0c723c */ /* 0x080fe2000000180c */
[----:B------:R-:W-:Y:S07]  /*c430*/  MUFU.EX2 R64, R64 ;  /* 0x0000004000407308 */ /* 0x000fee0000000800 */
[C---:B------:R-:W-:Y:S03]  /*c440*/  HMMA.16816.F32 R16, R24.reuse, R158, R16 ;  /* 0x0000009e1810723c */ /* 0x040fe60000001810 */
[----:B------:R-:W-:Y:S05]  /*c450*/  MUFU.EX2 R66, R66 ;  /* 0x0000004200427308 */ /* 0x000fea0000000800 */
[-C--:B------:R-:W-:Y:S05]  /*c460*/  HMMA.16816.F32 R100, R24, R164.reuse, R100 ;  /* 0x000000a41864723c */ /* 0x080fea0000001864 */
[----:B------:R-:W-:Y:S03]  /*c470*/  MUFU.EX2 R60, R60 ;  /* 0x0000003c003c7308 */ /* 0x000fe60000000800 */
[C---:B------:R-:W-:Y:S07]  /*c480*/  HMMA.16816.F32 R104, R28.reuse, R164, R104 ;  /* 0x000000a41c68723c */ /* 0x040fee0000001868 */
[----:B------:R-:W-:Y:S01]  /*c490*/  MUFU.EX2 R62, R62 ;  /* 0x0000003e003e7308 */ /* 0x000fe20000000800 */
[-C--:B------:R-:W-:Y:S08]  /*c4a0*/  HMMA.16816.F32 R108, R28, R166.reuse, R108 ;  /* 0x000000a61c6c723c */ /* 0x080ff0000000186c */
[C---:B------:R-:W-:Y:S01]  /*c4b0*/  HMMA.16816.F32 R112, R24.reuse, R166, R112 ;  /* 0x000000a61870723c */ /* 0x040fe20000001870 */
[----:B------:R-:W-:Y:S01]  /*c4c0*/  LDSM.16.MT88.4 R164, [R221+0xd00] ;  /* 0x000d0000dda4783b */ /* 0x000fe20000004200 */
[----:B------:R-:W-:Y:S06]  /*c4d0*/  MUFU.EX2 R57, R57 ;  /* 0x0000003900397308 */ /* 0x000fec0000000800 */
[-C--:B----4-:R-:W-:Y:S04]  /*c4e0*/  HMMA.16816.F32 R116, R24, R148.reuse, R116 ;  /* 0x000000941874723c */ /* 0x090fe80000001874 */
[----:B------:R-:W-:Y:S04]  /*c4f0*/  MUFU.EX2 R58, R58 ;  /* 0x0000003a003a7308 */ /* 0x000fe80000000800 */
[C---:B------:R-:W-:Y:S06]  /*c500*/  HMMA.16816.F32 R120, R28.reuse, R148, R120 ;  /* 0x000000941c78723c */ /* 0x040fec0000001878 */
[----:B------:R-:W-:Y:S02]  /*c510*/  MUFU.EX2 R149, R47 ;  /* 0x0000002f00957308 */ /* 0x000fe40000000800 */
[-C--:B------:R-:W-:Y:S08]  /*c520*/  HMMA.16816.F32 R20, R28, R150.reuse, R20 ;  /* 0x000000961c14723c */ /* 0x080ff00000001814 */
[C---:B------:R-:W-:Y:S01]  /*c530*/  HMMA.16816.F32 R124, R24.reuse, R150, R124 ;  /* 0x00000096187c723c */ /* 0x040fe2000000187c */
[----:B------:R-:W1:Y:S07]  /*c540*/  MUFU.EX2 R151, R45 ;  /* 0x0000002d00977308 */ /* 0x000e6e0000000800 */
[-C--:B------:R-:W-:Y:S03]  /*c550*/  HMMA.16816.F32 R128, R24, R152.reuse, R128 ;  /* 0x000000981880723c */ /* 0x080fe60000001880 */
[----:B------:R2:W3:Y:S05]  /*c560*/  MUFU.EX2 R150, R46 ;  /* 0x0000002e00967308 */ /* 0x0004ea0000000800 */
[C---:B------:R-:W-:Y:S05]  /*c570*/  HMMA.16816.F32 R132, R28.reuse, R152, R132 ;  /* 0x000000981c84723c */ /* 0x040fea0000001884 */
[----:B------:R-:W-:Y:S03]  /*c580*/  MUFU.EX2 R148, R52 ;  /* 0x0000003400947308 */ /* 0x000fe60000000800 */
[-C--:B------:R-:W-:Y:S07]  /*c590*/  HMMA.16816.F32 R32, R28, R154.reuse, R32 ;  /* 0x0000009a1c20723c */ /* 0x080fee0000001820 */
[----:B------:R4:W-:Y:S01]  /*c5a0*/  MUFU.EX2 R52, R2 ;  /* 0x0000000200347308 */ /* 0x0009e20000000800 */
[C---:B------:R-:W-:Y:S01]  /*c5b0*/  HMMA.16816.F32 R136, R24.reuse, R154, R136 ;  /* 0x0000009a1888723c */ /* 0x040fe20000001888 */
[----:B--2---:R-:W-:Y:S07]  /*c5c0*/  LDSM.16.MT88.4 R44, [R221+0x1900] ;  /* 0x00190000dd2c783b */ /* 0x004fee0000004200 */
[-C--:B------:R-:W-:Y:S01]  /*c5d0*/  HMMA.16816.F32 R68, R24, R36.reuse, R68 ;  /* 0x000000241844723c */ /* 0x080fe20000001844 */
[----:B------:R-:W-:Y:S07]  /*c5e0*/  MUFU.EX2 R59, R59 ;  /* 0x0000003b003b7308 */ /* 0x000fee0000000800 */
[C---:B------:R-:W-:Y:S03]  /*c5f0*/  HMMA.16816.F32 R72, R28.reuse, R36, R72 ;  /* 0x000000241c48723c */ /* 0x040fe60000001848 */
[----:B------:R-:W2:Y:S01]  /*c600*/  MUFU.EX2 R56, R56 ;  /* 0x0000003800387308 */ /* 0x000ea20000000800 */
[----:B----4-:R-:W-:Y:S04]  /*c610*/  FADD.FTZ R2, R242, R141 ;  /* 0x0000008df2027221 */ /* 0x010fe80000010000 */
[-C--:B------:R-:W-:Y:S04]  /*c620*/  HMMA.16816.F32 R76, R28, R38.reuse, R76 ;  /* 0x000000261c4c723c */ /* 0x080fe8000000184c */
[----:B------:R-:W-:Y:S04]  /*c630*/  FADD.FTZ R2, R244, R2 ;  /* 0x00000002f4027221 */ /* 0x000fe80000010000 */
[C---:B------:R-:W-:Y:S01]  /*c640*/  HMMA.16816.F32 R80, R24.reuse, R38, R80 ;  /* 0x000000261850723c */ /* 0x040fe20000001850 */
[----:B------:R-:W4:Y:S03]  /*c650*/  LDSM.16.MT88.4 R36, [R222+0x900] ;  /* 0x00090000de24783b */ /* 0x000f260000004200 */
[----:B------:R-:W-:Y:S04]  /*c660*/  FADD.FTZ R2, R243, R2 ;  /* 0x00000002f3027221 */ /* 0x000fe80000010000 */
[-C--:B------:R-:W-:Y:S04]  /*c670*/  HMMA.16816.F32 R84, R24, R48.reuse, R84 ;  /* 0x000000301854723c */ /* 0x080fe80000001854 */
[----:B------:R-:W-:Y:S04]  /*c680*/  FADD.FTZ R2, R204, R2 ;  /* 0x00000002cc027221 */ /* 0x000fe80000010000 */
[C---:B------:R-:W-:Y:S04]  /*c690*/  HMMA.16816.F32 R88, R28.reuse, R48, R88 ;  /* 0x000000301c58723c */ /* 0x040fe80000001858 */
[----:B------:R-:W-:Y:S04]  /*c6a0*/  FADD.FTZ R2, R203, R2 ;  /* 0x00000002cb027221 */ /* 0x000fe80000010000 */
[-C--:B------:R-:W-:Y:S07]  /*c6b0*/  HMMA.16816.F32 R92, R28, R50.reuse, R92 ;  /* 0x000000321c5c723c */ /* 0x080fee000000185c */
[----:B------:R-:W-:Y:S01]  /*c6c0*/  F2FP.PACK_AB R28, R179, R180 ;  /* 0x000000b4b31c723e */ /* 0x000fe200000000ff */
[----:B------:R-:W-:Y:S01]  /*c6d0*/  HMMA.16816.F32 R96, R24, R50, R96 ;  /* 0x000000321860723c */ /* 0x000fe20000001860 */
[----:B------:R-:W-:Y:S03]  /*c6e0*/  LDSM.16.MT88.4 R48, [R222+0x1d00] ;  /* 0x001d0000de30783b */ /* 0x000fe60000004200 */
[----:B------:R-:W-:Y:S02]  /*c6f0*/  F2FP.PACK_AB R29, R177, R178 ;  /* 0x000000b2b11d723e */ /* 0x000fe400000000ff */
[----:B-1----:R-:W-:Y:S02]  /*c700*/  F2FP.PACK_AB R30, R151, R176 ;  /* 0x000000b0971e723e */ /* 0x002fe400000000ff */
[----:B------:R-:W-:Y:S04]  /*c710*/  F2FP.PACK_AB R24, R190, R189 ;  /* 0x000000bdbe18723e */ /* 0x000fe800000000ff */
[----:B------:R-:W-:Y:S02]  /*c720*/  F2FP.PACK_AB R25, R188, R187 ;  /* 0x000000bbbc19723e */ /* 0x000fe400000000ff */
[----:B------:R-:W-:Y:S02]  /*c730*/  F2FP.PACK_AB R26, R186, R183 ;  /* 0x000000b7ba1a723e */ /* 0x000fe400000000ff */
[----:B------:R-:W-:Y:S02]  /*c740*/  F2FP.PACK_AB R27, R181, R182 ;  /* 0x000000b6b51b723e */ /* 0x000fe400000000ff */
[----:B---3--:R-:W-:Y:S05]  /*c750*/  F2FP.PACK_AB R31, R149, R150 ;  /* 0x00000096951f723e */ /* 0x008fea00000000ff */
[-C--:B------:R-:W-:Y:S08]  /*c760*/  HMMA.16816.F32 R4, R24, R40.reuse, R4 ;  /* 0x000000281804723c */ /* 0x080ff00000001804 */
[C---:B------:R-:W-:Y:S08]  /*c770*/  HMMA.16816.F32 R8, R28.reuse, R40, R8 ;  /* 0x000000281c08723c */ /* 0x040ff00000001808 */
[-C--:B------:R-:W-:Y:S08]  /*c780*/  HMMA.16816.F32 R12, R28, R42.reuse, R12 ;  /* 0x0000002a1c0c723c */ /* 0x080ff0000000180c */
[C---:B------:R-:W-:Y:S01]  /*c790*/  HMMA.16816.F32 R16, R24.reuse, R42, R16 ;  /* 0x0000002a1810723c */ /* 0x040fe20000001810 */
[----:B------:R-:W1:Y:S07]  /*c7a0*/  LDSM.16.MT88.4 R40, [R222+0x1900] ;  /* 0x00190000de28783b */ /* 0x000e6e0000004200 */
[-C--:B----4-:R-:W-:Y:S08]  /*c7b0*/  HMMA.16816.F32 R100, R24, R36.reuse, R100 ;  /* 0x000000241864723c */ /* 0x090ff00000001864 */
[C---:B------:R-:W-:Y:S08]  /*c7c0*/  HMMA.16816.F32 R104, R28.reuse, R36, R104 ;  /* 0x000000241c68723c */ /* 0x040ff00000001868 */
[-C--:B------:R-:W-:Y:S08]  /*c7d0*/  HMMA.16816.F32 R108, R28, R38.reuse, R108 ;  /* 0x000000261c6c723c */ /* 0x080ff0000000186c */
[C---:B------:R-:W-:Y:S01]  /*c7e0*/  HMMA.16816.F32 R112, R24.reuse, R38, R112 ;  /* 0x000000261870723c */ /* 0x040fe20000001870 */
[----:B------:R-:W3:Y:S07]  /*c7f0*/  LDSM.16.MT88.4 R36, [R221+0x2900] ;  /* 0x00290000dd24783b */ /* 0x000eee0000004200 */
[-C--:B------:R-:W-:Y:S08]  /*c800*/  HMMA.16816.F32 R116, R24, R44.reuse, R116 ;  /* 0x0000002c1874723c */ /* 0x080ff00000001874 */
[C---:B------:R-:W-:Y:S08]  /*c810*/  HMMA.16816.F32 R120, R28.reuse, R44, R120 ;  /* 0x0000002c1c78723c */ /* 0x040ff00000001878 */
[-C--:B------:R-:W-:Y:S08]  /*c820*/  HMMA.16816.F32 R20, R28, R46.reuse, R20 ;  /* 0x0000002e1c14723c */ /* 0x080ff00000001814 */
[C---:B------:R-:W-:Y:S01]  /*c830*/  HMMA.16816.F32 R124, R24.reuse, R46, R124 ;  /* 0x0000002e187c723c */ /* 0x040fe2000000187c */
[----:B------:R-:W4:Y:S07]  /*c840*/  LDSM.16.MT88.4 R44, [R222+0x2900] ;  /* 0x00290000de2c783b */ /* 0x000f2e0000004200 */
[-C--:B-1----:R-:W-:Y:S08]  /*c850*/  HMMA.16816.F32 R128, R24, R40.reuse, R128 ;  /* 0x000000281880723c */ /* 0x082ff00000001880 */
[C---:B------:R-:W-:Y:S08]  /*c860*/  HMMA.16816.F32 R132, R28.reuse, R40, R132 ;  /* 0x000000281c84723c */ /* 0x040ff00000001884 */
[-C--:B------:R-:W-:Y:S08]  /*c870*/  HMMA.16816.F32 R32, R28, R42.reuse, R32 ;  /* 0x0000002a1c20723c */ /* 0x080ff00000001820 */
[C---:B------:R-:W-:Y:S01]  /*c880*/  HMMA.16816.F32 R136, R24.reuse, R42, R136 ;  /* 0x0000002a1888723c */ /* 0x040fe20000001888 */
[----:B------:R-:W-:Y:S07]  /*c890*/  LDSM.16.MT88.4 R40, [R221+0x1d00] ;  /* 0x001d0000dd28783b */ /* 0x000fee0000004200 */
[-C--:B---3--:R-:W-:Y:S08]  /*c8a0*/  HMMA.16816.F32 R68, R24, R36.reuse, R68 ;  /* 0x000000241844723c */ /* 0x088ff00000001844 */
[C---:B------:R-:W-:Y:S08]  /*c8b0*/  HMMA.16816.F32 R72, R28.reuse, R36, R72 ;  /* 0x000000241c48723c */ /* 0x040ff00000001848 */
[-C--:B------:R-:W-:Y:S08]  /*c8c0*/  HMMA.16816.F32 R76, R28, R38.reuse, R76 ;  /* 0x000000261c4c723c */ /* 0x080ff0000000184c */
[C---:B------:R-:W-:Y:S01]  /*c8d0*/  HMMA.16816.F32 R80, R24.reuse, R38, R80 ;  /* 0x000000261850723c */ /* 0x040fe20000001850 */
[----:B------:R-:W1:Y:S07]  /*c8e0*/  LDSM.16.MT88.4 R36, [R222+0xd00] ;  /* 0x000d0000de24783b */ /* 0x000e6e0000004200 */
[-C--:B----4-:R-:W-:Y:S08]  /*c8f0*/  HMMA.16816.F32 R84, R24, R44.reuse, R84 ;  /* 0x0000002c1854723c */ /* 0x090ff00000001854 */
[C---:B------:R-:W-:Y:S08]  /*c900*/  HMMA.16816.F32 R88, R28.reuse, R44, R88 ;  /* 0x0000002c1c58723c */ /* 0x040ff00000001858 */
[-C--:B------:R-:W-:Y:S07]  /*c910*/  HMMA.16816.F32 R92, R28, R46.reuse, R92 ;  /* 0x0000002e1c5c723c */ /* 0x080fee000000185c */
[----:B--2---:R-:W-:Y:S01]  /*c920*/  F2FP.PACK_AB R28, R57, R56 ;  /* 0x00000038391c723e */ /* 0x004fe200000000ff */
        /* <DEDUP_REMOVED lines=15> */
[----:B------:R-:W-:Y:S01]  /*ca20*/  FADD.FTZ R9, R212, R140 ;  /* 0x0000008cd4097221 */ /* 0x000fe20000010000 */
[----:B------:R-:W-:Y:S01]  /*ca30*/  MOV R140, R144 ;  /* 0x00000090008c7202 */ /* 0x000fe20000000f00 */
[C---:B------:R-:W-:Y:S04]  /*ca40*/  HMMA.16816.F32 R164, R24.reuse, R166, R16 ;  /* 0x000000a618a4723c */ /* 0x040fe80000001810 */
[----:B------:R-:W-:Y:S02]  /*ca50*/  FADD.FTZ R11, R195, R8 ;  /* 0x00000008c30b7221 */ /* 0x000fe40000010000 */
[----:B------:R-:W-:Y:S02]  /*ca60*/  FADD.FTZ R9, R213, R9 ;  /* 0x00000009d5097221 */ /* 0x000fe40000010000 */
[-C--:B-1----:R-:W-:Y:S04]  /*ca70*/  HMMA.16816.F32 R100, R24, R36.reuse, R100 ;  /* 0x000000241864723c */ /* 0x082fe80000001864 */
[----:B------:R-:W-:Y:S02]  /*ca80*/  FADD.FTZ R3, R192, R11 ;  /* 0x0000000bc0037221 */ /* 0x000fe40000010000 */
[----:B------:R-:W-:Y:S02]  /*ca90*/  FADD.FTZ R9, R214, R9 ;  /* 0x00000009d6097221 */ /* 0x000fe40000010000 */
        /* <DEDUP_REMOVED lines=36> */
[----:B------:R-:W-:Y:S04]  /*cce0*/  FADD.FTZ R3, R53, R3 ;  /* 0x0000000335037221 */ /* 0x000fe80000010000 */
[-C--:B------:R-:W-:Y:S04]  /*ccf0*/  HMMA.16816.F32 R76, R28, R46.reuse, R76 ;  /* 0x0000002e1c4c723c */ /* 0x080fe8000000184c */
[----:B------:R-:W-:Y:S04]  /*cd00*/  FADD.FTZ R3, R64, R3 ;  /* 0x0000000340037221 */ /* 0x000fe80000010000 */
[C---:B------:R-:W-:Y:S04]  /*cd10*/  HMMA.16816.F32 R80, R24.reuse, R46, R80 ;  /* 0x0000002e1850723c */ /* 0x040fe80000001850 */
[----:B------:R-:W-:Y:S04]  /*cd20*/  FADD.FTZ R3, R65, R3 ;  /* 0x0000000341037221 */ /* 0x000fe80000010000 */
[-C--:B---3--:R-:W-:Y:S01]  /*cd30*/  HMMA.16816.F32 R84, R24, R4.reuse, R84 ;  /* 0x000000041854723c */ /* 0x088fe20000001854 */
[----:B------:R1:W-:Y:S07]  /*cd40*/  STL [R1+0x24], R3 ;  /* 0x0000240301007387 */ /* 0x0003ee0000100800 */
        /* <DEDUP_REMOVED lines=14> */
[----:B-1----:R-:W-:Y:S02]  /*ce30*/  FADD.FTZ R3, R61, R4 ;  /* 0x000000043d037221 */ /* 0x002fe40000010000 */
[----:B------:R-:W-:Y:S01]  /*ce40*/  FADD.FTZ R2, R62, R0 ;  /* 0x000000003e027221 */ /* 0x000fe20000010000 */
[----:B------:R-:W-:Y:S01]  /*ce50*/  STL [R1+0x28], R5 ;  /* 0x0000280501007387 */ /* 0x000fe20000100800 */
[----:B------:R-:W-:Y:S02]  /*ce60*/  IADD3 R0, R216, -0x1, RZ ;  /* 0xffffffffd8007810 */ /* 0x000fe40007ffe0ff */
[----:B------:R-:W-:Y:S01]  /*ce70*/  FADD.FTZ R2, R52, R2 ;  /* 0x0000000234027221 */ /* 0x000fe20000010000 */
[----:B------:R1:W-:Y:S01]  /*ce80*/  STL [R1+0x2c], R3 ;  /* 0x00002c0301007387 */ /* 0x0003e20000100800 */
[----:B------:R-:W-:Y:S02]  /*ce90*/  MOV R216, R0 ;  /* 0x0000000000d87202 */ /* 0x000fe40000000f00 */
[----:B------:R-:W-:Y:S01]  /*cea0*/  MOV R0, R146 ;  /* 0x0000009200007202 */ /* 0x000fe20000000f00 */
[----:B------:R2:W-:Y:S01]  /*ceb0*/  STL [R1+0x30], R2 ;  /* 0x0000300201007387 */ /* 0x0005e20000100800 */
[----:B-1----:R-:W-:Y:S01]  /*cec0*/  MOV R3, R145 ;  /* 0x0000009100037202 */ /* 0x002fe20000000f00 */
[----:B--2---:R-:W-:-:S05]  /*ced0*/  @P0 BRA `(.L_x_719) ;  /* 0xffffd25000000947 */ /* 0x004fca000383ffff */
.L_x_718:
[----:B-1----:R-:W2:Y:S04]  /*cee0*/  LDL.LU R5, [R1+0x24] ;  /* 0x0000240001057983 */ /* 0x002ea80000300800 */
[----:B------:R-:W3:Y:S04]  /*cef0*/  LDL.LU R9, [R1+0x28] ;  /* 0x0000280001097983 */ /* 0x000ee80000300800 */
        /* <DEDUP_REMOVED lines=9> */
[----:B----4-:R-:W3:Y:S01]  /*cf90*/  SHFL.BFLY PT, R6, R7, 0x2, 0x1f ;  /* 0x0c401f0007067f89 */ /* 0x010ee200000e0000 */
[----:B-1----:R-:W-:-:S03]  /*cfa0*/  FADD.FTZ R4, R4, R5 ;  /* 0x0000000504047221 */ /* 0x002fc60000010000 */
[----:B-----5:R-:W1:Y:S01]  /*cfb0*/  SHFL.BFLY PT, R5, R2, 0x2, 0x1f ;  /* 0x0c401f0002057f89 */ /* 0x020e6200000e0000 */
[----:B--2---:R-:W-:-:S03]  /*cfc0*/  FADD.FTZ R8, R8, R9 ;  /* 0x0000000908087221 */ /* 0x004fc60000010000 */
[----:B------:R-:W2:Y:S01]  /*cfd0*/  SHFL.BFLY PT, R0, R4, 0x1, 0x1f ;  /* 0x0c201f0004007f89 */ /* 0x000ea200000e0000 */
[----:B---3--:R-:W-:-:S03]  /*cfe0*/  FADD.FTZ R6, R6, R7 ;  /* 0x0000000706067221 */ /* 0x008fc60000010000 */
[----:B------:R-:W3:Y:S01]  /*cff0*/  SHFL.BFLY PT, R3, R8, 0x1, 0x1f ;  /* 0x0c201f0008037f89 */ /* 0x000ee200000e0000 */
[----:B-1----:R-:W-:-:S03]  /*d000*/  FADD.FTZ R5, R5, R2 ;  /* 0x0000000205057221 */ /* 0x002fc60000010000 */
[----:B------:R-:W1:Y:S01]  /*d010*/  SHFL.BFLY PT, R2, R6, 0x1, 0x1f ;  /* 0x0c201f0006027f89 */ /* 0x000e6200000e0000 */
[----:B--2---:R-:W-:Y:S01]  /*d020*/  FADD.FTZ R4, R4, R0 ;  /* 0x0000000004047221 */ /* 0x004fe20000010000 */
[----:B------:R-:W-:Y:S02]  /*d030*/  MOV R0, RZ ;  /* 0x000000ff00007202 */ /* 0x000fe40000000f00 */
[----:B------:R-:W2:Y:S01]  /*d040*/  SHFL.BFLY PT, R7, R5, 0x1, 0x1f ;  /* 0x0c201f0005077f89 */ /* 0x000ea200000e0000 */
[----:B---3--:R-:W-:Y:S01]  /*d050*/  FADD.FTZ R8, R8, R3 ;  /* 0x0000000308087221 */ /* 0x008fe20000010000 */
[----:B------:R-:W-:Y:S02]  /*d060*/  FSETP.NE.FTZ.AND P3, PT, R4, RZ, PT ;  /* 0x000000ff0400720b */ /* 0x000fe40003f75000 */
[----:B------:R-:W-:Y:S02]  /*d070*/  MOV R3, RZ ;  /* 0x000000ff00037202 */ /* 0x000fe40000000f00 */
[----:B------:R-:W-:-:S09]  /*d080*/  FSETP.NE.FTZ.AND P2, PT, R8, RZ, PT ;  /* 0x000000ff0800720b */ /* 0x000fd20003f55000 */
[----:B------:R-:W3:Y:S01]  /*d090*/  @P3 MUFU.RCP R0, R4 ;  /* 0x0000000400003308 */ /* 0x000ee20000001000 */
[----:B-1----:R-:W-:Y:S01]  /*d0a0*/  FADD.FTZ R6, R6, R2 ;  /* 0x0000000206067221 */ /* 0x002fe20000010000 */
[----:B------:R-:W-:Y:S01]  /*d0b0*/  MOV R2, RZ ;  /* 0x000000ff00027202 */ /* 0x000fe20000000f00 */
[----:B--2---:R-:W-:-:S03]  /*d0c0*/  FADD.FTZ R5, R7, R5 ;  /* 0x0000000507057221 */ /* 0x004fc60000010000 */
[----:B------:R-:W-:Y:S02]  /*d0d0*/  FSETP.NE.FTZ.AND P1, PT, R6, RZ, PT ;  /* 0x000000ff0600720b */ /* 0x000fe40003f35000 */
[----:B------:R-:W-:Y:S01]  /*d0e0*/  @P2 MUFU.RCP R3, R8 ;  /* 0x0000000800032308 */ /* 0x000fe20000001000 */
[----:B------:R-:W-:Y:S01]  /*d0f0*/  FSETP.NE.FTZ.AND P0, PT, R5, RZ, PT ;  /* 0x000000ff0500720b */ /* 0x000fe20003f15000 */
[C---:B---3--:R-:W-:Y:S02]  /*d100*/  FMUL.FTZ R152, R0.reuse, R152 ;  /* 0x0000009800987220 */ /* 0x048fe40000410000 */
[----:B------:R-:W-:-:S04]  /*d110*/  FMUL.FTZ R45, R0, R153 ;  /* 0x00000099002d7220 */ /* 0x000fc80000410000 */
[----:B------:R-:W-:Y:S01]  /*d120*/  @P3 MUFU.LG2 R10, R4 ;  /* 0x00000004000a3308 */ /* 0x000fe20000000c00 */
[C---:B------:R-:W-:Y:S02]  /*d130*/  FMUL.FTZ R164, R0.reuse, R164 ;  /* 0x000000a400a47220 */ /* 0x040fe40000410000 */
[C---:B------:R-:W-:Y:S02]  /*d140*/  FMUL.FTZ R43, R0.reuse, R165 ;  /* 0x000000a5002b7220 */ /* 0x040fe40000410000 */
[C---:B------:R-:W-:Y:S02]  /*d150*/  FMUL.FTZ R100, R0.reuse, R100 ;  /* 0x0000006400647220 */ /* 0x040fe40000410000 */
[C---:B------:R-:W-:Y:S01]  /*d160*/  FMUL.FTZ R41, R0.reuse, R101 ;  /* 0x0000006500297220 */ /* 0x040fe20000410000 */
[----:B------:R-:W1:Y:S01]  /*d170*/  @P1 MUFU.RCP R2, R6 ;  /* 0x0000000600021308 */ /* 0x000e620000001000 */
[C---:B------:R-:W-:Y:S01]  /*d180*/  FMUL.FTZ R112, R0.reuse, R112 ;  /* 0x0000007000707220 */ /* 0x040fe20000410000 */
[----:B------:R-:W-:Y:S01]  /*d190*/  @P0 MOV R7, 0x3f317218 ;  /* 0x3f31721800070802 */ /* 0x000fe20000000f00 */
        /* <DEDUP_REMOVED lines=109> */
.L_x_706:
[----:B------:R-:W-:Y:S01]  /*d870*/  USHF.R.S32.HI UR8, URZ, 0x1f, UR9 ;  /* 0x0000001f3f087899 */ /* 0x000fe20008011409 */
[----:B------:R-:W-:Y:S05]  /*d880*/  @P4 BRA `(.L_x_722) ;  /* 0x000018a000004947 */ /* 0x000fea0003800000 */
[----:B------:R-:W1:Y:S01]  /*d890*/  S2R R55, SR_TID.X ;  /* 0x0000000000377919 */ /* 0x000e620000002100 */
[----:B------:R-:W-:Y:S01]  /*d8a0*/  F2FP.PACK_AB R45, R45, R152 ;  /* 0x000000982d2d723e */ /* 0x000fe200000000ff */
[----:B------:R-:W-:Y:S01]  /*d8b0*/  ULDC.64 UR4, c[0x0][0x500] ;  /* 0x0001400000047ab9 */ /* 0x000fe20000000a00 */
[----:B------:R-:W-:Y:S01]  /*d8c0*/  F2FP.PACK_AB R44, R44, R154 ;  /* 0x0000009a2c2c723e */ /* 0x000fe200000000ff */
[----:B------:R-:W-:Y:S01]  /*d8d0*/  UISETP.NE.U32.AND UP1, UPT, URZ, UR4, UPT ;  /* 0x000000043f00728c */ /* 0x000fe2000bf25070 */
[----:B------:R-:W-:Y:S01]  /*d8e0*/  F2FP.PACK_AB R43, R43, R164 ;  /* 0x000000a42b2b723e */ /* 0x000fe200000000ff */
[----:B------:R-:W-:Y:S01]  /*d8f0*/  UMOV UR6, 0x4 ;  /* 0x0000000400067882 */ /* 0x000fe20000000000 */
[----:B------:R-:W-:Y:S01]  /*d900*/  F2FP.PACK_AB R42, R42, R166 ;  /* 0x000000a62a2a723e */ /* 0x000fe200000000ff */
[----:B------:R-:W-:Y:S01]  /*d910*/  UISETP.NE.AND.EX UP1, UPT, URZ, UR5, UPT, UP1 ;  /* 0x000000053f00728c */ /* 0x000fe2000bf25310 */
[----:B------:R-:W-:-:S02]  /*d920*/  F2FP.PACK_AB R48, R48, R156 ;  /* 0x0000009c3030723e */ /* 0x000fc400000000ff */
[----:B------:R-:W-:Y:S01]  /*d930*/  F2FP.PACK_AB R158, R159, R158 ;  /* 0x0000009e9f9e723e */ /* 0x000fe200000000ff */
[----:B------:R-:W-:Y:S01]  /*d940*/  ULDC.64 UR4, c[0x0][0x500] ;  /* 0x0001400000047ab9 */ /* 0x000fe20000000a00 */
[----:B------:R-:W-:Y:S01]  /*d950*/  F2FP.PACK_AB R47, R47, R160 ;  /* 0x000000a02f2f723e */ /* 0x000fe200000000ff */
[----:B------:R-:W-:Y:S01]  /*d960*/  UIMAD.WIDE UR4, UR13, UR6, UR4 ;  /* 0x000000060d0472a5 */ /* 0x000fe2000f8e0204 */
[----:B------:R-:W-:Y:S02]  /*d970*/  F2FP.PACK_AB R162, R163, R162 ;  /* 0x000000a2a3a2723e */ /* 0x000fe400000000ff */
[----:B------:R-:W-:Y:S02]  /*d980*/  F2FP.PACK_AB R41, R41, R100 ;  /* 0x000000642929723e */ /* 0x000fe400000000ff */
[----:B------:R-:W-:Y:S02]  /*d990*/  F2FP.PACK_AB R40, R40, R102 ;  /* 0x000000662828723e */ /* 0x000fe400000000ff */
[----:B------:R-:W-:-:S02]  /*d9a0*/  F2FP.PACK_AB R38, R38, R112 ;  /* 0x000000702626723e */ /* 0x000fc400000000ff */
[----:B------:R-:W-:Y:S02]  /*d9b0*/  F2FP.PACK_AB R37, R37, R114 ;  /* 0x000000722525723e */ /* 0x000fe400000000ff */
[----:B-1----:R-:W-:Y:S02]  /*d9c0*/  SHF.R.S32.HI R56, RZ, 0x1f, R55 ;  /* 0x0000001fff387819 */ /* 0x002fe40000011437 */
[----:B------:R-:W-:Y:S02]  /*d9d0*/  F2FP.PACK_AB R39, R39, R104 ;  /* 0x000000682727723e */ /* 0x000fe400000000ff */
[CC--:B------:R-:W-:Y:S02]  /*d9e0*/  LEA.HI R3, R56.reuse, R55.reuse, RZ, 0x2 ;  /* 0x0000003738037211 */ /* 0x0c0fe400078f10ff */
[----:B------:R-:W-:Y:S02]  /*d9f0*/  LEA.HI R49, R56, R55, RZ, 0x5 ;  /* 0x0000003738317211 */ /* 0x000fe400078f28ff */
[----:B------:R-:W-:-:S02]  /*da00*/  SHF.R.S32.HI R46, RZ, 0x2, R3 ;  /* 0x00000002ff2e7819 */ /* 0x000fc40000011403 */
[----:B------:R-:W-:Y:S02]  /*da10*/  SHF.R.S32.HI R0, RZ, 0x1f, R3 ;  /* 0x0000001fff007819 */ /* 0x000fe40000011403 */
[----:B------:R-:W-:Y:S02]  /*da20*/  LOP3.LUT R3, R3, 0xfffffffc, RZ, 0xc0, !PT ;  /* 0xfffffffc03037812 */ /* 0x000fe400078ec0ff */
[----:B------:R-:W-:Y:S02]  /*da30*/  LEA.HI R0, R0, R46, RZ, 0x3 ;  /* 0x0000002e00007211 */ /* 0x000fe400078f18ff */
[----:B------:R-:W-:Y:S01]  /*da40*/  SHF.R.S32.HI R50, RZ, 0x5, R49 ;  /* 0x00000005ff327819 */ /* 0x000fe20000011431 */
[----:B------:R-:W-:Y:S01]  /*da50*/  IMAD.IADD R19, R55, 0x1, -R3 ;  /* 0x0000000137137824 */ /* 0x000fe200078e0a03 */
[----:B------:R-:W-:Y:S02]  /*da60*/  LOP3.LUT R0, R0, 0xfffffff8, RZ, 0xc0, !PT ;  /* 0xfffffff800007812 */ /* 0x000fe400078ec0ff */
[----:B------:R-:W-:-:S02]  /*da70*/  F2FP.PACK_AB R106, R107, R106 ;  /* 0x0000006a6b6a723e */ /* 0x000fc400000000ff */
[----:B------:R-:W-:Y:S01]  /*da80*/  F2FP.PACK_AB R36, R36, R108 ;  /* 0x0000006c2424723e */ /* 0x000fe200000000ff */
[----:B------:R-:W-:Y:S01]  /*da90*/  IMAD.IADD R2, R46, 0x1, -R0 ;  /* 0x000000012e027824 */ /* 0x000fe200078e0a00 */
[----:B------:R-:W-:Y:S02]  /*daa0*/  F2FP.PACK_AB R110, R111, R110 ;  /* 0x0000006e6f6e723e */ /* 0x000fe400000000ff */
[----:B------:R-:W-:Y:S02]  /*dab0*/  F2FP.PACK_AB R35, R35, R116 ;  /* 0x000000742323723e */ /* 0x000fe400000000ff */
[----:B------:R-:W-:Y:S02]  /*dac0*/  LEA.HI R0, R2, R2, RZ, 0x1 ;  /* 0x0000000202007211 */ /* 0x000fe400078f08ff */
[----:B------:R-:W-:Y:S02]  /*dad0*/  F2FP.PACK_AB R34, R34, R118 ;  /* 0x000000762222723e */ /* 0x000fe400000000ff */
[----:B------:R-:W-:-:S02]  /*dae0*/  SHF.R.S32.HI R13, RZ, 0x1, R0 ;  /* 0x00000001ff0d7819 */ /* 0x000fc40000011400 */
[----:B------:R-:W-:Y:S02]  /*daf0*/  LOP3.LUT R0, R0, 0x3fffffe, RZ, 0xc0, !PT ;  /* 0x03fffffe00007812 */ /* 0x000fe400078ec0ff */
[C---:B------:R-:W-:Y:S01]  /*db00*/  LOP3.LUT R3, R13.reuse, 0x1, RZ, 0xc0, !PT ;  /* 0x000000010d037812 */ /* 0x040fe200078ec0ff */
[C---:B------:R-:W-:Y:S01]  /*db10*/  IMAD.SHL.U32 R4, R13.reuse, 0x40, RZ ;  /* 0x000000400d047824 */ /* 0x040fe200078e00ff */
[----:B------:R-:W-:Y:S01]  /*db20*/  LOP3.LUT P0, RZ, R13, 0x2, RZ, 0xc0, !PT ;  /* 0x000000020dff7812 */ /* 0x000fe2000780c0ff */
[----:B------:R-:W-:Y:S01]  /*db30*/  IMAD.IADD R2, R2, 0x1, -R0 ;  /* 0x0000000102027824 */ /* 0x000fe200078e0a00 */
[----:B------:R-:W-:Y:S01]  /*db40*/  ISETP.NE.U32.AND P1, PT, R3, 0x1, PT ;  /* 0x000000010300780c */ /* 0x000fe20003f25070 */
[----:B------:R-:W-:Y:S01]  /*db50*/  IMAD R0, R50, 0x100, R19 ;  /* 0x0000010032007824 */ /* 0x000fe200078e0213 */
[----:B------:R-:W-:Y:S02]  /*db60*/  LOP3.LUT R4, R4, 0xc0, RZ, 0xc0, !PT ;  /* 0x000000c004047812 */ /* 0x000fe400078ec0ff */
[----:B------:R-:W-:Y:S01]  /*db70*/  F2FP.PACK_AB R32, R32, R124 ;  /* 0x0000007c2020723e */ /* 0x000fe200000000ff */
[----:B------:R-:W-:Y:S01]  /*db80*/  IMAD R0, R2, 0x10, R0 ;  /* 0x0000001002007824 */ /* 0x000fe200078e0200 */
[----:B------:R-:W-:Y:S01]  /*db90*/  LEA.HI R2, R4, R4, RZ, 0x1d ;  /* 0x0000000404027211 */ /* 0x000fe200078fe8ff */
[----:B------:R-:W-:Y:S01]  /*dba0*/  IMAD.MOV.U32 R4, RZ, RZ, 0x20 ;  /* 0x00000020ff047424 */ /* 0x000fe200078e00ff */
[----:B------:R-:W-:-:S02]  /*dbb0*/  F2FP.PACK_AB R31, R31, R126 ;  /* 0x0000007e1f1f723e */ /* 0x000fc400000000ff */
[----:B------:R-:W-:Y:S01]  /*dbc0*/  F2FP.PACK_AB R33, R33, R120 ;  /* 0x000000782121723e */ /* 0x000fe200000000ff */
[----:B------:R-:W-:Y:S01]  /*dbd0*/  IMAD.U32 R0, R0, 0x2, R2 ;  /* 0x0000000200007824 */ /* 0x000fe200078e0002 */
[----:B------:R-:W-:Y:S02]  /*dbe0*/  SEL R4, R4, 0xffffffe0, !P0 ;  /* 0xffffffe004047807 */ /* 0x000fe40004000000 */
[----:B------:R-:W-:Y:S01]  /*dbf0*/  F2FP.PACK_AB R122, R123, R122 ;  /* 0x0000007a7b7a723e */ /* 0x000fe200000000ff */
[----:B------:R-:W-:Y:S01]  /*dc00*/  IMAD.SHL.U32 R0, R0, 0x2, RZ ;  /* 0x0000000200007824 */ /* 0x000fe200078e00ff */
[----:B------:R-:W-:Y:S01]  /*dc10*/  BAR.SYNC.DEFER_BLOCKING 0x1, 0x80 ;  /* 0x0042000000007b1d */ /* 0x000fe20000010000 */
[----:B------:R-:W-:Y:S02]  /*dc20*/  F2FP.PACK_AB R30, R30, R168 ;  /* 0x000000a81e1e723e */ /* 0x000fe400000000ff */
[----:B------:R-:W-:Y:S02]  /*dc30*/  F2FP.PACK_AB R170, R171, R170 ;  /* 0x000000aaabaa723e */ /* 0x000fe400000000ff */
[----:B------:R-:W-:-:S02]  /*dc40*/  IADD3 R3, R0, 0x80, RZ ;  /* 0x0000008000037810 */ /* 0x000fc40007ffe0ff */
[C---:B------:R-:W-:Y:S02]  /*dc50*/  IADD3 R2, R0.reuse, 0x70, RZ ;  /* 0x0000007000027810 */ /* 0x040fe40007ffe0ff */
[----:B------:R-:W-:Y:S01]  /*dc60*/  @P1 IADD3 R2, R3, 0x10, RZ ;  /* 0x0000001003021810 */ /* 0x000fe20007ffe0ff */
[----:B------:R-:W-:Y:S01]  /*dc70*/  IMAD.IADD R3, R0, 0x1, R4 ;  /* 0x0000000100037824 */ /* 0x000fe200078e0204 */
[----:B------:R-:W-:Y:S02]  /*dc80*/  F2FP.PACK_AB R29, R29, R128 ;  /* 0x000000801d1d723e */ /* 0x000fe400000000ff */
[----:B------:R-:W-:Y:S01]  /*dc90*/  F2FP.PACK_AB R28, R28, R130 ;  /* 0x000000821c1c723e */ /* 0x000fe200000000ff */
[----:B------:R-:W-:Y:S01]  /*dca0*/  IMAD.IADD R4, R4, 0x1, R2 ;  /* 0x0000000104047824 */ /* 0x000fe200078e0202 */
[----:B------:R-:W-:Y:S02]  /*dcb0*/  F2FP.PACK_AB R26, R26, R136 ;  /* 0x000000881a1a723e */ /* 0x000fe400000000ff */
[----:B------:R-:W-:-:S02]  /*dcc0*/  F2FP.PACK_AB R25, R25, R138 ;  /* 0x0000008a1919723e */ /* 0x000fc400000000ff */
        /* <DEDUP_REMOVED lines=29> */
[----:B------:R-:W-:Y:S01]  /*dea0*/  PLOP3.LUT P1, PT, PT, PT, UP1, 0x80, 0x0 ;  /* 0x000000000000781c */ /* 0x000fe20003f2f018 */
[----:B------:R-:W-:Y:S04]  /*deb0*/  STS [R3+0x280], R40 ;  /* 0x0002802803007388 */ /* 0x000fe80000000800 */
        /* <DEDUP_REMOVED lines=34> */
[----:B------:R2:W-:Y:S04]  /*e0e0*/  STS [R3+0x5080], R10 ;  /* 0x0050800a03007388 */ /* 0x0005e80000000800 */
[----:B------:R3:W-:Y:S04]  /*e0f0*/  STS [R3+0x5280], R9 ;  /* 0x0052800903007388 */ /* 0x0007e80000000800 */
[----:B------:R4:W-:Y:S04]  /*e100*/  STS [R4+0x5000], R6 ;  /* 0x0050000604007388 */ /* 0x0009e80000000800 */
[----:B------:R4:W-:Y:S01]  /*e110*/  STS [R4+0x5200], R5 ;  /* 0x0052000504007388 */ /* 0x0009e20000000800 */
[----:B-1----:R-:W-:-:S02]  /*e120*/  IMAD.U32 R11, RZ, RZ, UR5 ;  /* 0x00000005ff0b7e24 */ /* 0x002fc4000f8e00ff */
[----:B--2---:R-:W-:Y:S01]  /*e130*/  IMAD.U32 R10, RZ, RZ, UR4 ;  /* 0x00000004ff0a7e24 */ /* 0x004fe2000f8e00ff */
[----:B------:R-:W-:Y:S06]  /*e140*/  BAR.SYNC.DEFER_BLOCKING 0x1, 0x80 ;  /* 0x0042000000007b1d */ /* 0x000fec0000010000 */
[----:B------:R-:W-:Y:S02]  /*e150*/  ULDC.64 UR4, c[0x0][0x508] ;  /* 0x0001420000047ab9 */ /* 0x000fe40000000a00 */
[----:B------:R-:W-:Y:S01]  /*e160*/  UISETP.NE.U32.AND UP0, UPT, URZ, UR4, UPT ;  /* 0x000000043f00728c */ /* 0x000fe2000bf05070 */
[----:B------:R-:W2:Y:S03]  /*e170*/  @P1 LDG.E R0, [R10.64] ;  /* 0x0000000e0a001981 */ /* 0x000ea6000c1e1900 */
[----:B------:R-:W-:Y:S01]  /*e180*/  UISETP.NE.AND.EX UP0, UPT, URZ, UR5, UPT, UP0 ;  /* 0x000000053f00728c */ /* 0x000fe2000bf05300 */
[----:B------:R-:W-:-:S02]  /*e190*/  IMAD.MOV.U32 R24, RZ, RZ, c[0x0][0x388] ;  /* 0x0000e200ff187624 */ /* 0x000fc400078e00ff */
[----:B------:R-:W-:-:S03]  /*e1a0*/  ULDC.64 UR4, c[0x0][0x508] ;  /* 0x0001420000047ab9 */ /* 0x000fc60000000a00 */
[----:B------:R-:W-:-:S05]  /*e1b0*/  PLOP3.LUT P0, PT, PT, PT, UP0, 0x80, 0x0 ;  /* 0x000000000000781c */ /* 0x000fca0003f0f008 */
[----:B------:R-:W-:-:S06]  /*e1c0*/  @UP0 UIMAD.WIDE UR4, UR13, UR6, UR4 ;  /* 0x000000060d0402a5 */ /* 0x000fcc000f8e0204 */
[----:B------:R-:W-:Y:S02]  /*e1d0*/  IMAD.U32 R2, RZ, RZ, UR4 ;  /* 0x00000004ff027e24 */ /* 0x000fe4000f8e00ff */
[----:B---3--:R-:W-:-:S05]  /*e1e0*/  IMAD.U32 R3, RZ, RZ, UR5 ;  /* 0x00000005ff037e24 */ /* 0x008fca000f8e00ff */
[----:B------:R4:W5:Y:S01]  /*e1f0*/  @P0 LDG.E R24, [R2.64] ;  /* 0x0000000e02180981 */ /* 0x000962000c1e1900 */
[----:B------:R-:W-:Y:S02]  /*e200*/  UMOV UR6, URZ ;  /* 0x0000003f00067c82 */ /* 0x000fe40008000000 */
[----:B------:R-:W-:Y:S01]  /*e210*/  UMOV UR7, URZ ;  /* 0x0000003f00077c82 */ /* 0x000fe20008000000 */
[----:B--2---:R-:W1:Y:S02]  /*e220*/  @P1 R2UR UR5, R0 ;  /* 0x00000000000513c2 */ /* 0x004e6400000e0000 */
[----:B-1----:R-:W-:Y:S02]  /*e230*/  @UP1 USHF.R.S32.HI UR4, URZ, 0x1f, UR5 ;  /* 0x0000001f3f041899 */ /* 0x002fe40008011405 */
[----:B------:R-:W-:-:S05]  /*e240*/  @UP1 UMOV UR6, UR5 ;  /* 0x0000000500061c82 */ /* 0x000fca0008000000 */
[----:B------:R-:W-:Y:S01]  /*e250*/  @UP1 UMOV UR7, UR4 ;  /* 0x0000000400071c82 */ /* 0x000fe20008000000 */
[----:B------:R-:W-:Y:S05]  /*e260*/  @P0 BRA `(.L_x_723) ;  /* 0x0000004000000947 */ /* 0x000fea0003800000 */
[----:B----4-:R-:W-:Y:S05]  /*e270*/  @!P1 BRA `(.L_x_723) ;  /* 0x0000003000009947 */ /* 0x010fea0003800000 */
[----:B------:R-:W2:Y:S04]  /*e280*/  LDG.E R0, [R10.64] ;  /* 0x0000000e0a007981 */ /* 0x000ea8000c1e1900 */
[----:B------:R-:W2:Y:S02]  /*e290*/  LDG.E R2, [R10.64+0x4] ;  /* 0x0000040e0a027981 */ /* 0x000ea4000c1e1900 */
[----:B--2--5:R-:W-:Y:S02]  /*e2a0*/  IADD3 R24, -R0, R2, RZ ;  /* 0x0000000200187210 */ /* 0x024fe40007ffe1ff */
.L_x_723:
[----:B----4-:R-:W-:Y:S01]  /*e2b0*/  IMAD.MOV.U32 R0, RZ, RZ, c[0x0][0x4e8] ;  /* 0x00013a00ff007624 */ /* 0x010fe200078e00ff */
[----:B------:R-:W-:Y:S01]  /*e2c0*/  SHF.R.S32.HI R2, RZ, 0x1f, R50 ;  /* 0x0000001fff027819 */ /* 0x000fe20000011432 */
[----:B------:R-:W1:Y:S01]  /*e2d0*/  S2R R21, SR_CTAID.X ;  /* 0x0000000000157919 */ /* 0x000e620000002500 */
[----:B------:R-:W-:Y:S01]  /*e2e0*/  ULDC.64 UR4, c[0x0][0x490] ;  /* 0x0001240000047ab9 */ /* 0x000fe20000000a00 */
[----:B------:R-:W-:Y:S01]  /*e2f0*/  LEA.HI R8, R56, R55, RZ, 0x3 ;  /* 0x0000003738087211 */ /* 0x000fe200078f18ff */
[----:B------:R-:W-:Y:S01]  /*e300*/  UIMAD UR10, UR8, UR4, URZ ;  /* 0x00000004080a72a4 */ /* 0x000fe2000f8e023f */
[----:B------:R-:W-:Y:S01]  /*e310*/  ISETP.NE.AND P2, PT, R0, 0x1, PT ;  /* 0x000000010000780c */ /* 0x000fe20003f45270 */
[----:B------:R-:W-:Y:S01]  /*e320*/  UMOV UR16, UR6 ;  /* 0x0000000600107c82 */ /* 0x000fe20008000000 */
[----:B------:R-:W-:Y:S01]  /*e330*/  LOP3.LUT R0, R49, 0xffffffe0, RZ, 0xc0, !PT ;  /* 0xffffffe031007812 */ /* 0x000fe200078ec0ff */
[----:B------:R-:W-:Y:S01]  /*e340*/  UMOV UR17, UR7 ;  /* 0x0000000700117c82 */ /* 0x000fe20008000000 */
[----:B------:R-:W-:Y:S01]  /*e350*/  LEA.HI R2, R2, R50, RZ, 0x2 ;  /* 0x0000003202027211 */ /* 0x000fe200078f10ff */
[----:B------:R-:W-:Y:S01]  /*e360*/  UIMAD.WIDE.U32 UR16, UR9, UR4, UR16 ;  /* 0x00000004091072a5 */ /* 0x000fe2000f8e0010 */
[----:B-----5:R-:W-:Y:S01]  /*e370*/  IMAD R24, R24, c[0x0][0x4e8], RZ ;  /* 0x00013a0018187a24 */ /* 0x020fe200078e02ff */
[----:B------:R-:W-:Y:S01]  /*e380*/  UIMAD UR10, UR9, UR5, UR10 ;  /* 0x00000005090a72a4 */ /* 0x000fe2000f8e020a */
[----:B------:R-:W-:Y:S01]  /*e390*/  IMAD.IADD R4, R55, 0x1, -R0 ;  /* 0x0000000137047824 */ /* 0x000fe200078e0a00 */
[C---:B------:R-:W-:Y:S01]  /*e3a0*/  LEA.HI R0, R19.reuse, R19, RZ, 0x1 ;  /* 0x0000001313007211 */ /* 0x040fe200078f08ff */
[----:B------:R-:W-:Y:S01]  /*e3b0*/  ULDC.64 UR4, c[0x0][0x3a0] ;  /* 0x0000e80000047ab9 */ /* 0x000fe20000000a00 */
[----:B------:R-:W-:Y:S01]  /*e3c0*/  LOP3.LUT R2, R2, 0xffffffc, RZ, 0xc0, !PT ;  /* 0x0ffffffc02027812 */ /* 0x000fe200078ec0ff */
[----:B------:R-:W-:Y:S01]  /*e3d0*/  USHF.R.S32.HI UR12, URZ, 0x1f, UR13 ;  /* 0x0000001f3f0c7899 */ /* 0x000fe2000801140d */
[----:B------:R-:W-:Y:S01]  /*e3e0*/  SHF.R.S32.HI R6, RZ, 0x1f, R4 ;  /* 0x0000001fff067819 */ /* 0x000fe20000011404 */
[----:B------:R-:W-:Y:S01]  /*e3f0*/  UIMAD UR11, UR7, UR4, URZ ;  /* 0x00000004070b72a4 */ /* 0x000fe2000f8e023f */
[C---:B------:R-:W-:Y:S01]  /*e400*/  LOP3.LUT R3, R0.reuse, 0x1ffffffe, RZ, 0xc0, !PT ;  /* 0x1ffffffe00037812 */ /* 0x040fe200078ec0ff */
[----:B------:R-:W-:Y:S01]  /*e410*/  IMAD.SHL.U32 R0, R0, 0x20, RZ ;  /* 0x0000002000007824 */ /* 0x000fe200078e00ff */
[----:B------:R-:W-:Y:S01]  /*e420*/  LEA.HI R6, R6, R4, RZ, 0x2 ;  /* 0x0000000406067211 */ /* 0x000fe200078f10ff */
[----:B------:R-:W-:Y:S01]  /*e430*/  IMAD.IADD R2, R50, 0x1, -R2 ;  /* 0x0000000132027824 */ /* 0x000fe200078e0a02 */
[----:B------:R-:W-:Y:S01]  /*e440*/  LOP3.LUT P0, RZ, R4, 0x3, RZ, 0xc0, !PT ;  /* 0x0000000304ff7812 */ /* 0x000fe2000780c0ff */
[----:B------:R-:W-:Y:S01]  /*e450*/  IMAD.IADD R5, R19, 0x1, -R3 ;  /* 0x0000000113057824 */ /* 0x000fe200078e0a03 */
[----:B------:R-:W-:Y:S01]  /*e460*/  LOP3.LUT R0, R0, 0xffffffc0, RZ, 0xc0, !PT ;  /* 0xffffffc000007812 */ /* 0x000fe200078ec0ff */
[----:B------:R-:W-:Y:S01]  /*e470*/  USEL UR12, UR12, URZ, !UP1 ;  /* 0x0000003f0c0c7287 */ /* 0x000fe2000c800000 */
[----:B------:R-:W-:Y:S01]  /*e480*/  SHF.R.S32.HI R3, RZ, 0x2, R6 ;  /* 0x00000002ff037819 */ /* 0x000fe20000011406 */
[----:B------:R-:W-:Y:S01]  /*e490*/  UIMAD.WIDE.U32 UR20, UR6, UR4, URZ ;  /* 0x00000004061472a5 */ /* 0x000fe2000f8e003f */
[----:B------:R-:W-:Y:S01]  /*e4a0*/  LEA.HI R4, R46, R46, RZ, 0x1 ;  /* 0x0000002e2e047211 */ /* 0x000fe200078f08ff */
[----:B------:R-:W-:Y:S01]  /*e4b0*/  IMAD R0, R5, 0x8, R0 ;  /* 0x0000000805007824 */ /* 0x000fe200078e0200 */
[----:B------:R-:W-:Y:S01]  /*e4c0*/  UIMAD UR11, UR6, UR5, UR11 ;  /* 0x00000005060b72a4 */ /* 0x000fe2000f8e020b */
[----:B------:R-:W-:Y:S01]  /*e4d0*/  IMAD R14, R2, 0x10, R3 ;  /* 0x00000010020e7824 */ /* 0x000fe200078e0203 */
[----:B------:R-:W-:Y:S01]  /*e4e0*/  USEL UR13, UR13, URZ, !UP1 ;  /* 0x0000003f0d0d7287 */ /* 0x000fe2000c800000 */
[----:B------:R-:W-:Y:S01]  /*e4f0*/  BSSY B0, `(.L_x_724) ;  /* 0x000007b000007945 */ /* 0x000fe20003800000 */
[----:B------:R-:W-:-:S02]  /*e500*/  ULDC.64 UR6, c[0x0][0x498] ;  /* 0x0001260000067ab9 */ /* 0x000fc40000000a00 */
[----:B------:R-:W-:Y:S01]  /*e510*/  IADD3 R0, R14, R0, RZ ;  /* 0x000000000e007210 */ /* 0x000fe20007ffe0ff */
[----:B------:R-:W-:Y:S02]  /*e520*/  UIMAD UR18, UR12, UR6, URZ ;  /* 0x000000060c1272a4 */ /* 0x000fe4000f8e023f */
[----:B------:R-:W-:Y:S02]  /*e530*/  UIADD3 UR17, UR17, UR10, URZ ;  /* 0x0000000a11117290 */ /* 0x000fe4000fffe03f */
[----:B-1----:R-:W-:Y:S01]  /*e540*/  IMAD R3, R21, 0x80, R0 ;  /* 0x0000008015037824 */ /* 0x002fe200078e0200 */
[----:B------:R-:W-:Y:S02]  /*e550*/  UIMAD UR7, UR13, UR7, UR18 ;  /* 0x000000070d0772a4 */ /* 0x000fe4000f8e0212 */
[----:B------:R-:W-:Y:S01]  /*e560*/  UIMAD.WIDE.U32 UR16, UR13, UR6, UR16 ;  /* 0x000000060d1072a5 */ /* 0x000fe2000f8e0010 */
[----:B------:R-:W-:Y:S01]  /*e570*/  @P2 IMAD.HI.U32 R2, R3, c[0x0][0x4ec], RZ ;  /* 0x00013b0003022a27 */ /* 0x000fe200078e00ff */
[----:B------:R-:W-:-:S02]  /*e580*/  ULDC.64 UR4, c[0x0][0x3e8] ;  /* 0x0000fa0000047ab9 */ /* 0x000fc40000000a00 */
[----:B------:R-:W-:Y:S01]  /*e590*/  UIMAD UR8, UR8, UR4, URZ ;  /* 0x00000004080872a4 */ /* 0x000fe2000f8e023f */
[----:B------:R-:W-:Y:S01]  /*e5a0*/  IMAD.MOV.U32 R0, RZ, RZ, R3 ;  /* 0x000000ffff007224 */ /* 0x000fe200078e0003 */
[----:B------:R-:W-:Y:S01]  /*e5b0*/  @P2 SHF.R.U32.HI R0, RZ, c[0x0][0x4f0], R2 ;  /* 0x00013c00ff002a19 */ /* 0x000fe20000011602 */
[----:B------:R-:W-:Y:S01]  /*e5c0*/  IMAD.U32 R5, RZ, RZ, UR7 ;  /* 0x00000007ff057e24 */ /* 0x000fe2000f8e00ff */
[----:B------:R-:W-:Y:S01]  /*e5d0*/  LOP3.LUT R2, R4, 0x3fffffe, RZ, 0xc0, !PT ;  /* 0x03fffffe04027812 */ /* 0x000fe200078ec0ff */
[----:B------:R-:W-:Y:S01]  /*e5e0*/  IMAD R4, R19, 0x20, R46 ;  /* 0x0000002013047824 */ /* 0x000fe200078e022e */
[----:B------:R-:W-:Y:S01]  /*e5f0*/  SHF.R.S32.HI R6, RZ, 0x1f, R0 ;  /* 0x0000001fff067819 */ /* 0x000fe20000011400 */
[----:B------:R-:W-:Y:S02]  /*e600*/  UIADD3 UR21, UR21, UR11, URZ ;  /* 0x0000000b15157290 */ /* 0x000fe4000fffe03f */
[----:B------:R-:W-:Y:S01]  /*e610*/  IMAD.IADD R2, R46, 0x1, -R2 ;  /* 0x000000012e027824 */ /* 0x000fe200078e0a02 */
[----:B------:R-:W-:Y:S01]  /*e620*/  UIMAD UR8, UR9, UR5, UR8 ;  /* 0x00000005090872a4 */ /* 0x000fe2000f8e0208 */
[----:B------:R-:W-:Y:S01]  /*e630*/  IMAD R9, R21, 0x80, R4 ;  /* 0x0000008015097824 */ /* 0x000fe200078e0204 */
[----:B------:R-:W-:Y:S01]  /*e640*/  UIMAD.WIDE.U32 UR20, UR9, UR4, UR20 ;  /* 0x00000004091472a5 */ /* 0x000fe2000f8e0014 */
[----:B------:R-:W-:Y:S01]  /*e650*/  IMAD.MOV R4, RZ, RZ, -R0 ;  /* 0x000000ffff047224 */ /* 0x000fe200078e0a00 */
[----:B------:R-:W-:Y:S01]  /*e660*/  LEA R20, R50, R2, 0x3 ;  /* 0x0000000232147211 */ /* 0x000fe200078e18ff */
[----:B------:R-:W-:Y:S01]  /*e670*/  @P2 IMAD.HI.U32 R7, R9, c[0x0][0x4ec], RZ ;  /* 0x00013b0009072a27 */ /* 0x000fe200078e00ff */
[----:B------:R-:W-:Y:S01]  /*e680*/  IADD3 R2, P1, R0, UR16, RZ ;  /* 0x0000001000027c10 */ /* 0x000fe2000ff3e0ff */
[----:B------:R-:W-:-:S02]  /*e690*/  ULDC.64 UR4, c[0x0][0x3f0] ;  /* 0x0000fc0000047ab9 */ /* 0x000fc40000000a00 */
[----:B------:R-:W-:Y:S01]  /*e6a0*/  IMAD R0, R4, c[0x0][0x4e8], R3 ;  /* 0x00013a0004007a24 */ /* 0x000fe200078e0203 */
[----:B------:R-:W-:Y:S01]  /*e6b0*/  IADD3.X R3, R6, UR17, R5, P1, !PT ;  /* 0x0000001106037c10 */ /* 0x000fe20008ffe405 */
[----:B------:R-:W-:Y:S01]  /*e6c0*/  IMAD.SHL.U32 R4, R8, 0x8, RZ ;  /* 0x0000000808047824 */ /* 0x000fe200078e00ff */
[----:B------:R-:W-:Y:S01]  /*e6d0*/  UIMAD UR12, UR12, UR4, URZ ;  /* 0x000000040c0c72a4 */ /* 0x000fe2000f8e023f */
[----:B------:R-:W-:Y:S01]  /*e6e0*/  IMAD.MOV.U32 R16, RZ, RZ, R9 ;  /* 0x000000ffff107224 */ /* 0x000fe200078e0009 */
[----:B------:R-:W-:Y:S01]  /*e6f0*/  SHF.R.S32.HI R5, RZ, 0x1f, R0 ;  /* 0x0000001fff057819 */ /* 0x000fe20000011400 */
[----:B------:R-:W-:Y:S01]  /*e700*/  IMAD.WIDE.U32 R2, R0, c[0x0][0x488], R2 ;  /* 0x0001220000027a25 */ /* 0x000fe200078e0002 */
[----:B------:R-:W-:Y:S01]  /*e710*/  UIADD3 UR9, UR21, UR8, URZ ;  /* 0x0000000815097290 */ /* 0x000fe2000fffe03f */
[----:B------:R-:W-:Y:S01]  /*e720*/  @P2 SHF.R.U32.HI R16, RZ, c[0x0][0x4f0], R7 ;  /* 0x00013c00ff102a19 */ /* 0x000fe20000011607 */
[----:B------:R-:W-:Y:S01]  /*e730*/  UIMAD UR5, UR13, UR5, UR12 ;  /* 0x000000050d0572a4 */ /* 0x000fe2000f8e020c */
[----:B------:R-:W-:Y:S01]  /*e740*/  IMAD R5, R5, c[0x0][0x488], RZ ;  /* 0x0001220005057a24 */ /* 0x000fe200078e02ff */
[----:B------:R-:W-:Y:S01]  /*e750*/  LOP3.LUT R4, R4, 0xc0, RZ, 0xc0, !PT ;  /* 0x000000c004047812 */ /* 0x000fe200078ec0ff */
[----:B------:R-:W-:Y:S01]  /*e760*/  IMAD.SHL.U32 R6, R19, 0x8, RZ ;  /* 0x0000000813067824 */ /* 0x000fe200078e00ff */
[----:B------:R-:W-:Y:S01]  /*e770*/  UMOV UR8, UR20 ;  /* 0x0000001400087c82 */ /* 0x000fe20008000000 */
[----:B------:R-:W-:Y:S01]  /*e780*/  IMAD R8, R0, c[0x0][0x48c], R5 ;  /* 0x0001230000087a24 */ /* 0x000fe200078e0205 */
[----:B------:R-:W-:Y:S01]  /*e790*/  LEA R0, P1, R2, c[0x0][0x450], 0x2 ;  /* 0x0001140002007a11 */ /* 0x000fe200078210ff */
[----:B------:R-:W-:Y:S01]  /*e7a0*/  UIMAD.WIDE.U32 UR8, UR13, UR4, UR8 ;  /* 0x000000040d0872a5 */ /* 0x000fe2000f8e0008 */
[----:B------:R-:W-:Y:S01]  /*e7b0*/  SHF.R.U32.HI R11, RZ, 0x3, R4 ;  /* 0x00000003ff0b7819 */ /* 0x000fe20000011604 */
[----:B------:R-:W-:Y:S01]  /*e7c0*/  IMAD.IADD R3, R3, 0x1, R8 ;  /* 0x0000000103037824 */ /* 0x000fe200078e0208 */
[----:B------:R-:W-:Y:S01]  /*e7d0*/  LOP3.LUT R10, R4, 0x18, R6, 0xf8, !PT ;  /* 0x00000018040a7812 */ /* 0x000fe200078ef806 */
[----:B------:R-:W-:Y:S01]  /*e7e0*/  UIADD3 UR5, UR9, UR5, URZ ;  /* 0x0000000509057290 */ /* 0x000fe2000fffe03f */
[----:B------:R-:W-:Y:S01]  /*e7f0*/  IADD3 R7, -R16, RZ, RZ ;  /* 0x000000ff10077210 */ /* 0x000fe20007ffe1ff */
[----:B------:R-:W-:Y:S01]  /*e800*/  SHFL.IDX PT, R12, R0, RZ, 0x1c1f ;  /* 0x001c1fff000c7589 */ /* 0x000fe200000e0000 */
[----:B------:R-:W-:Y:S01]  /*e810*/  LEA.HI.X R2, R2, c[0x0][0x454], R3, 0x2, P1 ;  /* 0x0001150002027a11 */ /* 0x000fe200008f1403 */
[----:B------:R-:W-:Y:S01]  /*e820*/  IMAD.U32 R5, RZ, RZ, UR9 ;  /* 0x00000009ff057e24 */ /* 0x000fe2000f8e00ff */
[----:B------:R-:W-:Y:S01]  /*e830*/  SHF.R.S32.HI R8, RZ, 0x1f, R16 ;  /* 0x0000001fff087819 */ /* 0x000fe20000011410 */
[----:B------:R-:W-:Y:S01]  /*e840*/  IMAD R17, R7, c[0x0][0x4e8], R9 ;  /* 0x00013a0007117a24 */ /* 0x000fe200078e0209 */
[----:B------:R-:W-:Y:S01]  /*e850*/  LOP3.LUT R19, R10, R11, RZ, 0x3c, !PT ;  /* 0x0000000b0a137212 */ /* 0x000fe200078e3cff */
[----:B------:R-:W1:Y:S01]  /*e860*/  SHFL.IDX PT, R13, R2, RZ, 0x1c1f ;  /* 0x001c1fff020d7589 */ /* 0x000e6200000e0000 */
[----:B------:R-:W-:-:S02]  /*e870*/  IMAD R7, R21, 0x80, R14 ;  /* 0x0000008015077824 */ /* 0x000fc400078e020e */
[----:B------:R-:W-:Y:S01]  /*e880*/  IMAD R3, R8, c[0x0][0x3e0], RZ ;  /* 0x0000f80008037a24 */ /* 0x000fe200078e02ff */
[----:B------:R-:W-:Y:S01]  /*e890*/  SHFL.IDX PT, R10, R0, 0x1, 0x1c1f ;  /* 0x003c1f00000a7f89 */ /* 0x000fe200000e0000 */
[----:B------:R-:W-:Y:S01]  /*e8a0*/  IMAD.U32 R4, RZ, RZ, UR8 ;  /* 0x00000008ff047e24 */ /* 0x000fe2000f8e00ff */
[----:B------:R-:W-:Y:S01]  /*e8b0*/  ISETP.GE.OR P3, PT, R7, R24, P0 ;  /* 0x000000180700720c */ /* 0x000fe20000766670 */
[----:B------:R-:W-:Y:S01]  /*e8c0*/  IMAD.U32 R5, RZ, RZ, UR5 ;  /* 0x00000005ff057e24 */ /* 0x000fe2000f8e00ff */
[----:B------:R-:W2:Y:S01]  /*e8d0*/  SHFL.IDX PT, R11, R2, 0x1, 0x1c1f ;  /* 0x003c1f00020b7f89 */ /* 0x000ea200000e0000 */
[----:B------:R-:W-:-:S03]  /*e8e0*/  IMAD R18, R16, c[0x0][0x3e4], R3 ;  /* 0x0000f90010127a24 */ /* 0x000fc600078e0203 */
[----:B------:R-:W-:Y:S04]  /*e8f0*/  SHFL.IDX PT, R14, R0, 0x2, 0x1c1f ;  /* 0x005c1f00000e7f89 */ /* 0x000fe800000e0000 */
[----:B------:R-:W3:Y:S04]  /*e900*/  SHFL.IDX PT, R15, R2, 0x2, 0x1c1f ;  /* 0x005c1f00020f7f89 */ /* 0x000ee800000e0000 */
[----:B------:R4:W-:Y:S04]  /*e910*/  SHFL.IDX PT, R8, R0, 0x3, 0x1c1f ;  /* 0x007c1f0000087f89 */ /* 0x0009e800000e0000 */
[----:B------:R2:W3:Y:S04]  /*e920*/  SHFL.IDX PT, R9, R2, 0x3, 0x1c1f ;  /* 0x007c1f0002097f89 */ /* 0x0004e800000e0000 */
[----:B-1----:R-:W-:Y:S01]  /*e930*/  @!P3 ST.E [R12.64], R51 ;  /* 0x000000330c00b985 */ /* 0x002fe2000c10190e */
[C---:B----4-:R-:W-:Y:S01]  /*e940*/  IADD3 R0, R7.reuse, 0x8, RZ ;  /* 0x0000000807007810 */ /* 0x050fe20007ffe0ff */
[----:B--2---:R-:W-:Y:S01]  /*e950*/  IMAD.WIDE.U32 R2, R16, c[0x0][0x3e0], R4 ;  /* 0x0000f80010027a25 */ /* 0x004fe200078e0004 */
[----:B------:R-:W-:-:S02]  /*e960*/  IADD3 R5, R7, 0x40, RZ ;  /* 0x0000004007057810 */ /* 0x000fc40007ffe0ff */
[----:B------:R-:W-:Y:S02]  /*e970*/  IADD3 R7, R7, 0x48, RZ ;  /* 0x0000004807077810 */ /* 0x000fe40007ffe0ff */
[-C--:B------:R-:W-:Y:S02]  /*e980*/  ISETP.GE.OR P2, PT, R0, R24.reuse, P0 ;  /* 0x000000180000720c */ /* 0x080fe40000746670 */
[----:B------:R-:W-:Y:S02]  /*e990*/  SHF.R.S32.HI R4, RZ, 0x1f, R17 ;  /* 0x0000001fff047819 */ /* 0x000fe40000011411 */
[-C--:B------:R-:W-:Y:S01]  /*e9a0*/  ISETP.GE.OR P1, PT, R5, R24.reuse, P0 ;  /* 0x000000180500720c */ /* 0x080fe20000726670 */
[----:B------:R-:W-:Y:S01]  /*e9b0*/  IMAD.U32 R5, R20, 0x20, R19 ;  /* 0x0000002014057824 */ /* 0x000fe200078e0013 */
[----:B------:R-:W-:Y:S01]  /*e9c0*/  ISETP.GE.OR P0, PT, R7, R24, P0 ;  /* 0x000000180700720c */ /* 0x000fe20000706670 */
[----:B------:R-:W-:Y:S01]  /*e9d0*/  IMAD R0, R4, c[0x0][0x3d8], RZ ;  /* 0x0000f60004007a24 */ /* 0x000fe200078e02ff */
[----:B------:R-:W-:-:S03]  /*e9e0*/  IADD3 R3, R3, R18, RZ ;  /* 0x0000001203037210 */ /* 0x000fc60007ffe0ff */
[----:B------:R-:W-:Y:S02]  /*e9f0*/  IMAD R4, R17, c[0x0][0x3dc], R0 ;  /* 0x0000f70011047a24 */ /* 0x000fe400078e0200 */
[----:B------:R-:W-:Y:S01]  /*ea00*/  IMAD.SHL.U32 R0, R5, 0x2, RZ ;  /* 0x0000000205007824 */ /* 0x000fe200078e00ff */
[----:B------:R1:W-:Y:S01]  /*ea10*/  @!P2 ST.E [R10.64], R52 ;  /* 0x000000340a00a985 */ /* 0x0003e2000c10190e */
[----:B------:R-:W-:-:S03]  /*ea20*/  IMAD.WIDE.U32 R2, R17, c[0x0][0x3d8], R2 ;  /* 0x0000f60011027a25 */ /* 0x000fc600078e0002 */
[----:B---3--:R2:W-:Y:S01]  /*ea30*/  @!P1 ST.E [R14.64], R53 ;  /* 0x000000350e009985 */ /* 0x0085e2000c10190e */
[----:B------:R-:W-:-:S03]  /*ea40*/  IMAD.IADD R3, R3, 0x1, R4 ;  /* 0x0000000103037824 */ /* 0x000fc600078e0204 */
[----:B------:R2:W-:Y:S01]  /*ea50*/  @!P0 ST.E [R8.64], R54 ;  /* 0x0000003608008985 */ /* 0x0005e2000c10190e */
[----:B------:R-:W-:-:S03]  /*ea60*/  LEA R25, P0, R2, c[0x0][0x380], 0x1 ;  /* 0x0000e00002197a11 */ /* 0x000fc600078008ff */
[----:B------:R2:W3:Y:S04]  /*ea70*/  LDS.128 R36, [R0+0x880] ;  /* 0x0008800000247984 */ /* 0x0004e80000000c00 */
[----:B------:R2:W4:Y:S04]  /*ea80*/  LDS.128 R52, [R0+0x1080] ;  /* 0x0010800000347984 */ /* 0x0005280000000c00 */
[----:B------:R2:W2:Y:S04]  /*ea90*/  LDS.128 R60, [R0+0x1880] ;  /* 0x00188000003c7984 */ /* 0x0004a80000000c00 */
[----:B------:R2:W2:Y:S01]  /*eaa0*/  LDS.128 R32, [R0+0x2880] ;  /* 0x0028800000207984 */ /* 0x0004a20000000c00 */
[----:B-1----:R-:W-:-:S03]  /*eab0*/  IMAD R11, R21, 0x80, R46 ;  /* 0x00000080150b7824 */ /* 0x002fc600078e022e */
[----:B------:R1:W1:Y:S01]  /*eac0*/  LDS.128 R48, [R0+0x3080] ;  /* 0x0030800000307984 */ /* 0x0002620000000c00 */
[----:B------:R-:W-:-:S03]  /*ead0*/  LEA.HI.X R10, R2, c[0x0][0x384], R3, 0x1, P0 ;  /* 0x0000e100020a7a11 */ /* 0x000fc600000f0c03 */
[----:B------:R1:W1:Y:S01]  /*eae0*/  LDS.128 R56, [R0+0x3880] ;  /* 0x0038800000387984 */ /* 0x0002620000000c00 */
[----:B------:R-:W-:-:S03]  /*eaf0*/  ISETP.GE.AND P0, PT, R11, R24, PT ;  /* 0x000000180b00720c */ /* 0x000fc60003f06270 */
[----:B------:R1:W1:Y:S04]  /*eb00*/  LDS.128 R28, [R0+0x4880] ;  /* 0x00488000001c7984 */ /* 0x0002680000000c00 */
        /* <DEDUP_REMOVED lines=11> */
[----:B--2---:R2:W4:Y:S01]  /*ebc0*/  LDS.128 R12, [R0+0x4080] ;  /* 0x00408000000c7984 */ /* 0x0045220000000c00 */
[----:B------:R-:W-:-:S09]  /*ebd0*/  ISETP.GE.AND P2, PT, R6, c[0x0][0x3c8], PT ;  /* 0x0000f20006007a0c */ /* 0x000fd20003f46270 */
[----:B------:R-:W-:-:S04]  /*ebe0*/  @!P1 SHF.R.S32.HI R4, RZ, 0x1f, R5 ;  /* 0x0000001fff049819 */ /* 0x000fc80000011405 */
[----:B------:R-:W-:Y:S01]  /*ebf0*/  @!P1 LEA.HI R4, R4, R5, RZ, 0x3 ;  /* 0x0000000504049211 */ /* 0x000fe200078f18ff */
[----:B-1----:R-:W-:-:S03]  /*ec00*/  @!P2 IMAD.WIDE R8, R6, 0x2, R2 ;  /* 0x000000020608a825 */ /* 0x002fc600078e0202 */
[----:B------:R-:W-:Y:S02]  /*ec10*/  @!P1 LOP3.LUT R4, R4, 0xfffffff8, RZ, 0xc0, !PT ;  /* 0xfffffff804049812 */ /* 0x000fe400078ec0ff */
[----:B--2---:R-:W-:-:S03]  /*ec20*/  @!P0 SHF.R.S32.HI R0, RZ, 0x1f, R7 ;  /* 0x0000001fff008819 */ /* 0x004fc60000011407 */
[----:B------:R-:W-:Y:S01]  /*ec30*/  @!P1 IMAD.WIDE R4, R4, 0x2, R2 ;  /* 0x0000000204049825 */ /* 0x000fe200078e0202 */
[----:B------:R-:W-:-:S04]  /*ec40*/  @!P0 LEA.HI R0, R0, R7, RZ, 0x3 ;  /* 0x0000000700008211 */ /* 0x000fc800078f18ff */
[----:B------:R-:W-:Y:S01]  /*ec50*/  @!P0 LOP3.LUT R0, R0, 0xfffffff8, RZ, 0xc0, !PT ;  /* 0xfffffff800008812 */ /* 0x000fe200078ec0ff */
[----:B---3--:R1:W-:Y:S04]  /*ec60*/  @!P2 ST.E.128 [R8.64], R20 ;  /* 0x000000140800a985 */ /* 0x0083e8000c101d0e */
[----:B------:R-:W-:Y:S01]  /*ec70*/  @!P0 IMAD.WIDE R2, R0, 0x2, R2 ;  /* 0x0000000200028825 */ /* 0x000fe200078e0202 */
[----:B-----5:R1:W-:Y:S04]  /*ec80*/  @!P1 ST.E.128 [R4.64], R16 ;  /* 0x0000001004009985 */ /* 0x0203e8000c101d0e */
[----:B----4-:R1:W-:Y:S02]  /*ec90*/  @!P0 ST.E.128 [R2.64], R12 ;  /* 0x0000000c02008985 */ /* 0x0103e4000c101d0e */
.L_x_725:
[----:B---3--:R-:W-:Y:S05]  /*eca0*/  BSYNC B0 ;  /* 0x0000000000007941 */ /* 0x008fea0003800000 */
.L_x_724:
        /* <DEDUP_REMOVED lines=23> */
.L_x_727:
[----:B------:R-:W-:Y:S05]  /*ee20*/  BSYNC B0 ;  /* 0x0000000000007941 */ /* 0x000fea0003800000 */
.L_x_726:
        /* <DEDUP_REMOVED lines=23> */
.L_x_729:
[----:B------:R-:W-:Y:S05]  /*efa0*/  BSYNC B0 ;  /* 0x0000000000007941 */ /* 0x000fea0003800000 */
.L_x_728:
        /* <DEDUP_REMOVED lines=24> */
.L_x_722:
[----:B------:R-:W-:Y:S02]  /*f130*/  ULDC.64 UR4, c[0x0][0x500] ;  /* 0x0001400000047ab9 */ /* 0x000fe40000000a00 */
[----:B------:R-:W-:Y:S02]  /*f140*/  UISETP.NE.U32.AND UP1, UPT, URZ, UR4, UPT ;  /* 0x000000043f00728c */ /* 0x000fe4000bf25070 */
[----:B------:R-:W-:Y:S02]  /*f150*/  UMOV UR6, 0x4 ;  /* 0x0000000400067882 */ /* 0x000fe40000000000 */
[----:B------:R-:W-:-:S03]  /*f160*/  UISETP.NE.AND.EX UP1, UPT, URZ, UR5, UPT, UP1 ;  /* 0x000000053f00728c */ /* 0x000fc6000bf25310 */
[----:B------:R-:W-:Y:S02]  /*f170*/  ULDC.64 UR4, c[0x0][0x500] ;  /* 0x0001400000047ab9 */ /* 0x000fe40000000a00 */
[----:B------:R-:W-:Y:S01]  /*f180*/  UIMAD.WIDE UR4, UR13, UR6, UR4 ;  /* 0x000000060d0472a5 */ /* 0x000fe2000f8e0204 */
[----:B------:R-:W-:-:S05]  /*f190*/  PLOP3.LUT P1, PT, PT, PT, UP1, 0x80, 0x0 ;  /* 0x000000000000781c */ /* 0x000fca0003f2f018 */
[----:B------:R-:W-:Y:S01]  /*f1a0*/  IMAD.U32 R4, RZ, RZ, UR4 ;  /* 0x00000004ff047e24 */ /* 0x000fe2000f8e00ff */
[----:B------:R-:W-:Y:S01]  /*f1b0*/  MOV R5, UR5 ;  /* 0x0000000500057c02 */ /* 0x000fe20008000f00 */
[----:B------:R-:W-:-:S06]  /*f1c0*/  ULDC.64 UR4, c[0x0][0x508] ;  /* 0x0001420000047ab9 */ /* 0x000fcc0000000a00 */
[----:B------:R-:W2:Y:S01]  /*f1d0*/  @P1 LDG.E R0, [R4.64] ;  /* 0x0000000e04001981 */ /* 0x000ea2000c1e1900 */
[----:B------:R-:W-:Y:S01]  /*f1e0*/  UISETP.NE.U32.AND UP0, UPT, URZ, UR4, UPT ;  /* 0x000000043f00728c */ /* 0x000fe2000bf05070 */
[----:B------:R-:W-:-:S03]  /*f1f0*/  IMAD.MOV.U32 R9, RZ, RZ, c[0x0][0x388] ;  /* 0x0000e200ff097624 */ /* 0x000fc600078e00ff */
[----:B------:R-:W-:-:S03]  /*f200*/  UISETP.NE.AND.EX UP0, UPT, URZ, UR5, UPT, UP0 ;  /* 0x000000053f00728c */ /* 0x000fc6000bf05300 */
[----:B------:R-:W-:-:S03]  /*f210*/  ULDC.64 UR4, c[0x0][0x508] ;  /* 0x0001420000047ab9 */ /* 0x000fc60000000a00 */
[----:B------:R-:W-:-:S05]  /*f220*/  PLOP3.LUT P0, PT, PT, PT, UP0, 0x80, 0x0 ;  /* 0x000000000000781c */ /* 0x000fca0003f0f008 */
[----:B------:R-:W-:-:S06]  /*f230*/  @UP0 UIMAD.WIDE UR4, UR13, UR6, UR4 ;  /* 0x000000060d0402a5 */ /* 0x000fcc000f8e0204 */
[----:B------:R-:W-:Y:S01]  /*f240*/  MOV R2, UR4 ;  /* 0x0000000400027c02 */ /* 0x000fe20008000f00 */
[----:B------:R-:W-:-:S05]  /*f250*/  IMAD.U32 R3, RZ, RZ, UR5 ;  /* 0x00000005ff037e24 */ /* 0x000fca000f8e00ff */
[----:B------:R1:W5:Y:S01]  /*f260*/  @P0 LDG.E R9, [R2.64] ;  /* 0x0000000e02090981 */ /* 0x000362000c1e1900 */
[----:B------:R-:W-:Y:S02]  /*f270*/  UMOV UR10, URZ ;  /* 0x0000003f000a7c82 */ /* 0x000fe40008000000 */
[----:B------:R-:W-:Y:S01]  /*f280*/  UMOV UR11, URZ ;  /* 0x0000003f000b7c82 */ /* 0x000fe20008000000 */
[----:B--2---:R-:W2:Y:S02]  /*f290*/  @P1 R2UR UR5, R0 ;  /* 0x00000000000513c2 */ /* 0x004ea400000e0000 */
[----:B--2---:R-:W-:Y:S02]  /*f2a0*/  @UP1 USHF.R.S32.HI UR4, URZ, 0x1f, UR5 ;  /* 0x0000001f3f041899 */ /* 0x004fe40008011405 */
[----:B------:R-:W-:-:S05]  /*f2b0*/  @UP1 UMOV UR10, UR5 ;  /* 0x00000005000a1c82 */ /* 0x000fca0008000000 */
[----:B------:R-:W-:Y:S01]  /*f2c0*/  @UP1 UMOV UR11, UR4 ;  /* 0x00000004000b1c82 */ /* 0x000fe20008000000 */
[----:B------:R-:W-:Y:S05]  /*f2d0*/  @P0 BRA `(.L_x_730) ;  /* 0x0000004000000947 */ /* 0x000fea0003800000 */
[----:B-1----:R-:W-:Y:S05]  /*f2e0*/  @!P1 BRA `(.L_x_730) ;  /* 0x0000003000009947 */ /* 0x002fea0003800000 */
[----:B------:R-:W2:Y:S04]  /*f2f0*/  LDG.E R0, [R4.64] ;  /* 0x0000000e04007981 */ /* 0x000ea8000c1e1900 */
[----:B------:R-:W2:Y:S02]  /*f300*/  LDG.E R2, [R4.64+0x4] ;  /* 0x0000040e04027981 */ /* 0x000ea4000c1e1900 */
[----:B--2--5:R-:W-:Y:S02]  /*f310*/  IADD3 R9, -R0, R2, RZ ;  /* 0x0000000200097210 */ /* 0x024fe40007ffe1ff */
.L_x_730:
[----:B-1----:R-:W1:Y:S01]  /*f320*/  S2R R8, SR_TID.X ;  /* 0x0000000000087919 */ /* 0x002e620000002100 */
[----:B------:R-:W-:Y:S01]  /*f330*/  USHF.R.S32.HI UR6, URZ, 0x1f, UR13 ;  /* 0x0000001f3f067899 */ /* 0x000fe2000801140d */
[----:B------:R-:W-:Y:S01]  /*f340*/  BSSY B0, `(.L_x_731) ;  /* 0x0000029000007945 */ /* 0x000fe20003800000 */
[----:B------:R-:W-:-:S02]  /*f350*/  USEL UR13, UR13, URZ, !UP1 ;  /* 0x0000003f0d0d7287 */ /* 0x000fc4000c800000 */
[----:B------:R-:W-:Y:S01]  /*f360*/  USEL UR6, UR6, URZ, !UP1 ;  /* 0x0000003f06067287 */ /* 0x000fe2000c800000 */
[----:B-1----:R-:W-:-:S13]  /*f370*/  ISETP.GT.AND P0, PT, R8, 0x7f, PT ;  /* 0x0000007f0800780c */ /* 0x002fda0003f04270 */
[----:B------:R-:W-:Y:S05]  /*f380*/  @P0 BRA `(.L_x_732) ;  /* 0x0000024000000947 */ /* 0x000fea0003800000 */
[----:B------:R-:W1:Y:S01]  /*f390*/  S2R R3, SR_CTAID.X ;  /* 0x0000000000037919 */ /* 0x000e620000002500 */
[----:B-----5:R-:W-:Y:S01]  /*f3a0*/  IMAD R0, R9, c[0x0][0x4e8], RZ ;  /* 0x00013a0009007a24 */ /* 0x020fe200078e02ff */
[----:B-1----:R-:W-:-:S04]  /*f3b0*/  LEA R3, R3, R8, 0x7 ;  /* 0x0000000803037211 */ /* 0x002fc800078e38ff */
[----:B------:R-:W-:-:S13]  /*f3c0*/  ISETP.GE.AND P0, PT, R3, R0, PT ;  /* 0x000000000300720c */ /* 0x000fda0003f06270 */
[----:B------:R-:W-:Y:S05]  /*f3d0*/  @P0 BRA `(.L_x_732) ;  /* 0x000001f000000947 */ /* 0x000fea0003800000 */
[----:B------:R-:W-:Y:S01]  /*f3e0*/  IMAD.MOV.U32 R0, RZ, RZ, c[0x0][0x4e8] ;  /* 0x00013a00ff007624 */ /* 0x000fe200078e00ff */
[----:B------:R-:W-:Y:S01]  /*f3f0*/  ULDC.64 UR4, c[0x0][0x490] ;  /* 0x0001240000047ab9 */ /* 0x000fe20000000a00 */
[----:B------:R-:W-:Y:S01]  /*f400*/  IMAD.MOV.U32 R2, RZ, RZ, R3 ;  /* 0x000000ffff027224 */ /* 0x000fe200078e0003 */
[----:B------:R-:W-:Y:S02]  /*f410*/  UIMAD UR7, UR8, UR4, URZ ;  /* 0x00000004080772a4 */ /* 0x000fe4000f8e023f */
[----:B------:R-:W-:Y:S01]  /*f420*/  ISETP.NE.AND P0, PT, R0, 0x1, PT ;  /* 0x000000010000780c */ /* 0x000fe20003f05270 */
[----:B------:R-:W-:Y:S02]  /*f430*/  UMOV UR16, UR10 ;  /* 0x0000000a00107c82 */ /* 0x000fe40008000000 */
[----:B------:R-:W-:Y:S02]  /*f440*/  UMOV UR17, UR11 ;  /* 0x0000000b00117c82 */ /* 0x000fe40008000000 */
[----:B------:R-:W-:-:S02]  /*f450*/  UIMAD.WIDE.U32 UR16, UR9, UR4, UR16 ;  /* 0x00000004091072a5 */ /* 0x000fc4000f8e0010 */
[----:B------:R-:W-:-:S03]  /*f460*/  UIMAD UR7, UR9, UR5, UR7 ;  /* 0x00000005090772a4 */ /* 0x000fc6000f8e0207 */
[----:B------:R-:W-:Y:S02]  /*f470*/  ULDC.64 UR4, c[0x0][0x498] ;  /* 0x0001260000047ab9 */ /* 0x000fe40000000a00 */
[----:B------:R-:W-:Y:S01]  /*f480*/  UIADD3 UR17, UR7, UR17, URZ ;  /* 0x0000001107117290 */ /* 0x000fe2000fffe03f */
[----:B------:R-:W-:Y:S01]  /*f490*/  @P0 IMAD.HI.U32 R0, R3, c[0x0][0x4ec], RZ ;  /* 0x00013b0003000a27 */ /* 0x000fe200078e00ff */
[----:B------:R-:W-:Y:S02]  /*f4a0*/  UIMAD UR7, UR6, UR4, URZ ;  /* 0x00000004060772a4 */ /* 0x000fe4000f8e023f */
[----:B------:R-:W-:Y:S02]  /*f4b0*/  UIMAD.WIDE.U32 UR16, UR13, UR4, UR16 ;  /* 0x000000040d1072a5 */ /* 0x000fe4000f8e0010 */
[----:B------:R-:W-:Y:S01]  /*f4c0*/  @P0 SHF.R.U32.HI R2, RZ, c[0x0][0x4f0], R0 ;  /* 0x00013c00ff020a19 */ /* 0x000fe20000011600 */
[----:B------:R-:W-:-:S03]  /*f4d0*/  UIMAD UR5, UR13, UR5, UR7 ;  /* 0x000000050d0572a4 */ /* 0x000fc6000f8e0207 */
[----:B------:R-:W-:-:S03]  /*f4e0*/  IADD3 R0, -R2, RZ, RZ ;  /* 0x000000ff02007210 */ /* 0x000fc60007ffe1ff */
[----:B------:R-:W-:Y:S02]  /*f4f0*/  IMAD.U32 R5, RZ, RZ, UR5 ;  /* 0x00000005ff057e24 */ /* 0x000fe4000f8e00ff */
[----:B------:R-:W-:Y:S01]  /*f500*/  IMAD R0, R0, c[0x0][0x4e8], R3 ;  /* 0x00013a0000007a24 */ /* 0x000fe200078e0203 */
[----:B------:R-:W-:Y:S02]  /*f510*/  SHF.R.S32.HI R3, RZ, 0x1f, R2 ;  /* 0x0000001fff037819 */ /* 0x000fe40000011402 */
[----:B------:R-:W-:Y:S02]  /*f520*/  IADD3 R2, P0, R2, UR16, RZ ;  /* 0x0000001002027c10 */ /* 0x000fe4000ff1e0ff */
[----:B------:R-:W-:Y:S02]  /*f530*/  SHF.R.S32.HI R4, RZ, 0x1f, R0 ;  /* 0x0000001fff047819 */ /* 0x000fe40000011400 */
[----:B------:R-:W-:-:S03]  /*f540*/  IADD3.X R3, R3, UR17, R5, P0, !PT ;  /* 0x0000001103037c10 */ /* 0x000fc600087fe405 */
[----:B------:R-:W-:Y:S02]  /*f550*/  IMAD R4, R4, c[0x0][0x488], RZ ;  /* 0x0001220004047a24 */ /* 0x000fe400078e02ff */
[----:B------:R-:W-:-:S04]  /*f560*/  IMAD.WIDE.U32 R2, R0, c[0x0][0x488], R2 ;  /* 0x0001220000027a25 */ /* 0x000fc800078e0002 */
[----:B------:R-:W-:-:S05]  /*f570*/  IMAD R4, R0, c[0x0][0x48c], R4 ;  /* 0x0001230000047a24 */ /* 0x000fca00078e0204 */
[----:B------:R-:W-:Y:S02]  /*f580*/  IADD3 R0, R3, R4, RZ ;  /* 0x0000000403007210 */ /* 0x000fe40007ffe0ff */
[----:B------:R-:W-:-:S04]  /*f590*/  LEA R4, P0, R2, c[0x0][0x450], 0x2 ;  /* 0x0001140002047a11 */ /* 0x000fc800078010ff */
[----:B------:R-:W-:Y:S01]  /*f5a0*/  LEA.HI.X R5, R2, c[0x0][0x454], R0, 0x2, P0 ;  /* 0x0001150002057a11 */ /* 0x000fe200000f1400 */
[----:B------:R-:W-:-:S05]  /*f5b0*/  IMAD.MOV.U32 R0, RZ, RZ, -0x800000 ;  /* 0xff800000ff007424 */ /* 0x000fca00078e00ff */
[----:B------:R1:W-:Y:S03]  /*f5c0*/  STG.E [R4.64], R0 ;  /* 0x0000000004007986 */ /* 0x0003e6000c10190e */
.L_x_732:
[----:B------:R-:W-:Y:S05]  /*f5d0*/  BSYNC B0 ;  /* 0x0000000000007941 */ /* 0x000fea0003800000 */
.L_x_731:
[----:B------:R-:W2:Y:S01]  /*f5e0*/  S2R R11, SR_CTAID.X ;  /* 0x00000000000b7919 */ /* 0x000ea20000002500 */
[----:B-1----:R-:W-:Y:S01]  /*f5f0*/  SHF.R.S32.HI R0, RZ, 0x1f, R8 ;  /* 0x0000001fff007819 */ /* 0x002fe20000011408 */
[----:B------:R-:W-:Y:S01]  /*f600*/  IMAD.MOV.U32 R3, RZ, RZ, c[0x0][0x4e8] ;  /* 0x00013a00ff037624 */ /* 0x000fe200078e00ff */
[----:B------:R-:W-:Y:S01]  /*f610*/  ULDC.64 UR4, c[0x0][0x3a0] ;  /* 0x0000e80000047ab9 */ /* 0x000fe20000000a00 */
[----:B-----5:R-:W-:Y:S01]  /*f620*/  IMAD R13, R9, c[0x0][0x4e8], RZ ;  /* 0x00013a00090d7a24 */ /* 0x020fe200078e02ff */
[----:B------:R-:W-:Y:S01]  /*f630*/  LEA.HI R0, R0, R8, RZ, 0x2 ;  /* 0x0000000800007211 */ /* 0x000fe200078f10ff */
[----:B------:R-:W-:Y:S01]  /*f640*/  UIMAD UR7, UR11, UR4, URZ ;  /* 0x000000040b0772a4 */ /* 0x000fe2000f8e023f */
[----:B------:R-:W-:Y:S01]  /*f650*/  ISETP.NE.AND P0, PT, R3, 0x1, PT ;  /* 0x000000010300780c */ /* 0x000fe20003f05270 */
[----:B------:R-:W-:Y:S01]  /*f660*/  UIMAD.WIDE.U32 UR16, UR10, UR4, URZ ;  /* 0x000000040a1072a5 */ /* 0x000fe2000f8e003f */
[----:B------:R-:W-:Y:S01]  /*f670*/  LOP3.LUT R2, R0, 0xfffffffc, RZ, 0xc0, !PT ;  /* 0xfffffffc00027812 */ /* 0x000fe200078ec0ff */
[----:B------:R-:W-:Y:S01]  /*f680*/  UIMAD UR7, UR10, UR5, UR7 ;  /* 0x000000050a0772a4 */ /* 0x000fe2000f8e0207 */
[----:B------:R-:W-:Y:S01]  /*f690*/  SHF.R.S32.HI R7, RZ, 0x2, R0 ;  /* 0x00000002ff077819 */ /* 0x000fe20000011400 */
[----:B------:R-:W-:Y:S01]  /*f6a0*/  BSSY B0, `(.L_x_733) ;  /* 0x000003a000007945 */ /* 0x000fe20003800000 */
[----:B------:R-:W-:Y:S01]  /*f6b0*/  ULDC.64 UR4, c[0x0][0x3e8] ;  /* 0x0000fa0000047ab9 */ /* 0x000fe20000000a00 */
[----:B------:R-:W-:Y:S01]  /*f6c0*/  IMAD.IADD R8, R8, 0x1, -R2 ;  /* 0x0000000108087824 */ /* 0x000fe200078e0a02 */
[----:B------:R-:W-:-:S02]  /*f6d0*/  UIADD3 UR17, UR17, UR7, URZ ;  /* 0x0000000711117290 */ /* 0x000fc4000fffe03f */
[----:B------:R-:W-:Y:S02]  /*f6e0*/  UIMAD UR7, UR8, UR4, URZ ;  /* 0x00000004080772a4 */ /* 0x000fe4000f8e023f */
[----:B------:R-:W-:Y:S01]  /*f6f0*/  LEA R0, R8, R7, 0x5 ;  /* 0x0000000708007211 */ /* 0x000fe200078e28ff */
[----:B------:R-:W-:Y:S02]  /*f700*/  UIMAD.WIDE.U32 UR16, UR9, UR4, UR16 ;  /* 0x00000004091072a5 */ /* 0x000fe4000f8e0010 */
[----:B------:R-:W-:Y:S02]  /*f710*/  UIMAD UR7, UR9, UR5, UR7 ;  /* 0x00000005090772a4 */ /* 0x000fe4000f8e0207 */
[C---:B--2---:R-:W-:Y:S01]  /*f720*/  IMAD R0, R11.reuse, 0x80, R0 ;  /* 0x000000800b007824 */ /* 0x044fe200078e0200 */
[----:B------:R-:W-:Y:S01]  /*f730*/  ULDC.64 UR4, c[0x0][0x3f0] ;  /* 0x0000fc0000047ab9 */ /* 0x000fe20000000a00 */
[----:B------:R-:W-:Y:S01]  /*f740*/  IMAD R11, R11, 0x80, R7 ;  /* 0x000000800b0b7824 */ /* 0x000fe200078e0207 */
[----:B------:R-:W-:Y:S01]  /*f750*/  UIMAD UR6, UR6, UR4, URZ ;  /* 0x00000004060672a4 */ /* 0x000fe2000f8e023f */
[----:B------:R-:W-:Y:S01]  /*f760*/  @P0 IMAD.HI.U32 R2, R0, c[0x0][0x4ec], RZ ;  /* 0x00013b0000020a27 */ /* 0x000fe200078e00ff */
[----:B------:R-:W-:Y:S01]  /*f770*/  UIADD3 UR17, UR7, UR17, URZ ;  /* 0x0000001107117290 */ /* 0x000fe2000fffe03f */
[----:B------:R-:W-:Y:S01]  /*f780*/  MOV R4, R0 ;  /* 0x0000000000047202 */ /* 0x000fe20000000f00 */
[----:B------:R-:W-:-:S02]  /*f790*/  UIMAD UR5, UR13, UR5, UR6 ;  /* 0x000000050d0572a4 */ /* 0x000fc4000f8e0206 */
[----:B------:R-:W-:Y:S01]  /*f7a0*/  @P0 SHF.R.U32.HI R4, RZ, c[0x0][0x4f0], R2 ;  /* 0x00013c00ff040a19 */ /* 0x000fe20000011602 */
[----:B------:R-:W-:-:S03]  /*f7b0*/  UIMAD.WIDE.U32 UR16, UR13, UR4, UR16 ;  /* 0x000000040d1072a5 */ /* 0x000fc6000f8e0010 */
[--C-:B------:R-:W-:Y:S01]  /*f7c0*/  SHF.R.S32.HI R3, RZ, 0x1f, R4.reuse ;  /* 0x0000001fff037819 */ /* 0x100fe20000011404 */
[----:B------:R-:W-:Y:S01]  /*f7d0*/  IMAD.MOV R2, RZ, RZ, -R4 ;  /* 0x000000ffff027224 */ /* 0x000fe200078e0a04 */
[----:B------:R-:W-:-:S03]  /*f7e0*/  UIADD3 UR5, UR17, UR5, URZ ;  /* 0x0000000511057290 */ /* 0x000fc6000fffe03f */
[----:B------:R-:W-:Y:S01]  /*f7f0*/  IMAD R5, R2, c[0x0][0x4e8], R0 ;  /* 0x00013a0002057a24 */ /* 0x000fe200078e0200 */
[----:B------:R-:W-:Y:S01]  /*f800*/  MOV R2, UR16 ;  /* 0x0000001000027c02 */ /* 0x000fe20008000f00 */
[----:B------:R-:W-:Y:S02]  /*f810*/  IMAD R0, R3, c[0x0][0x3e0], RZ ;  /* 0x0000f80003007a24 */ /* 0x000fe400078e02ff */
[----:B------:R-:W-:Y:S01]  /*f820*/  IMAD.U32 R3, RZ, RZ, UR17 ;  /* 0x00000011ff037e24 */ /* 0x000fe2000f8e00ff */
[----:B------:R-:W-:Y:S01]  /*f830*/  MOV R3, UR5 ;  /* 0x0000000500037c02 */ /* 0x000fe20008000f00 */
[----:B------:R-:W-:Y:S01]  /*f840*/  IMAD R6, R4, c[0x0][0x3e4], R0 ;  /* 0x0000f90004067a24 */ /* 0x000fe200078e0200 */
[----:B------:R-:W-:-:S03]  /*f850*/  SHF.R.S32.HI R0, RZ, 0x1f, R5 ;  /* 0x0000001fff007819 */ /* 0x000fc60000011405 */
[----:B------:R-:W-:-:S04]  /*f860*/  IMAD.WIDE.U32 R2, R4, c[0x0][0x3e0], R2 ;  /* 0x0000f80004027a25 */ /* 0x000fc800078e0002 */
[----:B------:R-:W-:Y:S02]  /*f870*/  IMAD R0, R0, c[0x0][0x3d8], RZ ;  /* 0x0000f60000007a24 */ /* 0x000fe400078e02ff */
[----:B------:R-:W-:Y:S02]  /*f880*/  IMAD.IADD R3, R3, 0x1, R6 ;  /* 0x0000000103037824 */ /* 0x000fe400078e0206 */
[C---:B------:R-:W-:Y:S02]  /*f890*/  IMAD R0, R5.reuse, c[0x0][0x3dc], R0 ;  /* 0x0000f70005007a24 */ /* 0x040fe400078e0200 */
[----:B------:R-:W-:-:S05]  /*f8a0*/  IMAD.WIDE.U32 R2, R5, c[0x0][0x3d8], R2 ;  /* 0x0000f60005027a25 */ /* 0x000fca00078e0002 */
[----:B------:R-:W-:Y:S02]  /*f8b0*/  IADD3 R0, R3, R0, RZ ;  /* 0x0000000003007210 */ /* 0x000fe40007ffe0ff */
        /* <DEDUP_REMOVED lines=24> */
.L_x_734:
[----:B------:R-:W-:Y:S05]  /*fa40*/  BSYNC B0 ;  /* 0x0000000000007941 */ /* 0x000fea0003800000 */
.L_x_733:
        /* <DEDUP_REMOVED lines=21> */
.L_x_736:
[----:B------:R-:W-:Y:S05]  /*fba0*/  BSYNC B0 ;  /* 0x0000000000007941 */ /* 0x000fea0003800000 */
.L_x_735:
        /* <DEDUP_REMOVED lines=21> */
.L_x_738:
[----:B------:R-:W-:Y:S05]  /*fd00*/  BSYNC B0 ;  /* 0x0000000000007941 */ /* 0x000fea0003800000 */
.L_x_737:
        /* <DEDUP_REMOVED lines=22> */
.L_x_739:
        /* <DEDUP_REMOVED lines=9> */
.L_x_867:


//--------------------- .text._ZN7cutlass13device_kernelIN5flash19enable_sm80_to_sm89INS1_16FlashAttnFwdSm80INS1_25CollectiveMainloopFwdSm80ILi4ELi1ELb0EN4cute5tupleIJNS5_1CILi128EEENS7_ILi64EEENS7_ILi96EEEEEELi96ENS_6half_tEfNS_4arch4Sm80ELb1ELb0ELb0ELb1ELb1ELb1ELb1ELb0EEENS1_21CollectiveEpilogueFwdINS6_IJS8_SA_S9_EEENS6_IJNS7_ILi1EEESI_SI_EEESC_SE_Li128ELb1ELb1ELb0ELb0EEENS1_19SingleTileSchedulerILb1ELb0ELb1ELi128EEEEEEEEEvNT_6ParamsE --------------------------
	.section	.text._ZN7cutlass13device_kernelIN5flash19enable_sm80_to_sm89INS1_16FlashAttnFwdSm80INS1_25CollectiveMainloopFwdSm80ILi4ELi1ELb0EN4cute5tupleIJNS5_1CILi128EEENS7_ILi64EEENS7_ILi96EEEEEELi96ENS_6half_tEfNS_4arch4Sm80ELb1ELb0ELb0ELb1ELb1ELb1ELb1ELb0EEENS1_21CollectiveEpilogueFwdINS6_IJS8_SA_S9_EEENS6_IJNS7_ILi1EEESI_SI_EEESC_SE_Li128ELb1ELb1ELb0ELb0EEENS1_19SingleTileSchedulerILb1ELb0ELb1ELi128EEEEEEEEEvNT_6ParamsE,"ax",@progbits
	.sectioninfo	@"SHI_REGISTERS=255"
	.align	128
.text._ZN7cutlass13device_kernelIN5flash19enable_sm80_to_sm89INS1_16FlashAttnFwdSm80INS1_25CollectiveMainloopFwdSm80ILi4ELi1ELb0EN4cute5tupleIJNS5_1CILi128EEENS7_ILi64EEENS7_ILi96EEEEEELi96ENS_6half_tEfNS_4arch4Sm80ELb1ELb0ELb0ELb1ELb1ELb1ELb1ELb0EEENS1_21CollectiveEpilogueFwdINS6_IJS8_SA_S9_EEENS6_IJNS7_ILi1EEESI_SI_EEESC_SE_Li128ELb1ELb1ELb0ELb0EEENS1_19SingleTileSchedulerILb1ELb0ELb1ELi128EEEEEEEEEvNT_6ParamsE:
        .type           _ZN7cutlass13device_kernelIN5flash19enable_sm80_to_sm89INS1_16FlashAttnFwdSm80INS1_25CollectiveMainloopFwdSm80ILi4ELi1ELb0EN4cute5tupleIJNS5_1CILi128EEENS7_ILi64EEENS7_ILi96EEEEEELi96ENS_6half_tEfNS_4arch4Sm80ELb1ELb0ELb0ELb1ELb1ELb1ELb1ELb0EEENS1_21CollectiveEpilogueFwdINS6_IJS8_SA_S9_EEENS6_IJNS7_ILi1EEESI_SI_EEESC_SE_Li128ELb1ELb1ELb0ELb0EEENS1_19SingleTileSchedulerILb1ELb0ELb1ELi128EEEEEEEEEvNT_6ParamsE,@function
        .size           _ZN7cutlass13device_kernelIN5flash19enable_sm80_to_sm89INS1_16FlashAttnFwdSm80INS1_25CollectiveMainloopFwdSm80ILi4ELi1ELb0EN4cute5tupleIJNS5_1CILi128EEENS7_ILi64EEENS7_ILi96EEEEEELi96ENS_6half_tEfNS_4arch4Sm80ELb1ELb0ELb0ELb1ELb1ELb1ELb1ELb0EEENS1_21CollectiveEpilogueFwdINS6_IJS8_SA_S9_EEENS6_IJNS7_ILi1EEESI_SI_EEESC_SE_Li128ELb1ELb1ELb0ELb0EEENS1_19SingleTileSchedulerILb1ELb0ELb1ELi128EEEEEEEEEvNT_6ParamsE,(.L_x_868 - _ZN7cutlass13device_kernelIN5flash19enable_sm80_to_sm89INS1_16FlashAttnFwdSm80INS1_25CollectiveMainloopFwdSm80ILi4ELi1ELb0EN4cute5tupleIJNS5_1CILi128EEENS7_ILi64EEENS7_ILi96EEEEEELi96ENS_6half_tEfNS_4arch4Sm80ELb1ELb0ELb0ELb1ELb1ELb1ELb1ELb0EEENS1_21CollectiveEpilogueFwdINS6_IJS8_SA_S9_EEENS6_IJNS7_ILi1EEESI_SI_EEESC_SE_Li128ELb1ELb1ELb0ELb0EEENS1_19SingleTileSchedulerILb1ELb0ELb1ELi128EEEEEEEEEvNT_6ParamsE)
        .other          _ZN7cutlass13device_kernelIN5flash19enable_sm80_to_sm89INS1_16FlashAttnFwdSm80INS1_25CollectiveMainloopFwdSm80ILi4ELi1ELb0EN4cute5tupleIJNS5_1CILi128EEENS7_ILi64EEENS7_ILi96EEEEEELi96ENS_6half_tEfNS_4arch4Sm80ELb1ELb0ELb0ELb1ELb1ELb1ELb1ELb0EEENS1_21CollectiveEpilogueFwdINS6_IJS8_SA_S9_EEENS6_IJNS7_ILi1EEESI_SI_EEESC_SE_Li128ELb1ELb1ELb0ELb0EEENS1_19SingleTileSchedulerILb1ELb0ELb1ELi128EEEEEEEEEvNT_6ParamsE,@"STO_CUDA_ENTRY STV_DEFAULT"
_ZN7cutlass13device_kernelIN5flash19enable_sm80_to_sm89INS1_16FlashAttnFwdSm80INS1_25CollectiveMainloopFwdSm80ILi4ELi1ELb0EN4cute5tupleIJNS5_1CILi128EEENS7_ILi64EEENS7_ILi96EEEEEELi96ENS_6half_tEfNS_4arch4Sm80ELb1ELb0ELb0ELb1ELb1ELb1ELb1ELb0EEENS1_21CollectiveEpilogueFwdINS6_IJS8_SA_S9_EEENS6_IJNS7_ILi1EEESI_SI_EEESC_SE_Li128ELb1ELb1ELb0ELb0EEENS1_19SingleTileSchedulerILb1ELb0ELb1ELi128EEEEEEEEEvNT_6ParamsE:
        /* <DEDUP_REMOVED lines=21> */
.L_x_741:
        /* <DEDUP_REMOVED lines=13> */
.L_x_743:
[----:B------:R-:W-:Y:S02]  /*0220*/  ULDC UR5, c[0x0][0x54c] ;  /* 0x0001530000057ab9 */ /* 0x000fe40000000800 */
.L_x_742:
[----:B------:R-:W-:Y:S02]  /*0230*/  ULDC UR4, c[0x0][0x548] ;  /* 0x0001520000047ab9 */ /* 0x000fe40000000800 */
[----:B------:R-:W-:-:S02]  /*0240*/  USHF.L.U32 UR12, UR12, 0x7, URZ ;  /* 0x000000070c0c7899 */ /* 0x000fc4000800063f */
[----:B------:R-:W-:-:S04]  /*0250*/  UIMAD UR4, UR5, UR4, URZ ;  /* 0x00000004050472a4 */ /* 0x000fc8000f8e023f */
[----:B------:R-:W-:-:S04]  /*0260*/  UISETP.GE.AND UP0, UPT, UR12, UR4, UPT ;  /* 0x000000040c00728c */ /* 0x000fc8000bf06270 */
[----:B------:R-:W-:Y:S01]  /*0270*/  USEL UR18, UR18, 0xffffffff, !UP0 ;  /* 0xffffffff12127887 */ /* 0x000fe2000c000000 */
[----:B------:R-:W-:Y:S05]  /*0280*/  BRA `(.L_x_744) ;  /* 0x000001b000007947 */ /* 0x000fea0003800000 */
.L_x_740:
        /* <DEDUP_REMOVED lines=8> */
.L_x_745:
        /* <DEDUP_REMOVED lines=13> */
.L_x_747:
[----:B------:R-:W-:Y:S02]  /*03e0*/  ULDC UR5, c[0x0][0x54c] ;  /* 0x0001530000057ab9 */ /* 0x000fe40000000800 */
.L_x_746:
[----:B------:R-:W-:Y:S02]  /*03f0*/  ULDC UR4, c[0x0][0x548] ;  /* 0x0001520000047ab9 */ /* 0x000fe40000000800 */
[----:B------:R-:W-:-:S02]  /*0400*/  USHF.L.U32 UR12, UR12, 0x7, URZ ;  /* 0x000000070c0c7899 */ /* 0x000fc4000800063f */
[----:B------:R-:W-:-:S04]  /*0410*/  UIMAD UR4, UR5, UR4, URZ ;  /* 0x00000004050472a4 */ /* 0x000fc8000f8e023f */
[----:B------:R-:W-:-:S04]  /*0420*/  UISETP.GE.AND UP0, UPT, UR12, UR4, UPT ;  /* 0x000000040c00728c */ /* 0x000fc8000bf06270 */
[----:B------:R-:W-:-:S06]  /*0430*/  USEL UR18, UR18, 0xffffffff, !UP0 ;  /* 0xffffffff12127887 */ /* 0x000fcc000c000000 */
.L_x_744:
[----:B------:R-:W-:-:S13]  /*0440*/  ISETP.LE.AND P0, PT, RZ, UR18, PT ;  /* 0x00000012ff007c0c */ /* 0x000fda000bf03270 */
[----:B------:R-:W-:Y:S05]  /*0450*/  @!P0 EXIT ;  /* 0x000000000000894d */ /* 0x000fea0003800000 */
[----:B------:R-:W-:Y:S01]  /*0460*/  ULDC.64 UR4, c[0x0][0x360] ;  /* 0x0000d80000047ab9 */ /* 0x000fe20000000a00 */
[----:B------:R-:W-:Y:S01]  /*0470*/  ISETP.NE.U32.AND P3, PT, RZ, c[0x0][0x348], PT ;  /* 0x0000d200ff007a0c */ /* 0x000fe20003f65070 */
[----:B------:R-:W-:Y:S02]  /*0480*/  UISETP.NE.U32.AND UP0, UPT, URZ, UR4, UPT ;  /* 0x000000043f00728c */ /* 0x000fe4000bf05070 */
[----:B------:R-:W-:Y:S01]  /*0490*/  ULDC.64 UR6, c[0x0][0x370] ;  /* 0x0000dc0000067ab9 */ /* 0x000fe20000000a00 */
[----:B------:R-:W-:Y:S01]  /*04a0*/  ISETP.NE.AND.EX P3, PT, RZ, c[0x0][0x34c], PT, P3 ;  /* 0x0000d300ff007a0c */ /* 0x000fe20003f65330 */
[----:B------:R-:W-:Y:S02]  /*04b0*/  UISETP.NE.AND.EX UP0, UPT, URZ, UR5, UPT, UP0 ;  /* 0x000000053f00728c */ /* 0x000fe4000bf05300 */
[----:B------:R-:W-:Y:S02]  /*04c0*/  UISETP.NE.U32.AND UP1, UPT, URZ, UR6, UPT ;  /* 0x000000063f00728c */ /* 0x000fe4000bf25070 */
[----:B------:R-:W-:-:S02]  /*04d0*/  ULDC.64 UR4, c[0x0][0x360] ;  /* 0x0000d80000047ab9 */ /* 0x000fc40000000a00 */
[----:B------:R-:W-:Y:S01]  /*04e0*/  UISETP.NE.AND.EX UP1, UPT, URZ, UR7, UPT, UP1 ;  /* 0x000000073f00728c */ /* 0x000fe2000bf25310 */
[----:B------:R-:W-:Y:S01]  /*04f0*/  PLOP3.LUT P1, PT, PT, PT, UP0, 0x80, 0x0 ;  /* 0x000000000000781c */ /* 0x000fe20003f2f008 */
[----:B------:R-:W-:Y:S02]  /*0500*/  ULDC.64 UR8, c[0x0][0x370] ;  /* 0x0000dc0000087ab9 */ /* 0x000fe40000000a00 */
[----:B------:R-:W-:Y:S02]  /*0510*/  ULDC.64 UR6, c[0x0][0x348] ;  /* 0x0000d20000067ab9 */ /* 0x000fe40000000a00 */
[----:B------:R-:W-:Y:S01]  /*0520*/  @UP0 UIMAD.WIDE UR4, UR18, UR19, UR4 ;  /* 0x00000013120402a5 */ /* 0x000fe2000f8e0204 */
[----:B------:R-:W-:Y:S01]  /*0530*/  PLOP3.LUT P2, PT, PT, PT, UP1, 0x80, 0x0 ;  /* 0x000000000000781c */ /* 0x000fe20003f4f018 */
[----:B------:R-:W-:Y:S01]  /*0540*/  UIMAD.WIDE UR6, UR18, UR19, UR6 ;  /* 0x00000013120672a5 */ /* 0x000fe2000f8e0206 */
[----:B------:R-:W-:Y:S02]  /*0550*/  ISETP.NE.U32.AND P4, PT, RZ, c[0x0][0x350], PT ;  /* 0x0000d400ff007a0c */ /* 0x000fe40003f85070 */
[----:B------:R-:W-:Y:S01]  /*0560*/  @UP1 UIMAD.WIDE UR8, UR18, UR19, UR8 ;  /* 0x00000013120812a5 */ /* 0x000fe2000f8e0208 */
[----:B------:R-:W-:Y:S01]  /*0570*/  IMAD.U32 R2, RZ, RZ, UR4 ;  /* 0x00000004ff027e24 */ /* 0x000fe2000f8e00ff */
[----:B------:R-:W-:Y:S01]  /*0580*/  MOV R3, UR5 ;  /* 0x0000000500037c02 */ /* 0x000fe20008000f00 */
[----:B------:R-:W-:Y:S01]  /*0590*/  ULDC.64 UR4, c[0x0][0x358] ;  /* 0x0000d60000047ab9 */ /* 0x000fe20000000a00 */
[----:B------:R-:W-:Y:S01]  /*05a0*/  IMAD.U32 R8, RZ, RZ, UR6 ;  /* 0x00000006ff087e24 */ /* 0x000fe2000f8e00ff */
[----:B------:R-:W-:Y:S01]  /*05b0*/  UISETP.NE.U32.AND UP3, UPT, URZ, UR4, UPT ;  /* 0x000000043f00728c */ /* 0x000fe2000bf65070 */
[----:B------:R-:W-:Y:S01]  /*05c0*/  IMAD.U32 R9, RZ, RZ, UR7 ;  /* 0x00000007ff097e24 */ /* 0x000fe2000f8e00ff */
[----:B------:R-:W-:Y:S01]  /*05d0*/  ISETP.NE.AND.EX P4, PT, RZ, c[0x0][0x354], PT, P4 ;  /* 0x0000d500ff007a0c */ /* 0x000fe20003f85340 */
[----:B------:R-:W-:Y:S01]  /*05e0*/  IMAD.U32 R4, RZ, RZ, UR8 ;  /* 0x00000008ff047e24 */ /* 0x000fe2000f8e00ff */
[----:B------:R-:W-:Y:S01]  /*05f0*/  UISETP.NE.AND.EX UP3, UPT, URZ, UR5, UPT, UP3 ;  /* 0x000000053f00728c */ /* 0x000fe2000bf65330 */
[----:B------:R-:W-:Y:S01]  /*0600*/  IMAD.U32 R5, RZ, RZ, UR9 ;  /* 0x00000009ff057e24 */ /* 0x000fe2000f8e00ff */
[----:B------:R-:W-:Y:S01]  /*0610*/  ULDC.64 UR6, c[0x0][0x350] ;  /* 0x0000d40000067ab9 */ /* 0x000fe20000000a00 */
[----:B------:R1:W2:Y:S01]  /*0620*/  @P1 LDG.E R0, [R2.64] ;  /* 0x0000001402001981 */ /* 0x0002a2000c1e1900 */
[----:B------:R-:W-:-:S02]  /*0630*/  ULDC.64 UR4, c[0x0][0x358] ;  /* 0x0000d60000047ab9 */ /* 0x000fc40000000a00 */
[----:B------:R-:W-:Y:S01]  /*0640*/  PLOP3.LUT P0, PT, PT, PT, UP3, 0x80, 0x0 ;  /* 0x000000000000781c */ /* 0x000fe20003f0f038 */
[----:B------:R-:W-:Y:S01]  /*0650*/  UIMAD.WIDE UR6, UR18, UR19, UR6 ;  /* 0x00000013120672a5 */ /* 0x000fe2000f8e0206 */
[----:B------:R3:W4:Y:S01]  /*0660*/  @P2 LDG.E R7, [R4.64] ;  /* 0x0000001404072981 */ /* 0x000722000c1e1900 */
[----:B------:R-:W-:Y:S01]  /*0670*/  UIMAD.WIDE UR4, UR18, UR19, UR4 ;  /* 0x00000013120472a5 */ /* 0x000fe2000f8e0204 */
[----:B------:R-:W-:Y:S01]  /*0680*/  MOV R29, RZ ;  /* 0x000000ff001d7202 */ /* 0x000fe20000000f00 */
[----:B------:R-:W-:Y:S01]  /*0690*/  IMAD.MOV.U32 R10, RZ, RZ, RZ ;  /* 0x000000ffff0a7224 */ /* 0x000fe200078e00ff */
[----:B------:R-:W4:Y:S03]  /*06a0*/  @P3 LDG.E R6, [R8.64] ;  /* 0x0000001408063981 */ /* 0x000f26000c1e1900 */
[----:B-1----:R-:W-:Y:S01]  /*06b0*/  IMAD.U32 R2, RZ, RZ, UR4 ;  /* 0x00000004ff027e24 */ /* 0x002fe2000f8e00ff */
[----:B------:R-:W-:Y:S01]  /*06c0*/  MOV R3, UR5 ;  /* 0x0000000500037c02 */ /* 0x000fe20008000f00 */
[----:B---3--:R-:W-:Y:S01]  /*06d0*/  IMAD.U32 R4, RZ, RZ, UR6 ;  /* 0x00000006ff047e24 */ /* 0x008fe2000f8e00ff */
[----:B------:R-:W-:-:S03]  /*06e0*/  MOV R5, UR7 ;  /* 0x0000000700057c02 */ /* 0x000fc60008000f00 */
[----:B------:R1:W5:Y:S04]  /*06f0*/  @P0 LDG.E R10, [R2.64] ;  /* 0x00000014020a0981 */ /* 0x000368000c1e1900 */
[----:B------:R1:W5:Y:S01]  /*0700*/  @P4 LDG.E R29, [R4.64] ;  /* 0x00000014041d4981 */ /* 0x000362000c1e1900 */
[----:B------:R-:W3:Y:S01]  /*0710*/  S2UR UR11, SR_CTAID.Y ;  /* 0x00000000000b79c3 */ /* 0x000ee20000002600 */
[----:B------:R-:W-:Y:S02]  /*0720*/  UMOV UR13, URZ ;  /* 0x0000003f000d7c82 */ /* 0x000fe40008000000 */
[----:B------:R-:W-:Y:S02]  /*0730*/  ULDC UR17, c[0x0][0x168] ;  /* 0x00005a0000117ab9 */ /* 0x000fe40000000800 */
[----:B------:R-:W-:-:S02]  /*0740*/  UMOV UR14, URZ ;  /* 0x0000003f000e7c82 */ /* 0x000fc40008000000 */
[----:B------:R-:W-:Y:S02]  /*0750*/  ULDC UR4, c[0x0][0x2ac] ;  /* 0x0000ab0000047ab9 */ /* 0x000fe40000000800 */
[----:B------:R-:W-:Y:S02]  /*0760*/  ULDC UR16, c[0x0][0x1d0] ;  /* 0x0000740000107ab9 */ /* 0x000fe40000000800 */
[----:B------:R-:W-:Y:S02]  /*0770*/  UIMAD UR16, UR4, UR16, URZ ;  /* 0x00000010041072a4 */ /* 0x000fe4000f8e023f */
[----:B------:R-:W-:Y:S02]  /*0780*/  ULDC UR15, c[0x0][0x228] ;  /* 0x00008a00000f7ab9 */ /* 0x000fe40000000800 */
[----:B---3--:R-:W-:Y:S01]  /*0790*/  USHF.R.S32.HI UR10, URZ, 0x1f, UR11 ;  /* 0x0000001f3f0a7899 */ /* 0x008fe2000801140b */
[----:B--2---:R1:W2:Y:S08]  /*07a0*/  @P1 R2UR UR17, R0 ;  /* 0x00000000001113c2 */ /* 0x0042b000000e0000 */
[----:B----4-:R1:W3:Y:S08]  /*07b0*/  @P2 R2UR UR13, R7 ;  /* 0x00000000070d23c2 */ /* 0x0102f000000e0000 */
[----:B------:R1:W4:Y:S01]  /*07c0*/  @P3 R2UR UR14, R6 ;  /* 0x00000000060e33c2 */ /* 0x00032200000e0000 */
[----:B------:R-:W-:Y:S05]  /*07d0*/  @P1 BRA `(.L_x_748) ;  /* 0x0000006000001947 */ /* 0x000fea0003800000 */
[----:B------:R-:W-:Y:S05]  /*07e0*/  @!P3 BRA `(.L_x_748) ;  /* 0x000000500000b947 */ /* 0x000fea0003800000 */
[----:B-1--4-:R-:W4:Y:S04]  /*07f0*/  LDG.E R6, [R8.64] ;  /* 0x0000001408067981 */ /* 0x012f28000c1e1900 */
[----:B---3--:R-:W3:Y:S01]  /*0800*/  LDG.E R0, [R8.64+0x4] ;  /* 0x0000041408007981 */ /* 0x008ee2000c1e1900 */
[----:B--2-4-:R-:W1:Y:S08]  /*0810*/  R2UR UR17, R6 ;  /* 0x00000000061173c2 */ /* 0x014e7000000e0000 */
[----:B---3--:R-:W1:Y:S02]  /*0820*/  R2UR UR4, R0 ;  /* 0x00000000000473c2 */ /* 0x008e6400000e0000 */
[----:B-1----:R-:W-:-:S06]  /*0830*/  UIADD3 UR17, -UR17, UR4, URZ ;  /* 0x0000000411117290 */ /* 0x002fcc000fffe13f */
.L_x_748:
[----:B------:R-:W-:-:S04]  /*0840*/  ISETP.NE.U32.AND P1, PT, RZ, c[0x0][0x368], PT ;  /* 0x0000da00ff007a0c */ /* 0x000fc80003f25070 */
[----:B------:R-:W-:-:S13]  /*0850*/  ISETP.NE.AND.EX P1, PT, RZ, c[0x0][0x36c], PT, P1 ;  /* 0x0000db00ff007a0c */ /* 0x000fda0003f25310 */
[----:B------:R-:W-:Y:S05]  /*0860*/  @!P1 BRA `(.L_x_749) ;  /* 0x0000007000009947 */ /* 0x000fea0003800000 */
[----:B------:R-:W-:Y:S02]  /*0870*/  ULDC.64 UR4, c[0x0][0x368] ;  /* 0x0000da0000047ab9 */ /* 0x000fe40000000a00 */
[----:B------:R-:W-:-:S06]  /*0880*/  UIMAD.WIDE UR4, UR18, UR19, UR4 ;  /* 0x00000013120472a5 */ /* 0x000fcc000f8e0204 */
[----:B-1----:R-:W-:Y:S02]  /*0890*/  MOV R4, UR4 ;  /* 0x0000000400047c02 */ /* 0x002fe40008000f00 */
[----:B------:R-:W-:-:S05]  /*08a0*/  MOV R5, UR5 ;  /* 0x0000000500057c02 */ /* 0x000fca0008000f00 */
[----:B----4-:R-:W4:Y:S02]  /*08b0*/  LDG.E R0, [R4.64] ;  /* 0x0000001404007981 */ /* 0x010f24000c1e1900 */
[----:B----4-:R1:W4:Y:S02]  /*08c0*/  R2UR UR16, R0 ;  /* 0x00000000001073c2 */ /* 0x01032400000e0000 */
[----:B-1--4-:R-:W-:Y:S05]  /*08d0*/  BRA `(.L_x_750) ;  /* 0x0000006000007947 */ /* 0x012fea0003800000 */
.L_x_749:
[----:B------:R-:W-:Y:S05]  /*08e0*/  @!P4 BRA `(.L_x_750) ;  /* 0x000000500000c947 */ /* 0x000fea0003800000 */
[----:B-1--4-:R1:W4:Y:S04]  /*08f0*/  LDG.E R0, [R4.64] ;  /* 0x0000001404007981 */ /* 0x012328000c1e1900 */
[----:B-1-3--:R-:W3:Y:S01]  /*0900*/  LDG.E R4, [R4.64+0x4] ;  /* 0x0000041404047981 */ /* 0x00aee2000c1e1900 */
[----:B----4-:R-:W1:Y:S08]  /*0910*/  R2UR UR16, R0 ;  /* 0x00000000001073c2 */ /* 0x010e7000000e0000 */
[----:B---3--:R-:W1:Y:S02]  /*0920*/  R2UR UR4, R4 ;  /* 0x00000000040473c2 */ /* 0x008e6400000e0000 */
[----:B-1----:R-:W-:-:S06]  /*0930*/  UIADD3 UR16, -UR16, UR4, URZ ;  /* 0x0000000410107290 */ /* 0x002fcc000fffe13f */
.L_x_750:
[----:B-1--4-:R1:W4:Y:S01]  /*0940*/  @P0 LDG.E R0, [R2.64] ;  /* 0x0000001402000981 */ /* 0x012322000c1e1900 */
[----:B------:R-:W-:-:S03]  /*0950*/  ULDC.64 UR4, c[0x0][0x378] ;  /* 0x0000de0000047ab9 */ /* 0x000fc60000000a00 */
[----:B-1-3--:R-:W3:Y:S01]  /*0960*/  @P0 LDG.E R2, [R2.64+0x4] ;  /* 0x0000041402020981 */ /* 0x00aee2000c1e1900 */
[----:B------:R-:W-:Y:S01]  /*0970*/  UISETP.NE.U32.AND UP0, UPT, URZ, UR4, UPT ;  /* 0x000000043f00728c */ /* 0x000fe2000bf05070 */
[----:B------:R-:W-:-:S03]  /*0980*/  IMAD.U32 R146, RZ, RZ, UR16 ;  /* 0x00000010ff927e24 */ /* 0x000fc6000f8e00ff */
[----:B------:R-:W-:-:S03]  /*0990*/  UISETP.NE.AND.EX UP0, UPT, URZ, UR5, UPT, UP0 ;  /* 0x000000053f00728c */ /* 0x000fc6000bf05300 */
[----:B------:R-:W-:-:S03]  /*09a0*/  ULDC.64 UR4, c[0x0][0x378] ;  /* 0x0000de0000047ab9 */ /* 0x000fc60000000a00 */
[----:B------:R-:W-:-:S05]  /*09b0*/  PLOP3.LUT P1, PT, PT, PT, UP0, 0x80, 0x0 ;  /* 0x000000000000781c */ /* 0x000fca0003f2f008 */
[----:B------:R-:W-:-:S06]  /*09c0*/  @UP0 UIMAD.WIDE UR4, UR18, UR19, UR4 ;  /* 0x00000013120402a5 */ /* 0x000fcc000f8e0204 */
[----:B------:R-:W-:Y:S01]  /*09d0*/  MOV R4, UR4 ;  /* 0x0000000400047c02 */ /* 0x000fe20008000f00 */
[----:B------:R-:W-:-:S05]  /*09e0*/  IMAD.U32 R5, RZ, RZ, UR5 ;  /* 0x00000005ff057e24 */ /* 0x000fca000f8e00ff */
[----:B------:R1:W5:Y:S01]  /*09f0*/  @P1 LDG.E R146, [R4.64] ;  /* 0x0000001404921981 */ /* 0x000362000c1e1900 */
[----:B------:R-:W-:Y:S02]  /*0a00*/  ULDC UR6, c[0x0][0x2c4] ;  /* 0x0000b10000067ab9 */ /* 0x000fe40000000800 */
[----:B------:R-:W-:Y:S02]  /*0a10*/  UISETP.NE.AND UP2, UPT, UR6, 0x1, UPT ;  /* 0x000000010600788c */ /* 0x000fe4000bf45270 */
[----:B------:R-:W-:-:S09]  /*0a20*/  UIADD3 UR6, -UR13, UR16, URZ ;  /* 0x000000100d067290 */ /* 0x000fd2000fffe13f */
[----:B------:R-:W-:Y:S01]  /*0a30*/  @UP2 UIADD3 UR22, UR12, 0x7f, URZ ;  /* 0x0000007f0c162890 */ /* 0x000fe2000fffe03f */
[----:B----4-:R-:W4:Y:S08]  /*0a40*/  @P0 R2UR UR4, R0 ;  /* 0x00000000000403c2 */ /* 0x010f3000000e0000 */
[----:B---3--:R-:W4:Y:S02]  /*0a50*/  @P0 R2UR UR5, R2 ;  /* 0x00000000020503c2 */ /* 0x008f2400000e0000 */
[----:B----4-:R-:W-:-:S03]  /*0a60*/  @UP3 UIADD3 UR15, -UR4, UR5, URZ ;  /* 0x00000005040f3290 */ /* 0x010fc6000fffe13f */
[----:B------:R-:W-:Y:S02]  /*0a70*/  ULDC.64 UR4, c[0x0][0x2c8] ;  /* 0x0000b20000047ab9 */ /* 0x000fe40000000a00 */
[----:B------:R-:W-:Y:S02]  /*0a80*/  UIMAD.WIDE.U32 UR22, UR22, UR4, URZ ;  /* 0x00000004161672a5 */ /* 0x000fe4000f8e003f */
[----:B------:R-:W-:Y:S02]  /*0a90*/  UIADD3 UR9, UR6, UR15, URZ ;  /* 0x0000000f06097290 */ /* 0x000fe4000fffe03f */
[----:B------:R-:W-:Y:S02]  /*0aa0*/  UIADD3 UR4, UR12, 0x7f, URZ ;  /* 0x0000007f0c047890 */ /* 0x000fe4000fffe03f */
[----:B--2---:R-:W-:Y:S02]  /*0ab0*/  UIADD3 UR7, UR9, 0x40, -UR17 ;  /* 0x0000004009077890 */ /* 0x004fe4000fffe811 */
[----:B------:R-:W-:-:S02]  /*0ac0*/  @UP2 USHF.R.U32.HI UR4, URZ, UR5, UR23 ;  /* 0x000000053f042299 */ /* 0x000fc40008011617 */
[----:B------:R-:W-:Y:S02]  /*0ad0*/  UIADD3 UR22, UR9, 0x3f, URZ ;  /* 0x0000003f09167890 */ /* 0x000fe4000fffe03f */
[----:B------:R-:W-:Y:S02]  /*0ae0*/  UIADD3 UR5, UR7, UR4, URZ ;  /* 0x0000000407057290 */ /* 0x000fe4000fffe03f */
[----:B------:R-:W-:Y:S02]  /*0af0*/  USHF.R.S32.HI UR8, URZ, 0x1f, UR22 ;  /* 0x0000001f3f087899 */ /* 0x000fe40008011416 */
[----:B------:R-:W-:Y:S02]  /*0b00*/  USHF.R.S32.HI UR4, URZ, 0x1f, UR5 ;  /* 0x0000001f3f047899 */ /* 0x000fe40008011405 */
[----:B------:R-:W-:Y:S02]  /*0b10*/  ULEA.HI UR8, UR8, UR22, URZ, 0x6 ;  /* 0x0000001608087291 */ /* 0x000fe4000f8f303f */
[----:B------:R-:W-:-:S02]  /*0b20*/  ULEA.HI UR4, UR4, UR5, URZ, 0x6 ;  /* 0x0000000504047291 */ /* 0x000fc4000f8f303f */
[----:B------:R-:W-:Y:S02]  /*0b30*/  USHF.R.S32.HI UR8, URZ, 0x6, UR8 ;  /* 0x000000063f087899 */ /* 0x000fe40008011408 */
[----:B------:R-:W-:-:S04]  /*0b40*/  USHF.R.S32.HI UR4, URZ, 0x6, UR4 ;  /* 0x000000063f047899 */ /* 0x000fc80008011404 */
[----:B------:R-:W-:-:S04]  /*0b50*/  UISETP.LT.AND UP0, UPT, UR8, UR4, UPT ;  /* 0x000000040800728c */ /* 0x000fc8000bf01270 */
[----:B------:R-:W-:Y:S02]  /*0b60*/  USEL UR5, UR8, UR4, UP0 ;  /* 0x0000000408057287 */ /* 0x000fe40008000000 */
[----:B------:R-:W-:Y:S02]  /*0b70*/  UIADD3 UR4, -UR6, URZ, URZ ;  /* 0x0000003f06047290 */ /* 0x000fe4000fffe13f */
[----:B------:R-:W-:Y:S02]  /*0b80*/  ULEA UR6, UR5, -UR6, 0x6 ;  /* 0x8000000605067291 */ /* 0x000fe4000f8e303f */
[----:B------:R-:W-:Y:S02]  /*0b90*/  UISETP.LT.AND UP1, UPT, URZ, UR4, UPT ;  /* 0x000000043f00728c */ /* 0x000fe4000bf21270 */
[----:B------:R-:W-:Y:S02]  /*0ba0*/  UISETP.LT.AND UP0, UPT, UR6, UR15, UPT ;  /* 0x0000000f0600728c */ /* 0x000fe4000bf01270 */
[----:B------:R-:W-:-:S02]  /*0bb0*/  USEL UR4, URZ, UR4, !UP1 ;  /* 0x000000043f047287 */ /* 0x000fc4000c800000 */
[----:B------:R-:W-:Y:S02]  /*0bc0*/  USEL UR5, UR6, UR15, UP0 ;  /* 0x0000000f06057287 */ /* 0x000fe40008000000 */
[----:B------:R-:W-:Y:S02]  /*0bd0*/  USHF.R.U32.HI UR6, URZ, 0x6, UR4 ;  /* 0x000000063f067899 */ /* 0x000fe40008011604 */
[----:B------:R-:W-:-:S05]  /*0be0*/  UISETP.GT.AND UP0, UPT, UR5, UR4, UPT ;  /* 0x000000040500728c */ /* 0x000fca000bf04270 */
[----:B------:R-:W-:-:S06]  /*0bf0*/  UMOV UR22, UR6 ;  /* 0x0000000600167c82 */ /* 0x000fcc0008000000 */
[----:B------:R-:W-:-:S04]  /*0c00*/  @UP0 UIADD3 UR5, UR5, 0x3f, URZ ;  /* 0x0000003f05050890 */ /* 0x000fc8000fffe03f */
[----:B------:R-:W-:-:S04]  /*0c10*/  @UP0 USHF.R.S32.HI UR4, URZ, 0x1f, UR5 ;  /* 0x0000001f3f040899 */ /* 0x000fc80008011405 */
[----:B------:R-:W-:-:S04]  /*0c20*/  @UP0 ULEA.HI UR4, UR4, UR5, URZ, 0x6 ;  /* 0x0000000504040291 */ /* 0x000fc8000f8f303f */
[----:B------:R-:W-:-:S04]  /*0c30*/  @UP0 USHF.R.S32.HI UR22, URZ, 0x6, UR4 ;  /* 0x000000063f160899 */ /* 0x000fc80008011404 */
[----:B------:R-:W-:-:S06]  /*0c40*/  UISETP.GT.AND UP0, UPT, UR22, UR6, UPT ;  /* 0x000000061600728c */ /* 0x000fcc000bf04270 */
[----:B------:R-:W-:-:S13]  /*0c50*/  PLOP3.LUT P0, PT, PT, PT, UP0, 0x80, 0x0 ;  /* 0x000000000000781c */ /* 0x000fda0003f0f008 */
[----:B------:R-:W-:Y:S05]  /*0c60*/  @!P0 BRA `(.L_x_751) ;  /* 0x000056e000008947 */ /* 0x000fea0003800000 */
[----:B-1----:R-:W-:Y:S02]  /*0c70*/  ULDC.64 UR4, c[0x0][0x340] ;  /* 0x0000d00000047ab9 */ /* 0x002fe40000000a00 */
        /* <DEDUP_REMOVED lines=8> */
[----:B------:R-:W-:Y:S01]  /*0d00*/  UIADD3 UR19, UR22, -0x1, URZ ;  /* 0xffffffff16137890 */ /* 0x000fe2000fffe03f */
[-C--:B------:R-:W-:Y:S01]  /*0d10*/  LEA.HI R12, R157, R157.reuse, RZ, 0x1 ;  /* 0x0000009d9d0c7211 */ /* 0x080fe200078f08ff */
[----:B------:R-:W-:Y:S01]  /*0d20*/  ULDC.64 UR4, c[0x0][0x240] ;  /* 0x0000900000047ab9 */ /* 0x000fe20000000a00 */
[-C--:B------:R-:W-:Y:S01]  /*0d30*/  LEA.HI R5, R8, R157.reuse, RZ, 0x2 ;  /* 0x0000009d08057211 */ /* 0x080fe200078f10ff */
[----:B------:R1:W2:Y:S01]  /*0d40*/  @P2 LDG.E R27, [R2.64] ;  /* 0x00000014021b2981 */ /* 0x0002a2000c1e1900 */
[----:B------:R-:W-:Y:S01]  /*0d50*/  SHF.R.S32.HI R91, RZ, 0x1, R12 ;  /* 0x00000001ff5b7819 */ /* 0x000fe2000001140c */
[----:B------:R-:W-:Y:S01]  /*0d60*/  IMAD.U32 R7, RZ, RZ, UR19 ;  /* 0x00000013ff077e24 */ /* 0x000fe2000f8e00ff */
[--C-:B------:R-:W-:Y:S01]  /*0d70*/  SHF.R.S32.HI R6, RZ, 0x2, R5.reuse ;  /* 0x00000002ff067819 */ /* 0x100fe20000011405 */
[----:B------:R-:W-:Y:S01]  /*0d80*/  UIMAD UR4, UR10, UR4, URZ ;  /* 0x000000040a0472a4 */ /* 0x000fe2000f8e023f */
[----:B------:R-:W-:Y:S01]  /*0d90*/  SHF.R.S32.HI R0, RZ, 0x1f, R5 ;  /* 0x0000001fff007819 */ /* 0x000fe20000011405 */
[----:B------:R-:W-:Y:S01]  /*0da0*/  USHF.R.S32.HI UR22, URZ, 0x1f, UR18 ;  /* 0x0000001f3f167899 */ /* 0x000fe20008011412 */
[----:B------:R-:W-:Y:S01]  /*0db0*/  IADD3 R143, -R6, UR15, RZ ;  /* 0x0000000f068f7c10 */ /* 0x000fe2000fffe1ff */
[----:B------:R-:W-:Y:S01]  /*0dc0*/  UIMAD UR25, UR11, UR5, UR4 ;  /* 0x000000050b1972a4 */ /* 0x000fe2000f8e0204 */
[----:B------:R-:W-:Y:S01]  /*0dd0*/  LEA.HI R0, R0, R6, RZ, 0x2 ;  /* 0x0000000600007211 */ /* 0x000fe200078f10ff */
[----:B------:R-:W-:Y:S01]  /*0de0*/  USEL UR24, UR18, URZ, !UP3 ;  /* 0x0000003f12187287 */ /* 0x000fe2000d800000 */
[----:B-----5:R-:W-:Y:S01]  /*0df0*/  SHF.R.S32.HI R4, RZ, 0x1f, R10 ;  /* 0x0000001fff047819 */ /* 0x020fe2000001140a */
[----:B------:R-:W-:Y:S01]  /*0e00*/  USEL UR23, UR22, URZ, !UP3 ;  /* 0x0000003f16177287 */ /* 0x000fe2000d800000 */
[C---:B------:R-:W-:Y:S01]  /*0e10*/  IADD3 R108, P0, R6.reuse, R10, RZ ;  /* 0x0000000a066c7210 */ /* 0x040fe20007f1e0ff */
[----:B------:R-:W-:Y:S01]  /*0e20*/  ULDC.64 UR4, c[0x0][0x248] ;  /* 0x0000920000047ab9 */ /* 0x000fe20000000a00 */
[----:B------:R-:W-:Y:S01]  /*0e30*/  IMAD.U32 R10, RZ, RZ, UR11 ;  /* 0x0000000bff0a7e24 */ /* 0x000fe2000f8e00ff */
[----:B------:R-:W-:Y:S01]  /*0e40*/  UIMAD UR4, UR23, UR4, URZ ;  /* 0x00000004170472a4 */ /* 0x000fe2000f8e023f */
[----:B------:R-:W-:Y:S01]  /*0e50*/  LEA.HI.X.SX32 R109, R6, R4, 0x1, P0 ;  /* 0x00000004066d7211 */ /* 0x000fe200000f0eff */
[----:B------:R-:W-:Y:S01]  /*0e60*/  IMAD.MOV.U32 R28, RZ, RZ, c[0x0][0x238] ;  /* 0x00008e00ff1c7624 */ /* 0x000fe200078e00ff */
[C---:B------:R-:W-:Y:S01]  /*0e70*/  LOP3.LUT R4, R5.reuse, 0x1ffffffc, RZ, 0xc0, !PT ;  /* 0x1ffffffc05047812 */ /* 0x040fe200078ec0ff */
[----:B------:R-:W-:Y:S01]  /*0e80*/  IMAD.MOV.U32 R149, RZ, RZ, 0x6 ;  /* 0x00000006ff957424 */ /* 0x000fe200078e00ff */
[----:B------:R-:W-:Y:S01]  /*0e90*/  UIMAD UR4, UR24, UR5, UR4 ;  /* 0x00000005180472a4 */ /* 0x000fe2000f8e0204 */
[----:B------:R-:W-:Y:S01]  /*0ea0*/  IMAD.U32 R14, RZ, RZ, UR24 ;  /* 0x00000018ff0e7e24 */ /* 0x000fe2000f8e00ff */
[----:B------:R-:W-:Y:S01]  /*0eb0*/  USHF.R.S32.HI UR5, URZ, 0x1f, UR19 ;  /* 0x0000001f3f057899 */ /* 0x000fe20008011413 */
[----:B------:R-:W-:Y:S01]  /*0ec0*/  IMAD.SHL.U32 R152, R28, 0x40, RZ ;  /* 0x000000401c987824 */ /* 0x000fe200078e00ff */
[----:B-1----:R-:W-:Y:S01]  /*0ed0*/  LEA.HI R2, R5, R6, RZ, 0x1 ;  /* 0x0000000605027211 */ /* 0x002fe200078f08ff */
[----:B------:R-:W-:Y:S01]  /*0ee0*/  IMAD.MOV.U32 R150, RZ, RZ, 0x5 ;  /* 0x00000005ff967424 */ /* 0x000fe200078e00ff */
[----:B------:R-:W-:Y:S01]  /*0ef0*/  LEA.HI R5, R8, R157, RZ, 0x3 ;  /* 0x0000009d08057211 */ /* 0x000fe200078f18ff */
[----:B------:R-:W-:Y:S01]  /*0f00*/  IMAD.SHL.U32 R155, R28, 0x20, RZ ;  /* 0x000000201c9b7824 */ /* 0x000fe200078e00ff */
[----:B------:R-:W-:Y:S01]  /*0f10*/  LOP3.LUT R3, R2, 0x7fffffe, RZ, 0xc0, !PT ;  /* 0x07fffffe02037812 */ /* 0x000fe200078ec0ff */
[----:B------:R-:W-:Y:S01]  /*0f20*/  IMAD.MOV.U32 R153, RZ, RZ, c[0x0][0x280] ;  /* 0x0000a000ff997624 */ /* 0x000fe200078e00ff */
[----:B------:R-:W-:Y:S01]  /*0f30*/  LOP3.LUT R2, R0, 0xfffffffc, RZ, 0xc0, !PT ;  /* 0xfffffffc00027812 */ /* 0x000fe200078ec0ff */
[----:B------:R-:W-:Y:S01]  /*0f40*/  IMAD R0, R7, -0x40, R143 ;  /* 0xffffffc007007824 */ /* 0x000fe200078e028f */
[----:B------:R-:W-:Y:S01]  /*0f50*/  SHF.R.S32.HI R5, RZ, 0x3, R5 ;  /* 0x00000003ff057819 */ /* 0x000fe20000011405 */
[----:B------:R-:W-:Y:S01]  /*0f60*/  IMAD.IADD R9, R6, 0x1, -R3 ;  /* 0x0000000106097824 */ /* 0x000fe200078e0a03 */
[----:B------:R-:W-:Y:S01]  /*0f70*/  LEA.HI R3, R12, R91, RZ, 0x1 ;  /* 0x0000005b0c037211 */ /* 0x000fe200078f08ff */
[----:B------:R-:W-:Y:S01]  /*0f80*/  IMAD.IADD R26, R6, 0x1, -R2 ;  /* 0x00000001061a7824 */ /* 0x000fe200078e0a02 */
[-C--:B------:R-:W-:Y:S01]  /*0f90*/  LEA.HI R2, R8, R157.reuse, RZ, 0x4 ;  /* 0x0000009d08027211 */ /* 0x080fe200078f20ff */
[----:B------:R-:W-:Y:S01]  /*0fa0*/  IMAD.MOV.U32 R154, RZ, RZ, c[0x0][0x290] ;  /* 0x0000a400ff9a7624 */ /* 0x000fe200078e00ff */
[C---:B------:R-:W-:Y:S01]  /*0fb0*/  ISETP.GE.AND P1, PT, R0.reuse, 0x1, PT ;  /* 0x000000010000780c */ /* 0x040fe20003f26270 */
[----:B------:R-:W-:Y:S01]  /*0fc0*/  IMAD.MOV.U32 R158, RZ, RZ, c[0x0][0x2b8] ;  /* 0x0000ae00ff9e7624 */ /* 0x000fe200078e00ff */
[----:B------:R-:W-:Y:S01]  /*0fd0*/  ISETP.GT.AND P0, PT, R0, 0x20, PT ;  /* 0x000000200000780c */ /* 0x000fe20003f04270 */
[----:B------:R-:W-:Y:S01]  /*0fe0*/  IMAD.SHL.U32 R0, R2, 0x10, RZ ;  /* 0x0000001002007824 */ /* 0x000fe200078e00ff */
[----:B------:R-:W-:Y:S01]  /*0ff0*/  LOP3.LUT R2, R3, 0x7fffffe, RZ, 0xc0, !PT ;  /* 0x07fffffe03027812 */ /* 0x000fe200078ec0ff */
[----:B------:R-:W-:Y:S01]  /*1000*/  IMAD.MOV.U32 R156, RZ, RZ, c[0x0][0x27c] ;  /* 0x00009f00ff9c7624 */ /* 0x000fe200078e00ff */
[----:B------:R-:W-:Y:S01]  /*1010*/  LEA.HI R6, R8, R157, RZ, 0x5 ;  /* 0x0000009d08067211 */ /* 0x000fe200078f28ff */
[----:B------:R-:W-:Y:S01]  /*1020*/  IMAD.MOV.U32 R147, RZ, RZ, c[0x0][0x27c] ;  /* 0x00009f00ff937624 */ /* 0x000fe200078e00ff */
[----:B------:R-:W-:Y:S01]  /*1030*/  LOP3.LUT R3, R0, 0xffffff00, RZ, 0xc0, !PT ;  /* 0xffffff0000037812 */ /* 0x000fe200078ec0ff */
[----:B------:R-:W-:Y:S01]  /*1040*/  IMAD.IADD R0, R91, 0x1, -R2 ;  /* 0x000000015b007824 */ /* 0x000fe200078e0a02 */
[CC--:B------:R-:W-:Y:S01]  /*1050*/  SHF.L.U64.HI R151, R28.reuse, R149.reuse, c[0x0][0x23c] ;  /* 0x00008f001c977619 */ /* 0x0c0fe20000010295 */
[----:B------:R-:W-:Y:S01]  /*1060*/  IMAD.IADD R2, R157, 0x1, -R4 ;  /* 0x000000019d027824 */ /* 0x000fe200078e0a04 */
[----:B------:R-:W-:Y:S01]  /*1070*/  SHF.L.U64.HI R150, R28, R150, c[0x0][0x23c] ;  /* 0x00008f001c967619 */ /* 0x000fe20000010296 */
[----:B------:R-:W-:Y:S01]  /*1080*/  IMAD.SHL.U32 R4, R6, 0x8, RZ ;  /* 0x0000000806047824 */ /* 0x000fe200078e00ff */
[-C--:B------:R-:W-:Y:S01]  /*1090*/  SHF.L.U64.HI R148, R153, R149.reuse, c[0x0][0x284] ;  /* 0x0000a10099947619 */ /* 0x080fe20000010295 */
[----:B------:R-:W-:Y:S01]  /*10a0*/  IMAD R104, R0, 0x20, R3 ;  /* 0x0000002000687824 */ /* 0x000fe200078e0203 */
[----:B------:R-:W-:Y:S01]  /*10b0*/  SHF.L.U64.HI R149, R154, R149, c[0x0][0x294] ;  /* 0x0000a5009a957619 */ /* 0x000fe20000010295 */
[----:B------:R-:W-:Y:S01]  /*10c0*/  IMAD.SHL.U32 R2, R2, 0x8, RZ ;  /* 0x0000000802027824 */ /* 0x000fe200078e00ff */
[----:B------:R-:W-:Y:S01]  /*10d0*/  LOP3.LUT R0, R4, 0xffffff00, RZ, 0xc0, !PT ;  /* 0xffffff0004007812 */ /* 0x000fe200078ec0ff */
[----:B------:R-:W-:Y:S01]  /*10e0*/  IMAD.SHL.U32 R4, R5, 0x40, RZ ;  /* 0x0000004005047824 */ /* 0x000fe200078e00ff */
[----:B------:R-:W-:Y:S01]  /*10f0*/  IADD3 R140, R29, UR16, RZ ;  /* 0x000000101d8c7c10 */ /* 0x000fe2000fffe0ff */
[----:B------:R-:W-:Y:S01]  /*1100*/  IMAD R6, R109, c[0x0][0x238], RZ ;  /* 0x00008e006d067a24 */ /* 0x000fe200078e02ff */
[----:B------:R-:W-:Y:S01]  /*1110*/  SHF.R.S32.HI R3, RZ, 0x1f, R2 ;  /* 0x0000001fff037819 */ /* 0x000fe20000011402 */
[----:B------:R-:W-:Y:S01]  /*1120*/  IMAD R9, R9, 0x20, R0 ;  /* 0x0000002009097824 */ /* 0x000fe200078e0200 */
[----:B------:R-:W-:Y:S01]  /*1130*/  LOP3.LUT R0, R4, 0xc0, RZ, 0xc0, !PT ;  /* 0x000000c004007812 */ /* 0x000fe200078ec0ff */
[----:B------:R-:W-:Y:S01]  /*1140*/  IMAD R6, R108, c[0x0][0x23c], R6 ;  /* 0x00008f006c067a24 */ /* 0x000fe200078e0206 */
[----:B------:R-:W-:Y:S01]  /*1150*/  ISETP.GE.AND P4, PT, R2, c[0x0][0x1d4], PT ;  /* 0x0000750002007a0c */ /* 0x000fe20003f86270 */
[----:B------:R-:W-:Y:S01]  /*1160*/  IMAD.WIDE.U32 R4, R108, c[0x0][0x238], R2 ;  /* 0x00008e006c047a25 */ /* 0x000fe200078e0002 */
[----:B------:R-:W-:-:S02]  /*1170*/  LOP3.LUT R8, R0, 0x18, R2, 0xf8, !PT ;  /* 0x0000001800087812 */ /* 0x000fc400078ef802 */
[----:B------:R-:W-:Y:S01]  /*1180*/  SHF.R.U32.HI R7, RZ, 0x3, R0 ;  /* 0x00000003ff077819 */ /* 0x000fe20000011600 */
[----:B------:R-:W-:Y:S01]  /*1190*/  IMAD.IADD R5, R5, 0x1, R6 ;  /* 0x0000000105057824 */ /* 0x000fe200078e0206 */
[----:B------:R-:W-:Y:S01]  /*11a0*/  IADD3 R0, R2, 0x20, RZ ;  /* 0x0000002002007810 */ /* 0x000fe20007ffe0ff */
[----:B------:R-:W-:Y:S01]  /*11b0*/  IMAD.U32 R6, RZ, RZ, UR11 ;  /* 0x0000000bff067e24 */ /* 0x000fe2000f8e00ff */
[----:B------:R-:W-:Y:S01]  /*11c0*/  LOP3.LUT R7, R8, R7, RZ, 0x3c, !PT ;  /* 0x0000000708077212 */ /* 0x000fe200078e3cff */
[----:B------:R-:W-:Y:S01]  /*11d0*/  IMAD.WIDE.U32 R10, R10, c[0x0][0x260], R2 ;  /* 0x000098000a0a7a25 */ /* 0x000fe200078e0002 */
[----:B------:R-:W-:Y:S02]  /*11e0*/  ISETP.GE.AND P6, PT, R0, c[0x0][0x1d4], PT ;  /* 0x0000750000007a0c */ /* 0x000fe40003fc6270 */
[----:B------:R-:W-:Y:S01]  /*11f0*/  IADD3 R0, R2, 0x40, RZ ;  /* 0x0000004002007810 */ /* 0x000fe20007ffe0ff */
[----:B------:R-:W-:Y:S01]  /*1200*/  IMAD.WIDE.U32 R4, R6, c[0x0][0x240], R4 ;  /* 0x0000900006047a25 */ /* 0x000fe200078e0004 */
[----:B------:R-:W-:-:S02]  /*1210*/  SHF.R.S32.HI R2, RZ, 0x1f, R91 ;  /* 0x0000001fff027819 */ /* 0x000fc4000001145b */
[----:B------:R-:W-:Y:S01]  /*1220*/  ISETP.GE.AND P5, PT, R0, c[0x0][0x1d4], PT ;  /* 0x0000750000007a0c */ /* 0x000fe20003fa6270 */
[----:B------:R-:W-:Y:S01]  /*1230*/  IMAD.IADD R79, R9, 0x1, R7 ;  /* 0x00000001094f7824 */ /* 0x000fe200078e0207 */
[----:B------:R-:W-:Y:S01]  /*1240*/  LOP3.LUT R0, R12, 0xfffffffe, RZ, 0xc0, !PT ;  /* 0xfffffffe0c007812 */ /* 0x000fe200078ec0ff */
[----:B------:R-:W-:Y:S01]  /*1250*/  IMAD R12, R151, UR19, RZ ;  /* 0x00000013970c7c24 */ /* 0x000fe2000f8e02ff */
[----:B------:R-:W-:Y:S01]  /*1260*/  IADD3 R5, R5, UR25, RZ ;  /* 0x0000001905057c10 */ /* 0x000fe2000fffe0ff */
[----:B------:R-:W-:Y:S01]  /*1270*/  IMAD.SHL.U32 R79, R79, 0x2, RZ ;  /* 0x000000024f4f7824 */ /* 0x000fe200078e00ff */
[----:B------:R-:W-:Y:S01]  /*1280*/  P2R R111, PR, RZ, 0x10 ;  /* 0x00000010ff6f7803 */ /* 0x000fe20000000000 */
[----:B------:R-:W-:Y:S02]  /*1290*/  IMAD.IADD R15, R157, 0x1, -R0 ;  /* 0x000000019d0f7824 */ /* 0x000fe400078e0a00 */
[----:B------:R-:W-:-:S04]  /*12a0*/  IMAD.WIDE.U32 R114, R14, c[0x0][0x248], R4 ;  /* 0x000092000e727a25 */ /* 0x000fc800078e0004 */
[----:B------:R-:W-:Y:S01]  /*12b0*/  IMAD.SHL.U32 R32, R15, 0x4, RZ ;  /* 0x000000040f207824 */ /* 0x000fe200078e00ff */
[----:B------:R-:W-:Y:S01]  /*12c0*/  IADD3 R113, R115, UR4, RZ ;  /* 0x0000000473717c10 */ /* 0x000fe2000fffe0ff */
[C---:B------:R-:W-:Y:S02]  /*12d0*/  IMAD R0, R2.reuse, c[0x0][0x280], RZ ;  /* 0x0000a00002007a24 */ /* 0x040fe400078e02ff */
[----:B------:R-:W-:Y:S01]  /*12e0*/  IMAD R2, R2, c[0x0][0x290], RZ ;  /* 0x0000a40002027a24 */ /* 0x000fe200078e02ff */
[----:B------:R-:W-:Y:S01]  /*12f0*/  SHF.R.S32.HI R33, RZ, 0x1f, R32 ;  /* 0x0000001fff217819 */ /* 0x000fe20000011420 */
[----:B------:R-:W-:Y:S01]  /*1300*/  IMAD.MOV.U32 R112, RZ, RZ, R114 ;  /* 0x000000ffff707224 */ /* 0x000fe200078e0072 */
[C---:B------:R-:W-:Y:S01]  /*1310*/  IADD3 R36, R32.reuse, 0x10, RZ ;  /* 0x0000001020247810 */ /* 0x040fe20007ffe0ff */
[----:B------:R-:W-:Y:S01]  /*1320*/  IMAD R13, R91, c[0x0][0x284], R0 ;  /* 0x0000a1005b0d7a24 */ /* 0x000fe200078e0200 */
[C---:B------:R-:W-:Y:S01]  /*1330*/  IADD3 R35, R32.reuse, 0x20, RZ ;  /* 0x0000002020237810 */ /* 0x040fe20007ffe0ff */
[----:B------:R-:W-:Y:S01]  /*1340*/  IMAD.SHL.U32 R24, R15, 0x8, RZ ;  /* 0x000000080f187824 */ /* 0x000fe200078e00ff */
[C---:B------:R-:W-:Y:S01]  /*1350*/  IADD3 R39, R32.reuse, 0x28, RZ ;  /* 0x0000002820277810 */ /* 0x040fe20007ffe0ff */
[C---:B------:R-:W-:Y:S01]  /*1360*/  IMAD R0, R91.reuse, c[0x0][0x294], R2 ;  /* 0x0000a5005b007a24 */ /* 0x040fe200078e0202 */
[----:B------:R-:W-:Y:S01]  /*1370*/  IADD3 R38, R32, 0x8, RZ ;  /* 0x0000000820267810 */ /* 0x000fe20007ffe0ff */
[----:B------:R-:W-:Y:S01]  /*1380*/  IMAD.WIDE.U32 R2, R91, c[0x0][0x290], R32 ;  /* 0x0000a4005b027a25 */ /* 0x000fe200078e0020 */
[----:B------:R-:W-:-:S02]  /*1390*/  SHF.R.S32.HI R25, RZ, 0x1f, R24 ;  /* 0x0000001fff197819 */ /* 0x000fc40000011418 */
[----:B------:R-:W-:Y:S01]  /*13a0*/  IADD3 R94, R24, 0x30, RZ ;  /* 0x00000030185e7810 */ /* 0x000fe20007ffe0ff */
[C---:B------:R-:W-:Y:S01]  /*13b0*/  IMAD R12, R152.reuse, UR5, R12 ;  /* 0x00000005980c7c24 */ /* 0x040fe2000f8e020c */
[----:B------:R-:W-:Y:S01]  /*13c0*/  ULDC.64 UR4, c[0x0][0x260] ;  /* 0x0000980000047ab9 */ /* 0x000fe20000000a00 */
[----:B------:R-:W-:Y:S01]  /*13d0*/  IMAD.WIDE.U32 R4, R152, UR19, R112 ;  /* 0x0000001398047c25 */ /* 0x000fe2000f8e0070 */
[----:B------:R-:W-:Y:S01]  /*13e0*/  UIMAD UR4, UR10, UR4, URZ ;  /* 0x000000040a0472a4 */ /* 0x000fe2000f8e023f */
[C---:B------:R-:W-:Y:S02]  /*13f0*/  IADD3 R93, R24.reuse, 0x40, RZ ;  /* 0x00000040185d7810 */ /* 0x040fe40007ffe0ff */
[----:B------:R-:W-:Y:S01]  /*1400*/  IMAD.WIDE.U32 R6, R91, c[0x0][0x280], R32 ;  /* 0x0000a0005b067a25 */ /* 0x000fe200078e0020 */
[----:B------:R-:W-:Y:S01]  /*1410*/  UIMAD UR4, UR11, UR5, UR4 ;  /* 0x000000050b0472a4 */ /* 0x000fe2000f8e0204 */
[----:B------:R-:W-:Y:S02]  /*1420*/  IADD3 R92, R24, 0x50, RZ ;  /* 0x00000050185c7810 */ /* 0x000fe40007ffe0ff */
[----:B------:R-:W-:Y:S01]  /*1430*/  IMAD.MOV.U32 R20, RZ, RZ, R2 ;  /* 0x000000ffff147224 */ /* 0x000fe200078e0002 */
[C---:B------:R-:W-:Y:S01]  /*1440*/  @P1 LEA R2, P3, R4.reuse, c[0x0][0x220], 0x1 ;  /* 0x0000880004021a11 */ /* 0x040fe200078608ff */
[----:B------:R-:W-:Y:S01]  /*1450*/  IMAD.IADD R12, R5, 0x1, R12 ;  /* 0x00000001050c7824 */ /* 0x000fe200078e020c */
[----:B------:R-:W-:Y:S01]  /*1460*/  IADD3 R5, R11, UR4, RZ ;  /* 0x000000040b057c10 */ /* 0x000fe2000fffe0ff */
[----:B------:R-:W-:Y:S01]  /*1470*/  IMAD.IADD R23, R7, 0x1, R13 ;  /* 0x0000000107177824 */ /* 0x000fe200078e020d */
[----:B------:R-:W-:Y:S01]  /*1480*/  ULDC.64 UR4, c[0x0][0x1e8] ;  /* 0x00007a0000047ab9 */ /* 0x000fe20000000a00 */
[----:B------:R-:W-:Y:S01]  /*1490*/  IMAD.IADD R21, R3, 0x1, R0 ;  /* 0x0000000103157824 */ /* 0x000fe200078e0200 */
[----:B------:R-:W-:Y:S01]  /*14a0*/  @P1 LEA.HI.X R3, R4, c[0x0][0x224], R12, 0x1, P3 ;  /* 0x0000890004031a11 */ /* 0x000fe200018f0c0c */
[----:B------:R-:W-:Y:S01]  /*14b0*/  IMAD.MOV.U32 R22, RZ, RZ, R6 ;  /* 0x000000ffff167224 */ /* 0x000fe200078e0006 */
[----:B------:R-:W-:Y:S01]  /*14c0*/  ISETP.GE.AND P3, PT, R24, c[0x0][0x27c], PT ;  /* 0x00009f0018007a0c */ /* 0x000fe20003f66270 */
[----:B------:R-:W-:Y:S01]  /*14d0*/  IMAD.WIDE.U32 R6, R91, c[0x0][0x290], R24 ;  /* 0x0000a4005b067a25 */ /* 0x000fe200078e0018 */
[----:B------:R-:W-:Y:S01]  /*14e0*/  UIMAD UR25, UR10, UR4, URZ ;  /* 0x000000040a1972a4 */ /* 0x000fe2000f8e023f */
[----:B------:R-:W-:Y:S01]  /*14f0*/  @!PT LDS RZ, [RZ] ;  /* 0x00000000fffff984 */ /* 0x000fe20000000800 */
[----:B------:R-:W-:Y:S01]  /*1500*/  @!PT LDS RZ, [RZ] ;  /* 0x00000000fffff984 */ /* 0x000fe20000000800 */
[----:B------:R-:W-:Y:S01]  /*1510*/  @!PT LDS RZ, [RZ] ;  /* 0x00000000fffff984 */ /* 0x000fe20000000800 */
[----:B------:R1:W-:Y:S01]  /*1520*/  @P1 LDGSTS.E.BYPASS.LTC128B.128 [R79+0x3100], [R2.64], !P4 ;  /* 0x03100000024f1fae */ /* 0x0003e2000e101d54 */
[----:B------:R-:W-:Y:S01]  /*1530*/  P2R R144, PR, RZ, 0x8 ;  /* 0x00000008ff907803 */ /* 0x000fe20000000000 */
[----:B------:R-:W-:Y:S01]  /*1540*/  IMAD.IADD R17, R0, 0x1, R7 ;  /* 0x0000000100117824 */ /* 0x000fe200078e0207 */
[----:B------:R-:W-:Y:S01]  /*1550*/  SEL R0, RZ, c[0x0][0x27c], !P3 ;  /* 0x00009f00ff007a07 */ /* 0x000fe20005800000 */
[----:B------:R-:W-:Y:S01]  /*1560*/  IMAD.MOV.U32 R16, RZ, RZ, R6 ;  /* 0x000000ffff107224 */ /* 0x000fe200078e0006 */
[----:B------:R1:W-:Y:S01]  /*1570*/  @P1 LDGSTS.E.BYPASS.LTC128B.128 [R79+0x4100], [R2.64+0x40], !P6 ;  /* 0x04100040024f1fae */ /* 0x0003e2000f101d54 */
[----:B------:R-:W-:Y:S01]  /*1580*/  IMAD.IADD R28, R32, 0x1, R36 ;  /* 0x00000001201c7824 */ /* 0x000fe200078e0224 */
[----:B------:R-:W-:Y:S01]  /*1590*/  UIMAD.WIDE.U32 UR28, UR11, UR4, URZ ;  /* 0x000000040b1c72a5 */ /* 0x000fe2000f8e003f */
[----:B------:R-:W-:Y:S01]  /*15a0*/  IMAD.IADD R6, R24, 0x1, R0 ;  /* 0x0000000118067824 */ /* 0x000fe200078e0200 */
[----:B------:R1:W-:Y:S01]  /*15b0*/  @P1 LDGSTS.E.BYPASS.LTC128B.128 [R79+0x5100], [R2.64+0x80], !P5 ;  /* 0x05100080024f1fae */ /* 0x0003e2000e901d54 */
[----:B------:R-:W-:Y:S01]  /*15c0*/  @P0 IADD3 R0, P1, R155, R4, RZ ;  /* 0x000000049b000210 */ /* 0x000fe20007f3e0ff */
[----:B------:R-:W-:Y:S01]  /*15d0*/  IMAD.MOV.U32 R4, RZ, RZ, R10 ;  /* 0x000000ffff047224 */ /* 0x000fe200078e000a */
[----:B------:R-:W-:Y:S01]  /*15e0*/  ISETP.GE.AND P3, PT, R28, c[0x0][0x27c], PT ;  /* 0x00009f001c007a0c */ /* 0x000fe20003f66270 */
[----:B------:R-:W-:Y:S01]  /*15f0*/  IMAD.WIDE.U32 R8, R91, c[0x0][0x280], R24 ;  /* 0x0000a0005b087a25 */ /* 0x000fe200078e0018 */
[----:B------:R-:W-:Y:S01]  /*1600*/  SHF.R.S32.HI R7, RZ, 0x1f, R6 ;  /* 0x0000001fff077819 */ /* 0x000fe20000011406 */
[----:B------:R-:W-:Y:S01]  /*1610*/  UIMAD UR25, UR11, UR5, UR25 ;  /* 0x000000050b1972a4 */ /* 0x000fe2000f8e0219 */
[----:B------:R-:W-:Y:S01]  /*1620*/  P2R R142, PR, RZ, 0x8 ;  /* 0x00000008ff8e7803 */ /* 0x000fe20000000000 */
[----:B------:R-:W-:Y:S01]  /*1630*/  IMAD.WIDE.U32 R106, R14, c[0x0][0x268], R4 ;  /* 0x00009a000e6a7a25 */ /* 0x000fe200078e0004 */
[CC--:B------:R-:W-:Y:S01]  /*1640*/  LEA.HI R11, R7.reuse, R6.reuse, RZ, 0x3 ;  /* 0x00000006070b7211 */ /* 0x0c0fe200078f18ff */
[----:B------:R-:W-:Y:S01]  /*1650*/  ULDC.64 UR4, c[0x0][0x210] ;  /* 0x0000840000047ab9 */ /* 0x000fe20000000a00 */
[----:B------:R-:W-:Y:S01]  /*1660*/  LEA.HI R6, R7, R6, RZ, 0x5 ;  /* 0x0000000607067211 */ /* 0x000fe200078f28ff */
[----:B------:R-:W-:Y:S01]  /*1670*/  IMAD.IADD R19, R13, 0x1, R9 ;  /* 0x000000010d137824 */ /* 0x000fe200078e0209 */
[----:B------:R-:W-:Y:S01]  /*1680*/  UIMAD UR27, UR10, UR4, URZ ;  /* 0x000000040a1b72a4 */ /* 0x000fe2000f8e023f */
[----:B------:R-:W-:Y:S01]  /*1690*/  IMAD.MOV.U32 R18, RZ, RZ, R8 ;  /* 0x000000ffff127224 */ /* 0x000fe200078e0008 */
[----:B------:R-:W-:Y:S01]  /*16a0*/  UIMAD.WIDE.U32 UR30, UR11, UR4, URZ ;  /* 0x000000040b1e72a5 */ /* 0x000fe2000f8e003f */
[C---:B------:R-:W-:Y:S01]  /*16b0*/  IMAD.WIDE.U32 R122, R146.reuse, c[0x0][0x280], R22 ;  /* 0x0000a000927a7a25 */ /* 0x040fe200078e0016 */
[----:B------:R-:W-:Y:S01]  /*16c0*/  UIMAD UR27, UR11, UR5, UR27 ;  /* 0x000000050b1b72a4 */ /* 0x000fe2000f8e021b */
[----:B------:R-:W-:Y:S01]  /*16d0*/  SHF.R.S32.HI R8, RZ, 0x1f, R28 ;  /* 0x0000001fff087819 */ /* 0x000fe2000001141c */
[----:B------:R-:W-:Y:S01]  /*16e0*/  UIADD3 UR25, UR29, UR25, URZ ;  /* 0x000000191d197290 */ /* 0x000fe2000fffe03f */
[----:B------:R-:W-:Y:S01]  /*16f0*/  IMAD.WIDE.U32 R120, R146, c[0x0][0x290], R20 ;  /* 0x0000a40092787a25 */ /* 0x000fe200078e0014 */
[----:B------:R-:W-:Y:S01]  /*1700*/  ULDC.64 UR4, c[0x0][0x268] ;  /* 0x00009a0000047ab9 */ /* 0x000fe20000000a00 */
[----:B------:R-:W-:Y:S01]  /*1710*/  LEA.HI R8, R8, R28, RZ, 0x3 ;  /* 0x0000001c08087211 */ /* 0x000fe200078f18ff */
[----:B------:R-:W-:Y:S01]  /*1720*/  UIMAD UR4, UR23, UR4, URZ ;  /* 0x00000004170472a4 */ /* 0x000fe2000f8e023f */
[----:B------:R-:W-:Y:S01]  /*1730*/  IMAD.WIDE.U32 R118, R146, c[0x0][0x280], R18 ;  /* 0x0000a00092767a25 */ /* 0x000fe200078e0012 */
[----:B------:R-:W-:Y:S01]  /*1740*/  IADD3 R37, R32, 0x18, RZ ;  /* 0x0000001820257810 */ /* 0x000fe20007ffe0ff */
[----:B------:R-:W-:Y:S01]  /*1750*/  UIADD3 UR27, UR31, UR27, URZ ;  /* 0x0000001b1f1b7290 */ /* 0x000fe2000fffe03f */
[----:B------:R-:W-:Y:S01]  /*1760*/  LOP3.LUT R87, R8, 0xfffffff8, RZ, 0xc0, !PT ;  /* 0xfffffff808577812 */ /* 0x000fe200078ec0ff */
[----:B-1----:R-:W-:Y:S01]  /*1770*/  @P0 IMAD.X R3, R150, 0x1, R12, P1 ;  /* 0x0000000196030824 */ /* 0x002fe200008e060c */
[----:B------:R-:W-:Y:S01]  /*1780*/  @P0 LEA R2, P1, R0, c[0x0][0x220], 0x1 ;  /* 0x0000880000020a11 */ /* 0x000fe200078208ff */
[----:B------:R-:W-:Y:S01]  /*1790*/  IMAD.WIDE.U32 R116, R146, c[0x0][0x290], R16 ;  /* 0x0000a40092747a25 */ /* 0x000fe200078e0010 */
[----:B------:R-:W-:Y:S01]  /*17a0*/  UIMAD UR24, UR24, UR5, UR4 ;  /* 0x00000005181872a4 */ /* 0x000fe2000f8e0204 */
[----:B------:R-:W-:-:S02]  /*17b0*/  SHF.R.S32.HI R139, RZ, 0x3, R11 ;  /* 0x00000003ff8b7819 */ /* 0x000fc4000001140b */
[----:B------:R-:W-:Y:S01]  /*17c0*/  @P0 LEA.HI.X R3, R0, c[0x0][0x224], R3, 0x1, P1 ;  /* 0x0000890000030a11 */ /* 0x000fe200008f0c03 */
[----:B------:R-:W-:Y:S01]  /*17d0*/  ULDC.64 UR4, c[0x0][0x2b0] ;  /* 0x0000ac0000047ab9 */ /* 0x000fe20000000a00 */
[----:B------:R-:W-:Y:S01]  /*17e0*/  SEL R0, RZ, c[0x0][0x27c], !P3 ;  /* 0x00009f00ff007a07 */ /* 0x000fe20005800000 */
[----:B------:R-:W-:Y:S01]  /*17f0*/  IMAD.SHL.U32 R153, R153, 0x40, RZ ;  /* 0x0000004099997824 */ /* 0x000fe200078e00ff */
[----:B------:R-:W-:Y:S01]  /*1800*/  SHF.R.S32.HI R100, RZ, 0x1f, R87 ;  /* 0x0000001fff647819 */ /* 0x000fe20000011457 */
[----:B------:R1:W-:Y:S01]  /*1810*/  @P0 LDGSTS.E.BYPASS.LTC128B.128 [R79+0x3900], [R2.64], !P4 ;  /* 0x03900000024f0fae */ /* 0x0003e2000e101d54 */
[----:B------:R-:W-:Y:S01]  /*1820*/  IMAD.SHL.U32 R154, R154, 0x40, RZ ;  /* 0x000000409a9a7824 */ /* 0x000fe200078e00ff */
[----:B------:R-:W-:Y:S01]  /*1830*/  IADD3 R105, R107, UR24, RZ ;  /* 0x000000186b697c10 */ /* 0x000fe2000fffe0ff */
[----:B------:R-:W-:Y:S01]  /*1840*/  IMAD.IADD R0, R0, 0x1, R28 ;  /* 0x0000000100007824 */ /* 0x000fe200078e021c */
[----:B------:R1:W-:Y:S01]  /*1850*/  @P0 LDGSTS.E.BYPASS.LTC128B.128 [R79+0x4900], [R2.64+0x40], !P6 ;  /* 0x04900040024f0fae */ /* 0x0003e2000f101d54 */
[----:B------:R-:W-:-:S02]  /*1860*/  IMAD.SHL.U32 R147, R147, 0x2, RZ ;  /* 0x0000000293937824 */ /* 0x000fc400078e00ff */
[----:B------:R-:W-:Y:S01]  /*1870*/  IMAD.U32 R78, RZ, RZ, UR19 ;  /* 0x00000013ff4e7e24 */ /* 0x000fe2000f8e00ff */
[----:B------:R1:W-:Y:S01]  /*1880*/  @P0 LDGSTS.E.BYPASS.LTC128B.128 [R79+0x5900], [R2.64+0x80], !P5 ;  /* 0x05900080024f0fae */ /* 0x0003e2000e901d54 */
[C---:B------:R-:W-:Y:S01]  /*1890*/  LOP3.LUT P0, RZ, R26.reuse, 0x2, RZ, 0xc0, !PT ;  /* 0x000000021aff7812 */ /* 0x040fe2000780c0ff */
[----:B------:R-:W-:Y:S02]  /*18a0*/  IMAD R110, R15, 0x40, R91 ;  /* 0x000000400f6e7824 */ /* 0x000fe400078e025b */
[----:B------:R-:W0:Y:S01]  /*18b0*/  LDGDEPBAR ;  /* 0x00000000000079af */ /* 0x000e220000000000 */
[----:B-1----:R-:W-:Y:S01]  /*18c0*/  IMAD.SHL.U32 R3, R26, 0x40, RZ ;  /* 0x000000401a037824 */ /* 0x002fe200078e00ff */
[----:B------:R-:W-:-:S04]  /*18d0*/  SHF.R.S32.HI R2, RZ, 0x1f, R0 ;  /* 0x0000001fff027819 */ /* 0x000fc80000011400 */
[----:B------:R-:W-:Y:S02]  /*18e0*/  LOP3.LUT R97, R3, 0xc0, RZ, 0xc0, !PT ;  /* 0x000000c003617812 */ /* 0x000fe400078ec0ff */
[CC--:B------:R-:W-:Y:S02]  /*18f0*/  LEA.HI R10, R2.reuse, R0.reuse, RZ, 0x3 ;  /* 0x00000000020a7211 */ /* 0x0c0fe400078f18ff */
[----:B------:R-:W-:Y:S02]  /*1900*/  LEA.HI R5, R2, R0, RZ, 0x5 ;  /* 0x0000000002057211 */ /* 0x000fe400078f28ff */
[----:B------:R-:W-:Y:S02]  /*1910*/  SHF.R.U32.HI R98, RZ, 0x3, R97 ;  /* 0x00000003ff627819 */ /* 0x000fe40000011661 */
[----:B------:R-:W-:Y:S02]  /*1920*/  LOP3.LUT R4, R97, 0x18, R11, 0xf8, !PT ;  /* 0x0000001861047812 */ /* 0x000fe400078ef80b */
[----:B------:R-:W-:Y:S01]  /*1930*/  SHF.R.S32.HI R132, RZ, 0x3, R10 ;  /* 0x00000003ff847819 */ /* 0x000fe2000001140a */
[----:B--2---:R1:W2:Y:S02]  /*1940*/  @P2 R2UR UR26, R27 ;  /* 0x000000001b1a23c2 */ /* 0x0042a400000e0000 */
[----:B-1----:R-:W-:Y:S01]  /*1950*/  IMAD.IADD R27, R32, 0x1, R35 ;  /* 0x00000001201b7824 */ /* 0x002fe200078e0223 */
[----:B--2---:R-:W-:-:S02]  /*1960*/  @UP0 USHF.R.S32.HI UR33, URZ, 0x1f, UR26 ;  /* 0x0000001f3f210899 */ /* 0x004fc4000801141a */
[----:B------:R-:W-:Y:S01]  /*1970*/  @UP0 UMOV UR32, UR26 ;  /* 0x0000001a00200c82 */ /* 0x000fe20008000000 */
[----:B------:R-:W-:Y:S01]  /*1980*/  BAR.SYNC.DEFER_BLOCKING 0x0 ;  /* 0x0000000000007b1d */ /* 0x000fe20000010000 */
[----:B------:R-:W-:Y:S02]  /*1990*/  ISETP.GE.AND P1, PT, R27, c[0x0][0x27c], PT ;  /* 0x00009f001b007a0c */ /* 0x000fe40003f26270 */
[--C-:B------:R-:W-:Y:S02]  /*19a0*/  SHF.R.S32.HI R7, RZ, 0x1f, R27.reuse ;  /* 0x0000001fff077819 */ /* 0x100fe4000001141b */
[----:B------:R-:W-:Y:S01]  /*19b0*/  SEL R3, RZ, c[0x0][0x27c], !P1 ;  /* 0x00009f00ff037a07 */ /* 0x000fe20004800000 */
[----:B------:R-:W-:Y:S01]  /*19c0*/  @!UP0 UMOV UR33, UR22 ;  /* 0x0000001600218c82 */ /* 0x000fe20008000000 */
[----:B------:R-:W-:Y:S01]  /*19d0*/  LEA.HI R7, R7, R27, RZ, 0x3 ;  /* 0x0000001b07077211 */ /* 0x000fe200078f18ff */
[----:B------:R-:W-:Y:S01]  /*19e0*/  UIMAD UR22, UR33, UR4, URZ ;  /* 0x00000004211672a4 */ /* 0x000fe2000f8e023f */
[----:B------:R-:W-:Y:S01]  /*19f0*/  P2R R141, PR, RZ, 0x2 ;  /* 0x00000002ff8d7803 */ /* 0x000fe20000000000 */
[----:B------:R-:W-:Y:S01]  /*1a00*/  IMAD.IADD R0, R3, 0x1, R27 ;  /* 0x0000000103007824 */ /* 0x000fe200078e021b */
[----:B------:R-:W-:Y:S01]  /*1a10*/  LOP3.LUT R86, R7, 0xfffffff8, RZ, 0xc0, !PT ;  /* 0xfffffff807567812 */ /* 0x000fe200078ec0ff */
[----:B------:R-:W-:Y:S01]  /*1a20*/  IMAD.SHL.U32 R3, R6, 0x40, RZ ;  /* 0x0000004006037824 */ /* 0x000fe200078e00ff */
[----:B------:R-:W-:Y:S01]  /*1a30*/  @!UP0 UMOV UR32, UR18 ;  /* 0x0000001200208c82 */ /* 0x000fe20008000000 */
[----:B------:R-:W-:Y:S01]  /*1a40*/  ISETP.NE.AND P1, PT, R158, 0x1, PT ;  /* 0x000000019e00780c */ /* 0x000fe20003f25270 */
[----:B------:R-:W-:Y:S01]  /*1a50*/  UIMAD.WIDE.U32 UR34, UR32, UR4, URZ ;  /* 0x00000004202272a5 */ /* 0x000fe2000f8e003f */
[----:B------:R-:W-:Y:S01]  /*1a60*/  SHF.R.S32.HI R2, RZ, 0x1f, R0 ;  /* 0x0000001fff027819 */ /* 0x000fe20000011400 */
[----:B------:R-:W-:Y:S01]  /*1a70*/  UIMAD UR5, UR32, UR5, UR22 ;  /* 0x00000005200572a4 */ /* 0x000fe2000f8e0216 */
[----:B------:R-:W-:Y:S01]  /*1a80*/  LOP3.LUT R6, R3, 0x7ffff800, RZ, 0xc0, !PT ;  /* 0x7ffff80003067812 */ /* 0x000fe200078ec0ff */
[----:B------:R-:W-:Y:S01]  /*1a90*/  ULDC.U8 UR4, c[0x0][0x298] ;  /* 0x0000a60000047ab9 */ /* 0x000fe20000000000 */
[----:B------:R-:W-:Y:S01]  /*1aa0*/  LOP3.LUT R3, R4, R98, RZ, 0x3c, !PT ;  /* 0x0000006204037212 */ /* 0x000fe200078e3cff */
[----:B------:R-:W-:Y:S01]  /*1ab0*/  UIADD3 UR5, UR35, UR5, URZ ;  /* 0x0000000523057290 */ /* 0x000fe2000fffe03f */
[----:B------:R-:W-:-:S02]  /*1ac0*/  LEA.HI R9, R2, R0, RZ, 0x3 ;  /* 0x0000000002097211 */ /* 0x000fc400078f18ff */
[----:B------:R-:W-:Y:S01]  /*1ad0*/  LEA.HI R0, R2, R0, RZ, 0x5 ;  /* 0x0000000002007211 */ /* 0x000fe200078f28ff */
[----:B------:R-:W-:Y:S01]  /*1ae0*/  IMAD.SHL.U32 R2, R5, 0x40, RZ ;  /* 0x0000004005027824 */ /* 0x000fe200078e00ff */
[----:B------:R-:W-:Y:S02]  /*1af0*/  IADD3 R14, R3, R6, R104 ;  /* 0x00000006030e7210 */ /* 0x000fe40007ffe068 */
[C---:B------:R-:W-:Y:S01]  /*1b00*/  LOP3.LUT R3, R97.reuse, 0x18, R10, 0xf8, !PT ;  /* 0x0000001861037812 */ /* 0x040fe200078ef80a */
[----:B------:R-:W-:Y:S01]  /*1b10*/  IMAD.SHL.U32 R0, R0, 0x40, RZ ;  /* 0x0000004000007824 */ /* 0x000fe200078e00ff */
[----:B------:R-:W-:Y:S01]  /*1b20*/  LOP3.LUT R4, R97, 0x18, R9, 0xf8, !PT ;  /* 0x0000001861047812 */ /* 0x000fe200078ef809 */
[----:B------:R-:W-:Y:S01]  /*1b30*/  IMAD.SHL.U32 R130, R14, 0x2, RZ ;  /* 0x000000020e827824 */ /* 0x000fe200078e00ff */
[----:B------:R-:W-:Y:S02]  /*1b40*/  LOP3.LUT R5, R2, 0x7ffff800, RZ, 0xc0, !PT ;  /* 0x7ffff80002057812 */ /* 0x000fe400078ec0ff */
[----:B------:R-:W-:-:S02]  /*1b50*/  LOP3.LUT R3, R3, R98, RZ, 0x3c, !PT ;  /* 0x0000006203037212 */ /* 0x000fc400078e3cff */
[----:B------:R-:W-:Y:S02]  /*1b60*/  LOP3.LUT R2, R0, 0x7ffff800, RZ, 0xc0, !PT ;  /* 0x7ffff80000027812 */ /* 0x000fe400078ec0ff */
[----:B------:R-:W-:Y:S02]  /*1b70*/  LOP3.LUT R0, R4, R98, RZ, 0x3c, !PT ;  /* 0x0000006204007212 */ /* 0x000fe400078e3cff */
[----:B------:R-:W-:Y:S02]  /*1b80*/  IADD3 R13, R3, R5, R104 ;  /* 0x00000005030d7210 */ /* 0x000fe40007ffe068 */
[----:B------:R-:W-:Y:S02]  /*1b90*/  SHF.R.S32.HI R4, RZ, 0x1f, R94 ;  /* 0x0000001fff047819 */ /* 0x000fe4000001145e */
[----:B------:R-:W-:Y:S01]  /*1ba0*/  SHF.R.S32.HI R3, RZ, 0x1f, R93 ;  /* 0x0000001fff037819 */ /* 0x000fe2000001145d */
[----:B------:R-:W-:Y:S01]  /*1bb0*/  IMAD.SHL.U32 R125, R13, 0x2, RZ ;  /* 0x000000020d7d7824 */ /* 0x000fe200078e00ff */
[----:B------:R-:W-:-:S02]  /*1bc0*/  SHF.R.S32.HI R5, RZ, 0x1f, R92 ;  /* 0x0000001fff057819 */ /* 0x000fc4000001145c */
[----:B------:R-:W-:Y:S02]  /*1bd0*/  LEA.HI R6, R4, R94, RZ, 0x3 ;  /* 0x0000005e04067211 */ /* 0x000fe400078f18ff */
[----:B------:R-:W-:Y:S02]  /*1be0*/  LEA.HI R4, R3, R93, RZ, 0x3 ;  /* 0x0000005d03047211 */ /* 0x000fe400078f18ff */
[----:B------:R-:W-:Y:S02]  /*1bf0*/  LEA.HI R3, R5, R92, RZ, 0x3 ;  /* 0x0000005c05037211 */ /* 0x000fe400078f18ff */
[----:B------:R-:W-:Y:S02]  /*1c00*/  IADD3 R12, R0, R2, R104 ;  /* 0x00000002000c7210 */ /* 0x000fe40007ffe068 */
[----:B------:R-:W-:Y:S02]  /*1c10*/  SHF.R.S32.HI R0, RZ, 0x1f, R146 ;  /* 0x0000001fff007819 */ /* 0x000fe40000011492 */
[----:B------:R-:W-:Y:S01]  /*1c20*/  LOP3.LUT R85, R3, 0xfffffff8, RZ, 0xc0, !PT ;  /* 0xfffffff803557812 */ /* 0x000fe200078ec0ff */
[----:B------:R-:W-:Y:S01]  /*1c30*/  IMAD.SHL.U32 R124, R12, 0x2, RZ ;  /* 0x000000020c7c7824 */ /* 0x000fe200078e00ff */
[----:B------:R-:W-:Y:S01]  /*1c40*/  LOP3.LUT R3, R97, 0x8, R24, 0xf8, !PT ;  /* 0x0000000861037812 */ /* 0x000fe200078ef818 */
[----:B------:R-:W-:Y:S01]  /*1c50*/  IMAD R2, R0, c[0x0][0x280], RZ ;  /* 0x0000a00000027a24 */ /* 0x000fe200078e02ff */
[----:B------:R-:W-:Y:S01]  /*1c60*/  LOP3.LUT R88, R4, 0xfffffff8, RZ, 0xc0, !PT ;  /* 0xfffffff804587812 */ /* 0x000fe200078ec0ff */
[----:B------:R-:W-:Y:S01]  /*1c70*/  IMAD R0, R0, c[0x0][0x290], RZ ;  /* 0x0000a40000007a24 */ /* 0x000fe200078e02ff */
[----:B------:R-:W-:Y:S01]  /*1c80*/  LOP3.LUT R80, R3, R98, RZ, 0x3c, !PT ;  /* 0x0000006203507212 */ /* 0x000fe200078e3cff */
[C---:B------:R-:W-:Y:S01]  /*1c90*/  IMAD R2, R146.reuse, c[0x0][0x284], R2 ;  /* 0x0000a10092027a24 */ /* 0x040fe200078e0202 */
[----:B------:R-:W-:Y:S01]  /*1ca0*/  LOP3.LUT R3, R11, 0xfffffff8, RZ, 0xc0, !PT ;  /* 0xfffffff80b037812 */ /* 0x000fe200078ec0ff */
[----:B------:R-:W-:Y:S01]  /*1cb0*/  IMAD R0, R146, c[0x0][0x294], R0 ;  /* 0x0000a50092007a24 */ /* 0x000fe200078e0200 */
[----:B------:R-:W-:Y:S01]  /*1cc0*/  LOP3.LUT R89, R6, 0xfffffff8, RZ, 0xc0, !PT ;  /* 0xfffffff806597812 */ /* 0x000fe200078ec0ff */
[----:B------:R-:W-:Y:S01]  /*1cd0*/  IMAD.IADD R80, R104, 0x1, R80 ;  /* 0x0000000168507824 */ /* 0x000fe200078e0250 */
[----:B------:R-:W-:Y:S01]  /*1ce0*/  SHF.R.S32.HI R4, RZ, 0x1f, R3 ;  /* 0x0000001fff047819 */ /* 0x000fe20000011403 */
[----:B------:R-:W-:Y:S01]  /*1cf0*/  IMAD.IADD R138, R123, 0x1, R2 ;  /* 0x000000017b8a7824 */ /* 0x000fe200078e0202 */
[----:B------:R-:W-:Y:S01]  /*1d00*/  SHF.R.S32.HI R103, RZ, 0x1f, R89 ;  /* 0x0000001fff677819 */ /* 0x000fe20000011459 */
[----:B------:R-:W-:Y:S01]  /*1d10*/  IMAD.IADD R136, R2, 0x1, R119 ;  /* 0x0000000102887824 */ /* 0x000fe200078e0277 */
[----:B------:R-:W-:Y:S01]  /*1d20*/  LOP3.LUT R2, R10, 0xfffffff8, RZ, 0xc0, !PT ;  /* 0xfffffff80a027812 */ /* 0x000fe200078ec0ff */
[----:B------:R-:W-:Y:S01]  /*1d30*/  IMAD.IADD R137, R121, 0x1, R0 ;  /* 0x0000000179897824 */ /* 0x000fe200078e0200 */
[----:B------:R-:W-:Y:S01]  /*1d40*/  LEA R80, R80, 0x100, 0x1 ;  /* 0x0000010050507811 */ /* 0x000fe200078e08ff */
[----:B------:R-:W-:Y:S01]  /*1d50*/  IMAD.IADD R135, R0, 0x1, R117 ;  /* 0x0000000100877824 */ /* 0x000fe200078e0275 */
[----:B------:R-:W-:Y:S01]  /*1d60*/  LOP3.LUT R0, R9, 0xfffffff8, RZ, 0xc0, !PT ;  /* 0xfffffff809007812 */ /* 0x000fe200078ec0ff */
[C---:B------:R-:W-:Y:S01]  /*1d70*/  IMAD.SHL.U32 R133, R3.reuse, 0x2, RZ ;  /* 0x0000000203857824 */ /* 0x040fe200078e00ff */
[----:B------:R-:W-:Y:S01]  /*1d80*/  SHF.L.U64.HI R134, R3, 0x1, R4 ;  /* 0x0000000103867819 */ /* 0x000fe20000010204 */
[----:B------:R-:W-:Y:S01]  /*1d90*/  IMAD.SHL.U32 R128, R2, 0x2, RZ ;  /* 0x0000000202807824 */ /* 0x000fe200078e00ff */
[----:B------:R-:W-:Y:S01]  /*1da0*/  SHF.R.S32.HI R3, RZ, 0x1f, R2 ;  /* 0x0000001fff037819 */ /* 0x000fe20000011402 */
[----:B------:R-:W-:Y:S01]  /*1db0*/  IMAD.SHL.U32 R126, R0, 0x2, RZ ;  /* 0x00000002007e7824 */ /* 0x000fe200078e00ff */
[----:B------:R-:W-:-:S02]  /*1dc0*/  SHF.R.S32.HI R4, RZ, 0x1f, R0 ;  /* 0x0000001fff047819 */ /* 0x000fc40000011400 */
[C---:B------:R-:W-:Y:S02]  /*1dd0*/  IADD3 R81, R80.reuse, 0x20, RZ ;  /* 0x0000002050517810 */ /* 0x040fe40007ffe0ff */
[----:B------:R-:W-:Y:S02]  /*1de0*/  @P0 IADD3 R81, R80, -0x20, RZ ;  /* 0xffffffe050510810 */ /* 0x000fe40007ffe0ff */
[----:B------:R-:W-:Y:S02]  /*1df0*/  SHF.R.S32.HI R102, RZ, 0x1f, R88 ;  /* 0x0000001fff667819 */ /* 0x000fe40000011458 */
[----:B------:R-:W-:Y:S02]  /*1e00*/  SHF.R.S32.HI R101, RZ, 0x1f, R85 ;  /* 0x0000001fff657819 */ /* 0x000fe40000011455 */
[----:B------:R-:W-:Y:S02]  /*1e10*/  SHF.R.S32.HI R99, RZ, 0x1f, R86 ;  /* 0x0000001fff637819 */ /* 0x000fe40000011456 */
[----:B------:R-:W-:-:S02]  /*1e20*/  SHF.R.S32.HI R131, RZ, 0x3, R9 ;  /* 0x00000003ff837819 */ /* 0x000fc40000011409 */
[----:B------:R-:W-:Y:S02]  /*1e30*/  SHF.L.U64.HI R129, R2, 0x1, R3 ;  /* 0x0000000102817819 */ /* 0x000fe40000010203 */
[----:B------:R-:W-:Y:S02]  /*1e40*/  SHF.L.U64.HI R127, R0, 0x1, R4 ;  /* 0x00000001007f7819 */ /* 0x000fe40000010204 */
[----:B------:R-:W-:Y:S02]  /*1e50*/  ISETP.GE.AND P0, PT, R156, 0x1, PT ;  /* 0x000000019c00780c */ /* 0x000fe40003f06270 */
.L_x_776:
[----:B------:R-:W-:Y:S01]  /*1e60*/  IMAD.SHL.U32 R90, R78, 0x40, RZ ;  /* 0x000000404e5a7824 */ /* 0x000fe200078e00ff */
[----:B------:R-:W-:Y:S04]  /*1e70*/  DEPBAR.LE SB0, 0x0 ;  /* 0x000080000000791a */ /* 0x000fe80000000000 */
[----:B------:R-:W-:Y:S01]  /*1e80*/  IMAD.IADD R0, R110, 0x1, R90 ;  /* 0x000000016e007824 */ /* 0x000fe200078e025a */
[----:B------:R-:W-:Y:S01]  /*1e90*/  ISETP.NE.AND P1, PT, R158, 0x1, PT ;  /* 0x000000019e00780c */ /* 0x000fe20003f25270 */
[----:B------:R-:W-:Y:S01]  /*1ea0*/  IMAD.MOV.U32 R82, RZ, RZ, RZ ;  /* 0x000000ffff527224 */ /* 0x000fe200078e00ff */
[----:B------:R-:W-:Y:S01]  /*1eb0*/  ISETP.GE.AND P2, PT, R156, 0x1, PT ;  /* 0x000000019c00780c */ /* 0x000fe20003f46270 */
[----:B-1----:R-:W-:Y:S01]  /*1ec0*/  IMAD.IADD R2, R140, 0x1, R0 ;  /* 0x000000018c027824 */ /* 0x002fe200078e0200 */
[----:B------:R-:W-:Y:S01]  /*1ed0*/  ISETP.GE.AND P0, PT, R0, UR15, PT ;  /* 0x0000000f00007c0c */ /* 0x000fe2000bf06270 */
[----:B------:R-:W-:Y:S02]  /*1ee0*/  BSSY B1, `(.L_x_752) ;  /* 0x00003d7000017945 */ /* 0x000fe40003800000 */
[----:B------:R-:W-:Y:S01]  /*1ef0*/  IMAD.MOV.U32 R0, RZ, RZ, R2 ;  /* 0x000000ffff007224 */ /* 0x000fe200078e0002 */
[----:B------:R-:W-:Y:S05]  /*1f00*/  ISETP.GT.OR P0, PT, R110, 0x3f, P0 ;  /* 0x0000003f6e00780c */ /* 0x000fea0000704670 */
[----:B------:R-:W-:Y:S05]  /*1f10*/  @P1 IMAD.HI.U32 R3, R2, c[0x0][0x2bc], RZ ;  /* 0x0000af0002031a27 */ /* 0x000fea00078e00ff */
        /* <DEDUP_REMOVED lines=28> */
[----:B------:R-:W-:Y:S03]  /*20e0*/  IADD3 R4, -R90, UR15, RZ ;  /* 0x0000000f5a047c10 */ /* 0x000fe6000fffe1ff */
        /* <DEDUP_REMOVED lines=66> */
.L_x_756:
[----:B------:R-:W-:Y:S05]  /*2510*/  BSYNC B0 ;  /* 0x0000000000007941 */ /* 0x000fea0003800000 */
.L_x_755:
        /* <DEDUP_REMOVED lines=93> */
.L_x_759:
[----:B------:R-:W-:Y:S05]  /*2af0*/  BSYNC B0 ;  /* 0x0000000000007941 */ /* 0x000fea0003800000 */
.L_x_758:
        /* <DEDUP_REMOVED lines=58> */
.L_x_761:
[----:B------:R-:W-:Y:S05]  /*2ea0*/  BSYNC B0 ;  /* 0x0000000000007941 */ /* 0x000fea0003800000 */
.L_x_760:
        /* <DEDUP_REMOVED lines=58> */
.L_x_763:
[----:B------:R-:W-:Y:S05]  /*3250*/  BSYNC B0 ;  /* 0x0000000000007941 */ /* 0x000fea0003800000 */
.L_x_762:
        /* <DEDUP_REMOVED lines=58> */
.L_x_765:
[----:B------:R-:W-:Y:S05]  /*3600*/  BSYNC B0 ;  /* 0x0000000000007941 */ /* 0x000fea0003800000 */
.L_x_764:
        /* <DEDUP_REMOVED lines=58> */
.L_x_767:
[----:B------:R-:W-:Y:S05]  /*39b0*/  BSYNC B0 ;  /* 0x0000000000007941 */ /* 0x000fea0003800000 */
.L_x_766:
        /* <DEDUP_REMOVED lines=58> */
.L_x_754:
        /* <DEDUP_REMOVED lines=47> */
.L_x_769:
[----:B------:R-:W-:Y:S05]  /*4050*/  BSYNC B0 ;  /* 0x0000000000007941 */ /* 0x000fea0003800000 */
.L_x_768:
        /* <DEDUP_REMOVED lines=158> */
.L_x_771:
[----:B------:R-:W-:Y:S05]  /*4a40*/  BSYNC B0 ;  /* 0x0000000000007941 */ /* 0x000fea0003800000 */
.L_x_770:
        /* <DEDUP_REMOVED lines=123> */
.L_x_773:
[----:B------:R-:W-:Y:S05]  /*5200*/  BSYNC B0 ;  /* 0x0000000000007941 */ /* 0x000fea0003800000 */
.L_x_772:
        /* <DEDUP_REMOVED lines=126> */
.L_x_753:
[----:B------:R1:W2:Y:S01]  /*59f0*/  SHFL.IDX PT, R2, R26, RZ, 0x1e1f ;  /* 0x001e1fff1a027589 */ /* 0x0002a200000e0000 */
[----:B------:R-:W-:Y:S03]  /*5a00*/  IADD3 R3, -R90, UR15, RZ ;  /* 0x0000000f5a037c10 */ /* 0x000fe6000fffe1ff */
[----:B------:R1:W3:Y:S01]  /*5a10*/  SHFL.IDX PT, R0, R29, RZ, 0x1e1f ;  /* 0x001e1fff1d007589 */ /* 0x0002e200000e0000 */
        /* <DEDUP_REMOVED lines=35> */
.L_x_757:
[----:B------:R-:W-:Y:S05]  /*5c50*/  BSYNC B1 ;  /* 0x0000000000017941 */ /* 0x000fea0003800000 */
.L_x_752:
[----:B---3--:R-:W-:Y:S01]  /*5c60*/  IMAD.IADD R0, R143, 0x1, -R90 ;  /* 0x000000018f007824 */ /* 0x008fe200078e0a5a */
[C---:B-12--5:R-:W-:Y:S01]  /*5c70*/  LEA R2, P0, R78.reuse, R108, 0x6 ;  /* 0x0000006c4e027211 */ /* 0x066fe200078030ff */
        /* <DEDUP_REMOVED lines=13> */
[----:B------:R-:W-:Y:S04]  /*5d50*/  IADD3 R8, P1, R4, UR30, RZ ;  /* 0x0000001e04087c10 */ /* 0x000fe8000ff3e0ff */
[----:B------:R-:W-:Y:S02]  /*5d60*/  IADD3.X R9, R5, UR27, R6, P1, !PT ;  /* 0x0000001b05097c10 */ /* 0x000fe40008ffe406 */
[----:B------:R-:W-:Y:S11]  /*5d70*/  ISETP.GE.AND P1, PT, R0, 0x1, PT ;  /* 0x000000010000780c */ /* 0x000ff60003f26270 */
[----:B------:R-:W-:Y:S02]  /*5d80*/  @!UPT UIADD3 URZ, URZ, URZ, URZ ;  /* 0x0000003f3f3ff290 */ /* 0x000fe4000fffe03f */
[----:B------:R-:W-:Y:S01]  /*5d90*/  @P1 MOV R7, R105 ;  /* 0x0000006900071202 */ /* 0x000fe20000000f00 */
[----:B------:R-:W-:Y:S02]  /*5da0*/  @P1 IMAD R0, R3, c[0x0][0x258], RZ ;  /* 0x0000960003001a24 */ /* 0x000fe400078e02ff */
[----:B------:R-:W-:Y:S04]  /*5db0*/  @P1 IMAD.MOV.U32 R6, RZ, RZ, R106 ;  /* 0x000000ffff061224 */ /* 0x000fe800078e006a */
[C---:B------:R-:W-:Y:S04]  /*5dc0*/  @P1 IMAD.WIDE.U32 R6, R2.reuse, c[0x0][0x258], R6 ;  /* 0x0000960002061a25 */ /* 0x040fe800078e0006 */
[----:B------:R-:W-:Y:S01]  /*5dd0*/  @P1 IMAD R2, R2, c[0x0][0x25c], R0 ;  /* 0x0000970002021a24 */ /* 0x000fe200078e0200 */
[----:B------:R-:W-:Y:S01]  /*5de0*/  @P1 LEA R4, P2, R6, c[0x0][0x250], 0x1 ;  /* 0x0000940006041a11 */ /* 0x000fe200078408ff */
[----:B------:R-:W-:Y:S02]  /*5df0*/  @P0 IMAD R0, R12, c[0x0][0x258], RZ ;  /* 0x000096000c000a24 */ /* 0x000fe400078e02ff */
[----:B------:R-:W-:Y:S02]  /*5e00*/  @P1 IMAD.IADD R2, R7, 0x1, R2 ;  /* 0x0000000107021824 */ /* 0x000fe400078e0202 */
[----:B------:R-:W-:Y:S02]  /*5e10*/  @P0 IMAD.MOV.U32 R7, RZ, RZ, R105 ;  /* 0x000000ffff070224 */ /* 0x000fe400078e0069 */
[C---:B------:R-:W-:Y:S01]  /*5e20*/  @P0 IMAD R0, R11.reuse, c[0x0][0x25c], R0 ;  /* 0x000097000b000a24 */ /* 0x040fe200078e0200 */
[----:B------:R-:W-:Y:S02]  /*5e30*/  @P1 LEA.HI.X R5, R6, c[0x0][0x254], R2, 0x1, P2 ;  /* 0x0000950006051a11 */ /* 0x000fe400010f0c02 */
        /* <DEDUP_REMOVED lines=24> */
[----:B------:R-:W-:Y:S02]  /*5fc0*/  ISETP.GE.AND P1, PT, R28, c[0x0][0x1d4], PT ;  /* 0x000075001c007a0c */ /* 0x000fe40003f26270 */
[----:B------:R-:W-:Y:S02]  /*5fd0*/  ISETP.GE.AND P4, PT, R27, c[0x0][0x1d4], PT ;  /* 0x000075001b007a0c */ /* 0x000fe40003f86270 */
[----:B------:R-:W-:Y:S07]  /*5fe0*/  ISETP.GE.AND P3, PT, R94, c[0x0][0x1d4], PT ;  /* 0x000075005e007a0c */ /* 0x000fee0003f66270 */
[----:B------:R-:W2:Y:S01]  /*5ff0*/  @!P2 LDS.128 R12, [R80] ;  /* 0x00000000500ca984 */ /* 0x000ea20000000c00 */
[C---:B------:R-:W-:Y:S04]  /*6000*/  @!P2 LEA R6, P0, R24.reuse, R0, 0x1 ;  /* 0x000000001806a211 */ /* 0x040fe800078008ff */
[----:B---3--:R-:W-:Y:S02]  /*6010*/  @!P2 LEA.HI.X R7, R24, R2, R25, 0x1, P0 ;  /* 0x000000021807a211 */ /* 0x008fe400000f0c19 */
[C---:B-1----:R-:W-:Y:S04]  /*6020*/  @!P1 LEA R4, P0, R87.reuse, R0, 0x1 ;  /* 0x0000000057049211 */ /* 0x042fe800078008ff */
[----:B------:R-:W-:Y:S02]  /*6030*/  @!P1 LEA.HI.X R5, R87, R2, R100, 0x1, P0 ;  /* 0x0000000257059211 */ /* 0x000fe400000f0c64 */
[C---:B------:R-:W-:Y:S04]  /*6040*/  @!P4 LEA R10, P0, R86.reuse, R0, 0x1 ;  /* 0x00000000560ac211 */ /* 0x040fe800078008ff */
[----:B------:R-:W-:Y:S02]  /*6050*/  @!P4 LEA.HI.X R11, R86, R2, R99, 0x1, P0 ;  /* 0x00000002560bc211 */ /* 0x000fe400000f0c63 */
[C---:B------:R-:W-:Y:S04]  /*6060*/  @!P3 LEA R8, P0, R89.reuse, R0, 0x1 ;  /* 0x000000005908b211 */ /* 0x040fe800078008ff */
[----:B------:R-:W-:Y:S01]  /*6070*/  @!P3 LEA.HI.X R9, R89, R2, R103, 0x1, P0 ;  /* 0x000000025909b211 */ /* 0x000fe200000f0c67 */
[----:B--2---:R-:W-:Y:S04]  /*6080*/  @!P2 ST.E.128 [R6.64], R12 ;  /* 0x0000000c0600a985 */ /* 0x004fe8000c101d14 */
        /* <DEDUP_REMOVED lines=17> */
.L_x_775:
[----:B--2---:R-:W-:Y:S05]  /*61a0*/  BSYNC B0 ;  /* 0x0000000000007941 */ /* 0x004fea0003800000 */
.L_x_774:
[C---:B------:R-:W-:Y:S02]  /*61b0*/  ISETP.GT.AND P0, PT, R78.reuse, UR6, PT ;  /* 0x000000064e007c0c */ /* 0x040fe4000bf04270 */
[----:B------:R-:W-:Y:S02]  /*61c0*/  IADD3 R78, R78, -0x1, RZ ;  /* 0xffffffff4e4e7810 */ /* 0x000fe40007ffe0ff */
[----:B------:R-:W-:Y:S09]  /*61d0*/  ISETP.NE.AND P2, PT, R111, RZ, PT ;  /* 0x000000ff6f00720c */ /* 0x000ff20003f45270 */
[----:B---3--:R-:W-:Y:S01]  /*61e0*/  @P0 SHF.R.S32.HI R2, RZ, 0x1f, R78 ;  /* 0x0000001fff020819 */ /* 0x008fe2000001144e */
[----:B------:R-:W-:Y:S02]  /*61f0*/  @P0 IMAD R0, R151, R78, RZ ;  /* 0x0000004e97000224 */ /* 0x000fe400078e02ff */
[----:B-1----:R-:W-:Y:S02]  /*6200*/  @P0 IMAD.MOV.U32 R4, RZ, RZ, R114 ;  /* 0x000000ffff040224 */ /* 0x002fe400078e0072 */
        /* <DEDUP_REMOVED lines=20> */
.L_x_751:
[----:B-1----:R-:W-:Y:S01]  /*6350*/  UIADD3 UR6, UR12, 0x7f, URZ ;  /* 0x0000007f0c067890 */ /* 0x002fe2000fffe03f */
[----:B------:R-:W-:Y:S01]  /*6360*/  PLOP3.LUT P4, PT, PT, PT, PT, 0x80, 0x0 ;  /* 0x000000000000781c */ /* 0x000fe20003f8f070 */
[----:B------:R-:W-:Y:S01]  /*6370*/  ULDC.64 UR4, c[0x0][0x2c8] ;  /* 0x0000b20000047ab9 */ /* 0x000fe20000000a00 */
[----:B------:R-:W-:Y:S01]  /*6380*/  CS2R R94, SRZ ;  /* 0x00000000005e7805 */ /* 0x000fe2000001ff00 */
[----:B------:R-:W-:Y:S01]  /*6390*/  UIMAD.WIDE.U32 UR22, UR6, UR4, URZ ;  /* 0x00000004061672a5 */ /* 0x000fe2000f8e003f */
[----:B------:R-:W-:Y:S01]  /*63a0*/  CS2R R92, SRZ ;  /* 0x00000000005c7805 */ /* 0x000fe2000001ff00 */
[----:B------:R-:W-:Y:S01]  /*63b0*/  CS2R R98, SRZ ;  /* 0x0000000000627805 */ /* 0x000fe2000001ff00 */
[----:B------:R-:W-:Y:S01]  /*63c0*/  CS2R R96, SRZ ;  /* 0x0000000000607805 */ /* 0x000fe2000001ff00 */
[----:B------:R-:W-:Y:S01]  /*63d0*/  @UP2 USHF.R.U32.HI UR6, URZ, UR5, UR23 ;  /* 0x000000053f062299 */ /* 0x000fe20008011617 */
[----:B------:R-:W-:Y:S01]  /*63e0*/  CS2R R90, SRZ ;  /* 0x00000000005a7805 */ /* 0x000fe2000001ff00 */
[----:B------:R-:W-:Y:S01]  /*63f0*/  CS2R R88, SRZ ;  /* 0x0000000000587805 */ /* 0x000fe2000001ff00 */
[----:B------:R-:W-:Y:S01]  /*6400*/  IMAD.MOV.U32 R11, RZ, RZ, RZ ;  /* 0x000000ffff0b7224 */ /* 0x000fe200078e00ff */
[----:B------:R-:W-:Y:S01]  /*6410*/  UIADD3 UR6, UR7, UR6, URZ ;  /* 0x0000000607067290 */ /* 0x000fe2000fffe03f */
[----:B------:R-:W-:Y:S01]  /*6420*/  IMAD.MOV.U32 R86, RZ, RZ, RZ ;  /* 0x000000ffff567224 */ /* 0x000fe200078e00ff */
[----:B------:R-:W-:Y:S01]  /*6430*/  MOV R12, RZ ;  /* 0x000000ff000c7202 */ /* 0x000fe20000000f00 */
[----:B------:R-:W-:Y:S01]  /*6440*/  IMAD.MOV.U32 R84, RZ, RZ, RZ ;  /* 0x000000ffff547224 */ /* 0x000fe200078e00ff */
[----:B------:R-:W-:Y:S01]  /*6450*/  USHF.R.S32.HI UR4, URZ, 0x1f, UR6 ;  /* 0x0000001f3f047899 */ /* 0x000fe20008011406 */
[----:B------:R-:W-:Y:S01]  /*6460*/  CS2R R14, SRZ ;  /* 0x00000000000e7805 */ /* 0x000fe2000001ff00 */
[----:B------:R-:W-:Y:S01]  /*6470*/  MOV R78, RZ ;  /* 0x000000ff004e7202 */ /* 0x000fe20000000f00 */
[----:B------:R-:W-:Y:S01]  /*6480*/  IMAD.MOV.U32 R76, RZ, RZ, RZ ;  /* 0x000000ffff4c7224 */ /* 0x000fe200078e00ff */
[----:B------:R-:W-:Y:S01]  /*6490*/  ULEA.HI UR4, UR4, UR6, URZ, 0x6 ;  /* 0x0000000604047291 */ /* 0x000fe2000f8f303f */
[----:B------:R-:W-:Y:S01]  /*64a0*/  CS2R R16, SRZ ;  /* 0x0000000000107805 */ /* 0x000fe2000001ff00 */
[----:B------:R-:W-:Y:S01]  /*64b0*/  MOV R82, RZ ;  /* 0x000000ff00527202 */ /* 0x000fe20000000f00 */
[----:B------:R-:W-:Y:S01]  /*64c0*/  IMAD.MOV.U32 R80, RZ, RZ, RZ ;  /* 0x000000ffff507224 */ /* 0x000fe200078e00ff */
[----:B------:R-:W-:Y:S01]  /*64d0*/  USHF.R.S32.HI UR4, URZ, 0x6, UR4 ;  /* 0x000000063f047899 */ /* 0x000fe20008011404 */
[----:B------:R-:W-:Y:S01]  /*64e0*/  MOV R18, RZ ;  /* 0x000000ff00127202 */ /* 0x000fe20000000f00 */
[----:B------:R-:W-:Y:S01]  /*64f0*/  IMAD.MOV.U32 R74, RZ, RZ, RZ ;  /* 0x000000ffff4a7224 */ /* 0x000fe200078e00ff */
[----:B------:R-:W-:Y:S01]  /*6500*/  CS2R R20, SRZ ;  /* 0x0000000000147805 */ /* 0x000fe2000001ff00 */
[----:B------:R-:W-:Y:S01]  /*6510*/  UISETP.LT.AND UP0, UPT, UR8, UR4, UPT ;  /* 0x000000040800728c */ /* 0x000fe2000bf01270 */
[----:B------:R-:W-:Y:S01]  /*6520*/  MOV R72, RZ ;  /* 0x000000ff00487202 */ /* 0x000fe20000000f00 */
[----:B------:R-:W-:Y:S01]  /*6530*/  IMAD.MOV.U32 R70, RZ, RZ, RZ ;  /* 0x000000ffff467224 */ /* 0x000fe200078e00ff */
[----:B------:R-:W-:Y:S01]  /*6540*/  CS2R R22, SRZ ;  /* 0x0000000000167805 */ /* 0x000fe2000001ff00 */
[----:B------:R-:W-:Y:S01]  /*6550*/  USEL UR8, UR8, UR4, UP0 ;  /* 0x0000000408087287 */ /* 0x000fe20008000000 */
[----:B----4-:R-:W-:Y:S01]  /*6560*/  MOV R68, RZ ;  /* 0x000000ff00447202 */ /* 0x010fe20000000f00 */
[----:B------:R-:W-:Y:S01]  /*6570*/  IMAD.MOV.U32 R174, RZ, RZ, RZ ;  /* 0x000000ffffae7224 */ /* 0x000fe200078e00ff */
[----:B------:R-:W-:Y:S01]  /*6580*/  CS2R R24, SRZ ;  /* 0x0000000000187805 */ /* 0x000fe2000001ff00 */
[----:B------:R-:W-:Y:S01]  /*6590*/  UISETP.GE.AND UP0, UPT, UR8, 0x1, UPT ;  /* 0x000000010800788c */ /* 0x000fe2000bf06270 */
[----:B------:R-:W-:Y:S01]  /*65a0*/  MOV R172, RZ ;  /* 0x000000ff00ac7202 */ /* 0x000fe20000000f00 */
[----:B------:R-:W-:Y:S01]  /*65b0*/  IMAD.MOV.U32 R138, RZ, RZ, RZ ;  /* 0x000000ffff8a7224 */ /* 0x000fe200078e00ff */
[----:B------:R-:W-:Y:S01]  /*65c0*/  CS2R R26, SRZ ;  /* 0x00000000001a7805 */ /* 0x000fe2000001ff00 */
[----:B------:R-:W-:Y:S01]  /*65d0*/  MOV R136, RZ ;  /* 0x000000ff00887202 */ /* 0x000fe20000000f00 */
[----:B------:R-:W-:Y:S01]  /*65e0*/  CS2R R134, SRZ ;  /* 0x0000000000867805 */ /* 0x000fe2000001ff00 */
[----:B------:R-:W-:Y:S01]  /*65f0*/  PLOP3.LUT P0, PT, PT, PT, UP0, 0x80, 0x0 ;  /* 0x000000000000781c */ /* 0x000fe20003f0f008 */
[----:B------:R-:W-:Y:S01]  /*6600*/  IMAD.MOV.U32 R132, RZ, RZ, RZ ;  /* 0x000000ffff847224 */ /* 0x000fe200078e00ff */
[----:B-----5:R-:W-:Y:S01]  /*6610*/  CS2R R28, SRZ ;  /* 0x00000000001c7805 */ /* 0x020fe2000001ff00 */
        /* <DEDUP_REMOVED lines=49> */
[----:B------:R-:W-:Y:S01]  /*6930*/  USHF.R.S32.HI UR6, URZ, 0x1f, UR14 ;  /* 0x0000001f3f067899 */ /* 0x000fe2000801140e */
[----:B------:R-:W-:Y:S01]  /*6940*/  SHF.R.S32.HI R8, RZ, 0x1f, R157 ;  /* 0x0000001fff087819 */ /* 0x000fe2000001149d */
[----:B------:R-:W-:Y:S02]  /*6950*/  ULDC.64 UR4, c[0x0][0x178] ;  /* 0x00005e0000047ab9 */ /* 0x000fe40000000a00 */
        /* <DEDUP_REMOVED lines=9> */
[----:B------:R-:W-:Y:S01]  /*69f0*/  LEA.HI R153, R8, R157, RZ, 0x5 ;  /* 0x0000009d08997211 */ /* 0x000fe200078f28ff */
[----:B------:R-:W-:Y:S01]  /*6a00*/  UISETP.NE.U32.AND UP0, UPT, URZ, UR6, UPT ;  /* 0x000000063f00728c */ /* 0x000fe2000bf05070 */
[----:B------:R-:W-:Y:S01]  /*6a10*/  SHF.R.S32.HI R116, RZ, 0x3, R117 ;  /* 0x00000003ff747819 */ /* 0x000fe20000011475 */
[----:B------:R-:W-:Y:S01]  /*6a20*/  ULDC.64 UR4, c[0x0][0x1b8] ;  /* 0x00006e0000047ab9 */ /* 0x000fe20000000a00 */
[----:B------:R-:W-:Y:S01]  /*6a30*/  SHF.R.S32.HI R152, RZ, 0x5, R153 ;  /* 0x00000005ff987819 */ /* 0x000fe20000011499 */
[----:B------:R-:W-:-:S02]  /*6a40*/  UISETP.NE.AND.EX UP0, UPT, URZ, UR7, UPT, UP0 ;  /* 0x000000073f00728c */ /* 0x000fc4000bf05300 */
[----:B------:R-:W-:Y:S02]  /*6a50*/  USHF.R.S32.HI UR7, URZ, 0x1f, UR18 ;  /* 0x0000001f3f077899 */ /* 0x000fe40008011412 */
[----:B------:R-:W-:Y:S02]  /*6a60*/  UIADD3 UR23, UR23, UR14, URZ ;  /* 0x0000000e17177290 */ /* 0x000fe4000fffe03f */
[----:B------:R-:W-:Y:S02]  /*6a70*/  UIMAD UR6, UR10, UR4, URZ ;  /* 0x000000040a0672a4 */ /* 0x000fe4000f8e023f */
[----:B------:R-:W-:Y:S02]  /*6a80*/  USEL UR7, UR7, URZ, !UP0 ;  /* 0x0000003f07077287 */ /* 0x000fe4000c000000 */
[----:B------:R-:W-:Y:S01]  /*6a90*/  UIMAD UR6, UR11, UR5, UR6 ;  /* 0x000000050b0672a4 */ /* 0x000fe2000f8e0206 */
[----:B-1----:R-:W-:Y:S01]  /*6aa0*/  LEA.HI R2, R8, R157, RZ, 0x2 ;  /* 0x0000009d08027211 */ /* 0x002fe200078f10ff */
[----:B------:R-:W-:-:S02]  /*6ab0*/  UIMAD.WIDE.U32 UR22, UR11, UR4, UR22 ;  /* 0x000000040b1672a5 */ /* 0x000fc4000f8e0016 */
[----:B------:R-:W-:Y:S01]  /*6ac0*/  USEL UR14, UR18, URZ, !UP0 ;  /* 0x0000003f120e7287 */ /* 0x000fe2000c000000 */
[----:B------:R-:W-:Y:S01]  /*6ad0*/  LOP3.LUT R0, R2, 0xfffffffc, RZ, 0xc0, !PT ;  /* 0xfffffffc02007812 */ /* 0x000fe200078ec0ff */
[----:B------:R-:W-:Y:S01]  /*6ae0*/  ULDC.64 UR4, c[0x0][0x1c0] ;  /* 0x0000700000047ab9 */ /* 0x000fe20000000a00 */
[----:B------:R-:W-:Y:S01]  /*6af0*/  SHF.R.S32.HI R49, RZ, 0x2, R2 ;  /* 0x00000002ff317819 */ /* 0x000fe20000011402 */
[----:B------:R-:W-:Y:S02]  /*6b00*/  UIMAD UR7, UR7, UR4, URZ ;  /* 0x00000004070772a4 */ /* 0x000fe4000f8e023f */
[----:B------:R-:W-:Y:S01]  /*6b10*/  IMAD.IADD R151, R157, 0x1, -R0 ;  /* 0x000000019d977824 */ /* 0x000fe200078e0a00 */
[----:B------:R-:W-:Y:S01]  /*6b20*/  UIADD3 UR23, UR23, UR6, URZ ;  /* 0x0000000617177290 */ /* 0x000fe2000fffe03f */
[----:B------:R-:W-:Y:S01]  /*6b30*/  IADD3 R11, R49, UR12, RZ ;  /* 0x0000000c310b7c10 */ /* 0x000fe2000fffe0ff */
[----:B------:R-:W-:Y:S01]  /*6b40*/  UIMAD UR5, UR14, UR5, UR7 ;  /* 0x000000050e0572a4 */ /* 0x000fe2000f8e0207 */
[C---:B------:R-:W-:Y:S01]  /*6b50*/  IMAD R162, R151.reuse, 0x20, R49 ;  /* 0x0000002097a27824 */ /* 0x040fe200078e0231 */
[----:B------:R-:W-:Y:S01]  /*6b60*/  UIMAD.WIDE.U32 UR14, UR14, UR4, UR22 ;  /* 0x000000040e0e72a5 */ /* 0x000fe2000f8e0016 */
[----:B------:R-:W-:Y:S01]  /*6b70*/  IMAD.SHL.U32 R160, R151, 0x8, RZ ;  /* 0x0000000897a07824 */ /* 0x000fe200078e00ff */
[----:B------:R-:W-:-:S02]  /*6b80*/  ULDC UR7, c[0x0][0x2c4] ;  /* 0x0000b10000077ab9 */ /* 0x000fc40000000800 */
[----:B------:R-:W-:Y:S01]  /*6b90*/  IADD3 R4, R162, UR12, RZ ;  /* 0x0000000ca2047c10 */ /* 0x000fe2000fffe0ff */
[----:B------:R-:W-:Y:S01]  /*6ba0*/  UIADD3 UR5, UR15, UR5, URZ ;  /* 0x000000050f057290 */ /* 0x000fe2000fffe03f */
[----:B------:R-:W-:Y:S01]  /*6bb0*/  IMAD.U32 R3, RZ, RZ, UR15 ;  /* 0x0000000fff037e24 */ /* 0x000fe2000f8e00ff */
[----:B------:R1:W-:Y:S01]  /*6bc0*/  STL [R1+0x28], R162 ;  /* 0x000028a201007387 */ /* 0x0003e20000100800 */
[----:B------:R-:W-:Y:S01]  /*6bd0*/  UIMAD UR7, UR17, UR7, URZ ;  /* 0x00000007110772a4 */ /* 0x000fe2000f8e023f */
[----:B------:R-:W-:Y:S01]  /*6be0*/  @P1 IMAD.HI.U32 R2, R4, c[0x0][0x2c8], RZ ;  /* 0x0000b20004021a27 */ /* 0x000fe200078e00ff */
[C---:B------:R-:W-:Y:S01]  /*6bf0*/  IADD3 R101, R160.reuse, 0x20, RZ ;  /* 0x00000020a0657810 */ /* 0x040fe20007ffe0ff */
[----:B------:R1:W-:Y:S01]  /*6c00*/  STL [R1+0x14], R160 ;  /* 0x000014a001007387 */ /* 0x0003e20000100800 */
[C---:B------:R-:W-:Y:S01]  /*6c10*/  IADD3 R100, R160.reuse, 0x40, RZ ;  /* 0x00000040a0647810 */ /* 0x040fe20007ffe0ff */
[----:B------:R-:W-:Y:S01]  /*6c20*/  IMAD.MOV.U32 R0, RZ, RZ, R4 ;  /* 0x000000ffff007224 */ /* 0x000fe200078e0004 */
[----:B------:R-:W-:Y:S01]  /*6c30*/  @P0 SHF.R.U32.HI R0, RZ, c[0x0][0x2cc], R2 ;  /* 0x0000b300ff000a19 */ /* 0x000fe20000011602 */
[----:B------:R-:W-:Y:S01]  /*6c40*/  IMAD.U32 R2, RZ, RZ, UR14 ;  /* 0x0000000eff027e24 */ /* 0x000fe2000f8e00ff */
[----:B------:R-:W-:Y:S01]  /*6c50*/  ISETP.GE.AND P4, PT, R160, c[0x0][0x198], PT ;  /* 0x00006600a0007a0c */ /* 0x000fe20003f86270 */
[----:B------:R-:W-:Y:S01]  /*6c60*/  IMAD.U32 R3, RZ, RZ, UR5 ;  /* 0x00000005ff037e24 */ /* 0x000fe2000f8e00ff */
[--C-:B------:R-:W-:Y:S01]  /*6c70*/  SHF.R.S32.HI R6, RZ, 0x1f, R0.reuse ;  /* 0x0000001fff067819 */ /* 0x100fe20000011400 */
[----:B------:R-:W-:Y:S01]  /*6c80*/  IMAD.MOV R5, RZ, RZ, -R0 ;  /* 0x000000ffff057224 */ /* 0x000fe200078e0a00 */
[----:B------:R-:W-:Y:S01]  /*6c90*/  ISETP.GE.AND P3, PT, R101, c[0x0][0x198], PT ;  /* 0x0000660065007a0c */ /* 0x000fe20003f66270 */
[----:B------:R-:W-:-:S04]  /*6ca0*/  IMAD.WIDE.U32 R2, R0, c[0x0][0x1b0], R2 ;  /* 0x00006c0000027a25 */ /* 0x000fc800078e0002 */
[----:B------:R-:W-:Y:S02]  /*6cb0*/  IMAD R6, R6, c[0x0][0x1b0], RZ ;  /* 0x00006c0006067a24 */ /* 0x000fe400078e02ff */
[----:B------:R-:W-:Y:S02]  /*6cc0*/  IMAD R4, R5, c[0x0][0x2c4], R4 ;  /* 0x0000b10005047a24 */ /* 0x000fe400078e0204 */
[----:B------:R-:W-:Y:S01]  /*6cd0*/  IMAD R5, R0, c[0x0][0x1b4], R6 ;  /* 0x00006d0000057a24 */ /* 0x000fe200078e0206 */
[----:B------:R-:W-:Y:S02]  /*6ce0*/  LEA.HI R6, R8, R157, RZ, 0x4 ;  /* 0x0000009d08067211 */ /* 0x000fe400078f20ff */
[----:B------:R-:W-:Y:S01]  /*6cf0*/  SHF.R.S32.HI R0, RZ, 0x1f, R4 ;  /* 0x0000001fff007819 */ /* 0x000fe20000011404 */
[----:B------:R-:W-:Y:S01]  /*6d00*/  IMAD.IADD R3, R3, 0x1, R5 ;  /* 0x0000000103037824 */ /* 0x000fe200078e0205 */
[----:B------:R-:W-:-:S03]  /*6d10*/  LOP3.LUT R6, R6, 0xfffffff0, RZ, 0xc0, !PT ;  /* 0xfffffff006067812 */ /* 0x000fc600078ec0ff */
[----:B------:R-:W-:Y:S02]  /*6d20*/  IMAD R5, R0, c[0x0][0x1a8], RZ ;  /* 0x00006a0000057a24 */ /* 0x000fe400078e02ff */
[----:B------:R-:W-:Y:S02]  /*6d30*/  IMAD.SHL.U32 R0, R116, 0x40, RZ ;  /* 0x0000004074007824 */ /* 0x000fe400078e00ff */
[----:B------:R-:W-:Y:S02]  /*6d40*/  IMAD.IADD R107, R157, 0x1, -R6 ;  /* 0x000000019d6b7824 */ /* 0x000fe400078e0a06 */
[----:B------:R-:W-:Y:S01]  /*6d50*/  IMAD R5, R4, c[0x0][0x1ac], R5 ;  /* 0x00006b0004057a24 */ /* 0x000fe200078e0205 */
[----:B------:R-:W-:Y:S01]  /*6d60*/  LOP3.LUT R0, R0, 0xc0, RZ, 0xc0, !PT ;  /* 0x000000c000007812 */ /* 0x000fe200078ec0ff */
[----:B------:R-:W-:Y:S01]  /*6d70*/  IMAD.WIDE.U32 R2, R4, c[0x0][0x1a8], R2 ;  /* 0x00006a0004027a25 */ /* 0x000fe200078e0002 */
[----:B------:R-:W-:Y:S02]  /*6d80*/  LEA.HI R112, R107, R107, RZ, 0x1 ;  /* 0x0000006b6b707211 */ /* 0x000fe400078f08ff */
[----:B------:R-:W-:Y:S01]  /*6d90*/  SHF.R.U32.HI R4, RZ, 0x3, R0 ;  /* 0x00000003ff047819 */ /* 0x000fe20000011600 */
[----:B------:R-:W-:Y:S01]  /*6da0*/  IMAD.IADD R5, R3, 0x1, R5 ;  /* 0x0000000103057824 */ /* 0x000fe200078e0205 */
[----:B------:R-:W-:-:S02]  /*6db0*/  LOP3.LUT R0, R0, 0x18, R160, 0xf8, !PT ;  /* 0x0000001800007812 */ /* 0x000fc400078ef8a0 */
[--C-:B------:R-:W-:Y:S02]  /*6dc0*/  SHF.R.S32.HI R3, RZ, 0x1, R112.reuse ;  /* 0x00000001ff037819 */ /* 0x100fe40000011470 */
[----:B------:R-:W-:Y:S02]  /*6dd0*/  LOP3.LUT R6, R0, R4, RZ, 0x3c, !PT ;  /* 0x0000000400067212 */ /* 0x000fe400078e3cff */
        /* <DEDUP_REMOVED lines=22> */
[----:B------:R-:W-:Y:S01]  /*6f40*/  IMAD.WIDE R8, R160, 0x2, R4 ;  /* 0x00000002a0087825 */ /* 0x000fe200078e0204 */
[----:B------:R-:W-:Y:S02]  /*6f50*/  SHF.R.S32.HI R0, RZ, 0x1f, R100 ;  /* 0x0000001fff007819 */ /* 0x000fe40000011464 */
[----:B------:R-:W-:Y:S02]  /*6f60*/  LEA.HI R3, R3, R101, RZ, 0x3 ;  /* 0x0000006503037211 */ /* 0x000fe400078f18ff */
[----:B------:R-:W-:-:S02]  /*6f70*/  LEA.HI R0, R0, R100, RZ, 0x3 ;  /* 0x0000006400007211 */ /* 0x000fc400078f18ff */
[----:B------:R-:W-:Y:S02]  /*6f80*/  LOP3.LUT R3, R3, 0xfffffff8, RZ, 0xc0, !PT ;  /* 0xfffffff803037812 */ /* 0x000fe400078ec0ff */
[----:B------:R-:W-:Y:S01]  /*6f90*/  LOP3.LUT R10, R0, 0xfffffff8, RZ, 0xc0, !PT ;  /* 0xfffffff8000a7812 */ /* 0x000fe200078ec0ff */
[----:B------:R-:W-:Y:S02]  /*6fa0*/  IMAD.SHL.U32 R0, R248, 0x2, RZ ;  /* 0x00000002f8007824 */ /* 0x000fe400078e00ff */
[----:B-1----:R-:W-:-:S03]  /*6fb0*/  IMAD.WIDE R6, R3, 0x2, R4 ;  /* 0x0000000203067825 */ /* 0x002fc600078e0204 */
[----:B------:R-:W-:Y:S01]  /*6fc0*/  @!PT LDS RZ, [RZ] ;  /* 0x00000000fffff984 */ /* 0x000fe20000000800 */
[----:B------:R1:W-:Y:S01]  /*6fd0*/  LDGSTS.E.BYPASS.LTC128B.128 [R0+0x6100], [R8.64], !P4 ;  /* 0x0610000008007fae */ /* 0x0003e2000e101d54 */
[----:B------:R-:W-:-:S03]  /*6fe0*/  IMAD.WIDE R4, R10, 0x2, R4 ;  /* 0x000000020a047825 */ /* 0x000fc600078e0204 */
[----:B------:R1:W-:Y:S04]  /*6ff0*/  LDGSTS.E.BYPASS.LTC128B.128 [R0+0x8100], [R6.64], !P3 ;  /* 0x0810000006007fae */ /* 0x0003e8000d901d54 */
[----:B------:R1:W-:Y:S02]  /*7000*/  LDGSTS.E.BYPASS.LTC128B.128 [R0+0xa100], [R4.64], !P2 ;  /* 0x0a10000004007fae */ /* 0x0003e4000d101d54 */
.L_x_779:
[----:B---34-:R-:W-:Y:S05]  /*7010*/  BSYNC B0 ;  /* 0x0000000000007941 */ /* 0x018fea0003800000 */
.L_x_778:
        /* <DEDUP_REMOVED lines=20> */
.L_x_781:
[----:B------:R-:W-:Y:S05]  /*7160*/  BSYNC B0 ;  /* 0x0000000000007941 */ /* 0x000fea0003800000 */
.L_x_780:
        /* <DEDUP_REMOVED lines=20> */
.L_x_783:
[----:B------:R-:W-:Y:S05]  /*72b0*/  BSYNC B0 ;  /* 0x0000000000007941 */ /* 0x000fea0003800000 */
.L_x_782:
[----:B------:R-:W-:Y:S01]  /*72c0*/  IMAD.MOV.U32 R163, RZ, RZ, c[0x0][0x2b8] ;  /* 0x0000ae00ffa37624 */ /* 0x000fe200078e00ff */
[----:B---3--:R-:W-:Y:S01]  /*72d0*/  IADD3 R6, R11, 0x60, RZ ;  /* 0x000000600b067810 */ /* 0x008fe20007ffe0ff */
[----:B------:R-:W-:Y:S01]  /*72e0*/  IMAD.U32 R3, RZ, RZ, UR8 ;  /* 0x00000008ff037e24 */ /* 0x000fe2000f8e00ff */
[----:B------:R-:W-:Y:S01]  /*72f0*/  SHFL.IDX PT, R4, R13, 0x3, 0x1c1f ;  /* 0x007c1f000d047f89 */ /* 0x000fe200000e0000 */
[----:B------:R-:W-:Y:S01]  /*7300*/  USHF.R.S32.HI UR6, URZ, 0x1f, UR16 ;  /* 0x0000001f3f067899 */ /* 0x000fe20008011410 */
[----:B------:R-:W-:Y:S01]  /*7310*/  ISETP.NE.AND P5, PT, R163, 0x1, PT ;  /* 0x00000001a300780c */ /* 0x000fe20003fa5270 */
[----:B------:R-:W-:Y:S01]  /*7320*/  IMAD R3, R3, 0x40, R162 ;  /* 0x0000004003037824 */ /* 0x000fe200078e02a2 */
[----:B------:R-:W-:Y:S01]  /*7330*/  ISETP.GE.AND P0, PT, R6, UR7, PT ;  /* 0x0000000706007c0c */ /* 0x000fe2000bf06270 */
[----:B----4-:R-:W3:Y:S01]  /*7340*/  SHFL.IDX PT, R5, R12, 0x3, 0x1c1f ;  /* 0x007c1f000c057f89 */ /* 0x010ee200000e0000 */
[----:B------:R-:W-:Y:S01]  /*7350*/  ULDC.64 UR4, c[0x0][0x2b0] ;  /* 0x0000ac0000047ab9 */ /* 0x000fe20000000a00 */
[----:B------:R-:W-:Y:S01]  /*7360*/  IMAD.MOV.U32 R118, RZ, RZ, RZ ;  /* 0x000000ffff767224 */ /* 0x000fe200078e00ff */
[----:B------:R-:W-:Y:S01]  /*7370*/  IADD3 R3, R3, -0x40, RZ ;  /* 0xffffffc003037810 */ /* 0x000fe20007ffe0ff */
[----:B------:R-:W-:-:S02]  /*7380*/  UIMAD UR6, UR6, UR4, URZ ;  /* 0x00000004060672a4 */ /* 0x000fc4000f8e023f */
[----:B------:R-:W-:Y:S01]  /*7390*/  UIMAD.WIDE.U32 UR14, UR16, UR4, URZ ;  /* 0x00000004100e72a5 */ /* 0x000fe2000f8e003f */
[C---:B------:R-:W-:Y:S01]  /*73a0*/  IADD3 R11, R3.reuse, UR13, RZ ;  /* 0x0000000d030b7c10 */ /* 0x040fe2000fffe0ff */
[----:B------:R-:W-:Y:S01]  /*73b0*/  UIMAD UR6, UR16, UR5, UR6 ;  /* 0x00000005100672a4 */ /* 0x000fe2000f8e0206 */
[----:B------:R-:W-:Y:S02]  /*73c0*/  ISETP.GE.AND P1, PT, R3, UR9, PT ;  /* 0x0000000903007c0c */ /* 0x000fe4000bf26270 */
[----:B------:R-:W-:Y:S01]  /*73d0*/  ULDC.64 UR4, c[0x0][0x1e8] ;  /* 0x00007a0000047ab9 */ /* 0x000fe20000000a00 */
[----:B------:R-:W-:Y:S01]  /*73e0*/  @P5 IMAD.HI.U32 R3, R11, c[0x0][0x2bc], RZ ;  /* 0x0000af000b035a27 */ /* 0x000fe200078e00ff */
[----:B------:R-:W-:Y:S01]  /*73f0*/  @!P0 SHF.R.S32.HI R8, RZ, 0x1f, R100 ;  /* 0x0000001fff088819 */ /* 0x000fe20000011464 */
[----:B------:R-:W-:Y:S01]  /*7400*/  UIADD3 UR6, UR15, UR6, URZ ;  /* 0x000000060f067290 */ /* 0x000fe2000fffe03f */
[----:B------:R-:W-:Y:S01]  /*7410*/  ISETP.GT.OR P1, PT, R162, 0x3f, P1 ;  /* 0x0000003fa200780c */ /* 0x000fe20000f24670 */
[----:B------:R-:W-:Y:S01]  /*7420*/  IMAD.MOV.U32 R0, RZ, RZ, R11 ;  /* 0x000000ffff007224 */ /* 0x000fe200078e000b */
[----:B------:R-:W-:Y:S01]  /*7430*/  @P5 SHF.R.U32.HI R0, RZ, c[0x0][0x2c0], R3 ;  /* 0x0000b000ff005a19 */ /* 0x000fe20000011603 */
[----:B------:R-:W-:Y:S01]  /*7440*/  @!P0 IMAD.SHL.U32 R10, R248, 0x2, RZ ;  /* 0x00000002f80a8824 */ /* 0x000fe200078e00ff */
[----:B------:R-:W-:-:S02]  /*7450*/  @!P0 SHF.R.S32.HI R3, RZ, 0x1f, R101 ;  /* 0x0000001fff038819 */ /* 0x000fc40000011465 */
[----:B------:R-:W-:Y:S02]  /*7460*/  @!P0 LEA.HI R9, R8, R100, RZ, 0x3 ;  /* 0x0000006408098211 */ /* 0x000fe400078f18ff */
[----:B------:R-:W-:Y:S01]  /*7470*/  @!P0 LEA.HI R3, R3, R101, RZ, 0x3 ;  /* 0x0000006503038211 */ /* 0x000fe200078f18ff */
[--C-:B---3--:R-:W-:Y:S01]  /*7480*/  @!P0 IMAD.WIDE R6, R160, 0x2, R4.reuse ;  /* 0x00000002a0068825 */ /* 0x108fe200078e0204 */
[----:B-12---:R-:W-:Y:S02]  /*7490*/  @!P0 LOP3.LUT R12, R9, 0xfffffff8, RZ, 0xc0, !PT ;  /* 0xfffffff8090c8812 */ /* 0x006fe400078ec0ff */
[----:B------:R-:W-:Y:S02]  /*74a0*/  @!P0 LOP3.LUT R8, R3, 0xfffffff8, RZ, 0xc0, !PT ;  /* 0xfffffff803088812 */ /* 0x000fe400078ec0ff */
[----:B------:R-:W-:Y:S01]  /*74b0*/  @!PT LDS RZ, [RZ] ;  /* 0x00000000fffff984 */ /* 0x000fe20000000800 */
[----:B------:R1:W-:Y:S01]  /*74c0*/  @!P0 LDGSTS.E.BYPASS.LTC128B.128 [R10+0x7900], [R6.64], !P4 ;  /* 0x07900000060a8fae */ /* 0x0003e2000e101d54 */
[----:B------:R-:W-:Y:S02]  /*74d0*/  @!P1 IADD3 R3, P5, R0, UR14, RZ ;  /* 0x0000000e00039c10 */ /* 0x000fe4000ffbe0ff */
[----:B------:R-:W-:-:S04]  /*74e0*/  @!P0 IMAD.WIDE R8, R8, 0x2, R4 ;  /* 0x0000000208088825 */ /* 0x000fc800078e0204 */
[----:B------:R-:W-:Y:S01]  /*74f0*/  @!P0 IMAD.WIDE R4, R12, 0x2, R4 ;  /* 0x000000020c048825 */ /* 0x000fe200078e0204 */
[----:B------:R2:W-:Y:S04]  /*7500*/  @!P0 LDGSTS.E.BYPASS.LTC128B.128 [R10+0x9900], [R8.64], !P3 ;  /* 0x09900000080a8fae */ /* 0x0005e8000d901d54 */
[----:B------:R3:W-:Y:S04]  /*7510*/  @!P0 LDGSTS.E.BYPASS.LTC128B.128 [R10+0xb900], [R4.64], !P2 ;  /* 0x0b900000040a8fae */ /* 0x0007e8000d101d54 */
[----:B------:R-:W0:Y:S01]  /*7520*/  LDGDEPBAR ;  /* 0x00000000000079af */ /* 0x000e220000000000 */
[----:B-1----:R-:W-:-:S02]  /*7530*/  @!P1 LEA.HI.X.SX32 R7, R0, UR6, 0x1, P5 ;  /* 0x0000000600079c11 */ /* 0x002fc4000a8f0eff */
[----:B------:R-:W-:-:S04]  /*7540*/  @!P1 LEA R6, P4, R3, c[0x0][0x2a0], 0x2 ;  /* 0x0000a80003069a11 */ /* 0x000fc800078810ff */
[----:B------:R-:W-:Y:S01]  /*7550*/  @!P1 LEA.HI.X R7, R3, c[0x0][0x2a4], R7, 0x2, P4 ;  /* 0x0000a90003079a11 */ /* 0x000fe200020f1407 */
[----:B------:R-:W-:Y:S06]  /*7560*/  BAR.SYNC.DEFER_BLOCKING 0x0 ;  /* 0x0000000000007b1d */ /* 0x000fec0000010000 */
[----:B------:R-:W4:Y:S01]  /*7570*/  @!P1 LDG.E R118, [R6.64] ;  /* 0x0000001406769981 */ /* 0x000f22000c1e1900 */
        /* <DEDUP_REMOVED lines=8> */
[----:B---3--:R-:W-:Y:S01]  /*7600*/  IMAD.WIDE.U32 R4, R119, c[0x0][0x1e0], RZ ;  /* 0x0000780077047a25 */ /* 0x008fe200078e00ff */
[----:B------:R-:W-:Y:S01]  /*7610*/  SHF.R.S32.HI R113, RZ, 0x1f, R119 ;  /* 0x0000001fff717819 */ /* 0x000fe20000011477 */
[----:B------:R-:W-:Y:S01]  /*7620*/  UIADD3 UR16, UR23, UR16, URZ ;  /* 0x0000001017107290 */ /* 0x000fe2000fffe03f */
[----:B------:R-:W-:Y:S01]  /*7630*/  ISETP.GE.AND P4, PT, R100, c[0x0][0x1d4], PT ;  /* 0x0000750064007a0c */ /* 0x000fe20003f86270 */
[----:B------:R-:W-:Y:S01]  /*7640*/  UIADD3 UR19, UR9, -UR19, URZ ;  /* 0x8000001309137290 */ /* 0x000fe2000fffe03f */
[----:B------:R-:W-:Y:S01]  /*7650*/  STL [R1+0x4], R119 ;  /* 0x0000047701007387 */ /* 0x000fe20000100800 */
[----:B------:R-:W-:Y:S01]  /*7660*/  IMAD R0, R113, c[0x0][0x1e0], RZ ;  /* 0x0000780071007a24 */ /* 0x000fe200078e02ff */
[----:B------:R-:W-:Y:S01]  /*7670*/  ULDC.64 UR4, c[0x0][0x210] ;  /* 0x0000840000047ab9 */ /* 0x000fe20000000a00 */
[----:B------:R-:W-:Y:S01]  /*7680*/  ISETP.GT.AND P3, PT, R162, 0x3f, PT ;  /* 0x0000003fa200780c */ /* 0x000fe20003f64270 */
[----:B------:R-:W-:Y:S01]  /*7690*/  UIMAD UR10, UR10, UR4, URZ ;  /* 0x000000040a0a72a4 */ /* 0x000fe2000f8e023f */
[----:B------:R-:W-:Y:S01]  /*76a0*/  IMAD R0, R119, c[0x0][0x1e4], R0 ;  /* 0x0000790077007a24 */ /* 0x000fe200078e0200 */
[----:B------:R-:W-:Y:S01]  /*76b0*/  IADD3 R104, -R49, UR19, RZ ;  /* 0x0000001331687c10 */ /* 0x000fe2000fffe1ff */
[----:B------:R-:W-:Y:S01]  /*76c0*/  UIMAD.WIDE.U32 UR24, UR11, UR4, URZ ;  /* 0x000000040b1872a5 */ /* 0x000fe2000f8e003f */
[----:B------:R-:W-:Y:S01]  /*76d0*/  SEL R154, RZ, 0x10, P4 ;  /* 0x00000010ff9a7807 */ /* 0x000fe20002000000 */
[----:B------:R-:W-:Y:S01]  /*76e0*/  IMAD.IADD R5, R5, 0x1, R0 ;  /* 0x0000000105057824 */ /* 0x000fe200078e0200 */
[----:B------:R-:W-:Y:S01]  /*76f0*/  ISETP.GE.AND P1, PT, R104, 0x1, PT ;  /* 0x000000016800780c */ /* 0x000fe20003f26270 */
[----:B------:R-:W-:-:S04]  /*7700*/  UIMAD UR10, UR11, UR5, UR10 ;  /* 0x000000050b0a72a4 */ /* 0x000fc8000f8e020a */
[----:B------:R-:W-:-:S08]  /*7710*/  UIADD3 UR10, UR25, UR10, URZ ;  /* 0x0000000a190a7290 */ /* 0x000fd0000fffe03f */
[----:B------:R-:W-:Y:S01]  /*7720*/  @P1 IMAD.SHL.U32 R17, R248, 0x2, RZ ;  /* 0x00000002f8111824 */ /* 0x000fe200078e00ff */
[----:B----4-:R-:W-:Y:S01]  /*7730*/  SHF.R.S32.HI R114, RZ, 0x1f, R118 ;  /* 0x0000001fff727819 */ /* 0x010fe20000011476 */
[----:B------:R-:W-:Y:S01]  /*7740*/  IMAD.WIDE.U32 R4, R118, c[0x0][0x1f0], R4 ;  /* 0x00007c0076047a25 */ /* 0x000fe200078e0004 */
[----:B------:R-:W-:Y:S03]  /*7750*/  STL [R1], R118 ;  /* 0x0000007601007387 */ /* 0x000fe60000100800 */
[----:B------:R-:W-:Y:S01]  /*7760*/  IMAD R3, R114, c[0x0][0x1f0], RZ ;  /* 0x00007c0072037a24 */ /* 0x000fe200078e02ff */
[----:B------:R-:W-:-:S03]  /*7770*/  IADD3 R0, P0, R4, UR22, RZ ;  /* 0x0000001604007c10 */ /* 0x000fc6000ff1e0ff */
[----:B------:R-:W-:-:S05]  /*7780*/  IMAD R3, R118, c[0x0][0x1f4], R3 ;  /* 0x00007d0076037a24 */ /* 0x000fca00078e0203 */
[----:B------:R-:W-:Y:S02]  /*7790*/  IADD3.X R4, R5, UR16, R3, P0, !PT ;  /* 0x0000001005047c10 */ /* 0x000fe400087fe403 */
[C---:B------:R-:W-:Y:S02]  /*77a0*/  LEA R5, P0, R0.reuse, c[0x0][0x1c8], 0x1 ;  /* 0x0000720000057a11 */ /* 0x040fe400078008ff */
[--C-:B------:R-:W-:Y:S02]  /*77b0*/  @P1 SHF.R.S32.HI R3, RZ, 0x1f, R101.reuse ;  /* 0x0000001fff031819 */ /* 0x100fe40000011465 */
[----:B------:R-:W-:Y:S01]  /*77c0*/  LEA.HI.X R0, R0, c[0x0][0x1cc], R4, 0x1, P0 ;  /* 0x0000730000007a11 */ /* 0x000fe200000f0c04 */
[----:B------:R-:W-:Y:S01]  /*77d0*/  SHFL.IDX PT, R6, R5, RZ, 0x1c1f ;  /* 0x001c1fff05067589 */ /* 0x000fe200000e0000 */
[----:B------:R-:W-:Y:S02]  /*77e0*/  ISETP.GE.AND P0, PT, R104, 0x21, PT ;  /* 0x000000216800780c */ /* 0x000fe40003f06270 */
[----:B--2---:R-:W-:Y:S01]  /*77f0*/  @P1 LEA.HI R9, R3, R101, RZ, 0x3 ;  /* 0x0000006503091211 */ /* 0x004fe200078f18ff */
[----:B------:R-:W1:Y:S03]  /*7800*/  SHFL.IDX PT, R7, R0, RZ, 0x1c1f ;  /* 0x001c1fff00077589 */ /* 0x000e6600000e0000 */
[----:B------:R-:W-:Y:S01]  /*7810*/  @P1 LOP3.LUT R9, R9, 0xfffffff8, RZ, 0xc0, !PT ;  /* 0xfffffff809091812 */ /* 0x000fe200078ec0ff */
[----:B------:R-:W-:Y:S04]  /*7820*/  SHFL.IDX PT, R4, R5, 0x1, 0x1c1f ;  /* 0x003c1f0005047f89 */ /* 0x000fe800000e0000 */
[----:B------:R2:W3:Y:S02]  /*7830*/  SHFL.IDX PT, R5, R0, 0x1, 0x1c1f ;  /* 0x003c1f0000057f89 */ /* 0x0004e400000e0000 */
[----:B------:R-:W-:Y:S01]  /*7840*/  @P0 SHF.R.S32.HI R10, RZ, 0x1f, R101 ;  /* 0x0000001fff0a0819 */ /* 0x000fe20000011465 */
[----:B------:R-:W-:Y:S01]  /*7850*/  @P0 IMAD.SHL.U32 R16, R248, 0x2, RZ ;  /* 0x00000002f8100824 */ /* 0x000fe200078e00ff */
[----:B------:R-:W-:-:S02]  /*7860*/  @P0 SHF.R.S32.HI R11, RZ, 0x1f, R100 ;  /* 0x0000001fff0b0819 */ /* 0x000fc40000011464 */
[----:B------:R-:W-:-:S04]  /*7870*/  @P0 LEA.HI R3, R10, R101, RZ, 0x3 ;  /* 0x000000650a030211 */ /* 0x000fc800078f18ff */
[----:B------:R-:W-:Y:S01]  /*7880*/  @P0 LOP3.LUT R3, R3, 0xfffffff8, RZ, 0xc0, !PT ;  /* 0xfffffff803030812 */ /* 0x000fe200078ec0ff */
        /* <DEDUP_REMOVED lines=8> */
[----:B------:R-:W-:-:S03]  /*7910*/  @P1 IMAD.WIDE R12, R8, 0x2, R6 ;  /* 0x00000002080c1825 */ /* 0x000fc600078e0206 */
[----:B------:R1:W-:Y:S01]  /*7920*/  @P1 LDGSTS.E.BYPASS.LTC128B.128 [R17+0x4100], [R14.64], !P6 ;  /* 0x041000000e111fae */ /* 0x0003e2000f101d54 */
[----:B---3--:R-:W-:-:S03]  /*7930*/  @P0 IMAD.WIDE R8, R160, 0x2, R4 ;  /* 0x00000002a0080825 */ /* 0x008fc600078e0204 */
[----:B------:R1:W-:Y:S01]  /*7940*/  @P1 LDGSTS.E.BYPASS.LTC128B.128 [R17+0x5100], [R12.64], !P4 ;  /* 0x051000000c111fae */ /* 0x0003e2000e101d54 */
[----:B------:R-:W-:-:S03]  /*7950*/  @P0 IMAD.WIDE R6, R3, 0x2, R4 ;  /* 0x0000000203060825 */ /* 0x000fc600078e0204 */
[----:B------:R1:W-:Y:S01]  /*7960*/  @P0 LDGSTS.E.BYPASS.LTC128B.128 [R16+0x3900], [R8.64], !P5 ;  /* 0x0390000008100fae */ /* 0x0003e2000e901d54 */
[----:B------:R-:W-:Y:S01]  /*7970*/  @P0 IMAD.WIDE R4, R0, 0x2, R4 ;  /* 0x0000000200040825 */ /* 0x000fe200078e0204 */
[----:B------:R-:W-:Y:S02]  /*7980*/  SHF.R.S32.HI R0, RZ, 0x1f, R157 ;  /* 0x0000001fff007819 */ /* 0x000fe4000001149d */
[----:B------:R1:W-:Y:S02]  /*7990*/  @P0 LDGSTS.E.BYPASS.LTC128B.128 [R16+0x4900], [R6.64], !P6 ;  /* 0x0490000006100fae */ /* 0x0003e4000f101d54 */
[----:B------:R-:W-:Y:S02]  /*79a0*/  LEA.HI R0, R0, R157, RZ, 0x4 ;  /* 0x0000009d00007211 */ /* 0x000fe400078f20ff */
[----:B------:R1:W-:Y:S01]  /*79b0*/  @P0 LDGSTS.E.BYPASS.LTC128B.128 [R16+0x5900], [R4.64], !P4 ;  /* 0x0590000004100fae */ /* 0x0003e2000e101d54 */
[----:B------:R-:W-:Y:S02]  /*79c0*/  ISETP.LT.AND P0, PT, RZ, c[0x0][0x27c], PT ;  /* 0x00009f00ff007a0c */ /* 0x000fe40003f01270 */
[----:B------:R-:W-:Y:S01]  /*79d0*/  SHF.R.S32.HI R93, RZ, 0x4, R0 ;  /* 0x00000004ff5d7819 */ /* 0x000fe20000011400 */
[----:B------:R-:W0:Y:S10]  /*79e0*/  LDGDEPBAR ;  /* 0x00000000000079af */ /* 0x000e340000000000 */
[----:B------:R-:W-:Y:S05]  /*79f0*/  @P0 BRA `(.L_x_784) ;  /* 0x0000002000000947 */ /* 0x000fea0003800000 */
[----:B------:R-:W-:-:S04]  /*7a00*/  DEPBAR.LE SB0, 0x1 ;  /* 0x000080400000791a */ /* 0x000fc80000000000 */
[----:B------:R-:W-:Y:S05]  /*7a10*/  BRA `(.L_x_785) ;  /* 0x0000712000007947 */ /* 0x000fea0003800000 */
.L_x_784:
[----:B------:R-:W-:Y:S01]  /*7a20*/  ULDC.U8 UR4, c[0x0][0x298] ;  /* 0x0000a60000047ab9 */ /* 0x000fe20000000000 */
[----:B------:R-:W-:Y:S01]  /*7a30*/  SHF.R.S32.HI R0, RZ, 0x1f, R146 ;  /* 0x0000001fff007819 */ /* 0x000fe20000011492 */
[----:B-1----:R-:W-:Y:S01]  /*7a40*/  IMAD.WIDE.U32 R10, R146, c[0x0][0x280], RZ ;  /* 0x0000a000920a7a25 */ /* 0x002fe200078e00ff */
        /* <DEDUP_REMOVED lines=9> */
[----:B------:R-:W-:Y:S01]  /*7ae0*/  IADD3 R24, R60, UR12, RZ ;  /* 0x0000000c3c187c10 */ /* 0x000fe2000fffe0ff */
[----:B------:R-:W-:Y:S01]  /*7af0*/  IMAD.WIDE.U32 R8, R146, c[0x0][0x290], RZ ;  /* 0x0000a40092087a25 */ /* 0x000fe200078e00ff */
[----:B------:R-:W-:-:S02]  /*7b00*/  IADD3 R48, -R4, R157, RZ ;  /* 0x0000009d04307210 */ /* 0x000fc40007ffe1ff */
[----:B------:R-:W-:Y:S01]  /*7b10*/  IADD3 R7, R3, R11, RZ ;  /* 0x0000000b03077210 */ /* 0x000fe20007ffe0ff */
[----:B------:R-:W-:Y:S01]  /*7b20*/  IMAD.IADD R5, R0, 0x1, R9 ;  /* 0x0000000100057824 */ /* 0x000fe200078e0209 */
[C---:B------:R-:W-:Y:S01]  /*7b30*/  SHF.L.U32 R61, R48.reuse, 0x3, RZ ;  /* 0x00000003303d7819 */ /* 0x040fe200000006ff */
[----:B------:R-:W-:Y:S01]  /*7b40*/  IMAD R0, R48, 0x40, R24 ;  /* 0x0000004030007824 */ /* 0x000fe200078e0218 */
[----:B------:R-:W-:Y:S05]  /*7b50*/  @!P0 BRA `(.L_x_786) ;  /* 0x000035b000008947 */ /* 0x000fea0003800000 */
[----:B------:R-:W-:Y:S01]  /*7b60*/  PLOP3.LUT P1, PT, PT, PT, UP2, 0x80, 0x0 ;  /* 0x000000000000781c */ /* 0x000fe20003f2f028 */
[----:B------:R-:W-:Y:S01]  /*7b70*/  IMAD.MOV.U32 R6, RZ, RZ, R10 ;  /* 0x000000ffff067224 */ /* 0x000fe200078e000a */
[----:B------:R-:W-:Y:S01]  /*7b80*/  PLOP3.LUT P0, PT, PT, PT, UP2, 0x80, 0x0 ;  /* 0x000000000000781c */ /* 0x000fe20003f0f028 */
[----:B------:R-:W-:Y:S01]  /*7b90*/  BSSY B0, `(.L_x_787) ;  /* 0x0000063000007945 */ /* 0x000fe20003800000 */
[----:B------:R-:W-:Y:S01]  /*7ba0*/  MOV R4, R8 ;  /* 0x0000000800047202 */ /* 0x000fe20000000f00 */
[----:B------:R-:W-:Y:S01]  /*7bb0*/  IMAD.SHL.U32 R16, R48, 0x4, RZ ;  /* 0x0000000430107824 */ /* 0x000fe200078e00ff */
[----:B------:R-:W-:Y:S01]  /*7bc0*/  CS2R R68, SRZ ;  /* 0x0000000000447805 */ /* 0x000fe2000001ff00 */
[----:B------:R-:W-:Y:S01]  /*7bd0*/  CS2R R40, SRZ ;  /* 0x0000000000287805 */ /* 0x000fe2000001ff00 */
[----:B------:R-:W-:Y:S01]  /*7be0*/  CS2R R36, SRZ ;  /* 0x0000000000247805 */ /* 0x000fe2000001ff00 */
[----:B------:R-:W-:Y:S01]  /*7bf0*/  CS2R R32, SRZ ;  /* 0x0000000000207805 */ /* 0x000fe2000001ff00 */
[----:B------:R-:W-:Y:S01]  /*7c00*/  CS2R R30, SRZ ;  /* 0x00000000001e7805 */ /* 0x000fe2000001ff00 */
[----:B------:R-:W-:Y:S01]  /*7c10*/  CS2R R20, SRZ ;  /* 0x0000000000147805 */ /* 0x000fe2000001ff00 */
[----:B------:R-:W-:Y:S01]  /*7c20*/  CS2R R14, SRZ ;  /* 0x00000000000e7805 */ /* 0x000fe2000001ff00 */
[----:B------:R-:W-:Y:S01]  /*7c30*/  @P1 IMAD.HI.U32 R3, R0, c[0x0][0x2c8], RZ ;  /* 0x0000b20000031a27 */ /* 0x000fe200078e00ff */
[----:B------:R-:W-:Y:S01]  /*7c40*/  CS2R R42, SRZ ;  /* 0x00000000002a7805 */ /* 0x000fe2000001ff00 */
[----:B------:R-:W-:Y:S01]  /*7c50*/  CS2R R38, SRZ ;  /* 0x0000000000267805 */ /* 0x000fe2000001ff00 */
[----:B------:R-:W-:Y:S01]  /*7c60*/  CS2R R34, SRZ ;  /* 0x0000000000227805 */ /* 0x000fe2000001ff00 */
[----:B------:R-:W-:Y:S01]  /*7c70*/  CS2R R28, SRZ ;  /* 0x00000000001c7805 */ /* 0x000fe2000001ff00 */
[----:B------:R-:W-:Y:S01]  /*7c80*/  @P0 SHF.R.U32.HI R0, RZ, c[0x0][0x2cc], R3 ;  /* 0x0000b300ff000a19 */ /* 0x000fe20000011603 */
[----:B------:R-:W-:Y:S01]  /*7c90*/  CS2R R22, SRZ ;  /* 0x0000000000167805 */ /* 0x000fe2000001ff00 */
[----:B------:R-:W-:-:S02]  /*7ca0*/  CS2R R18, SRZ ;  /* 0x0000000000127805 */ /* 0x000fc4000001ff00 */
[----:B------:R-:W-:Y:S01]  /*7cb0*/  SHF.R.S32.HI R3, RZ, 0x1f, R0 ;  /* 0x0000001fff037819 */ /* 0x000fe20000011400 */
[----:B------:R-:W-:-:S04]  /*7cc0*/  IMAD.WIDE.U32 R6, R0, c[0x0][0x280], R6 ;  /* 0x0000a00000067a25 */ /* 0x000fc800078e0006 */
[C---:B------:R-:W-:Y:S01]  /*7cd0*/  IMAD R9, R3.reuse, c[0x0][0x280], RZ ;  /* 0x0000a00003097a24 */ /* 0x040fe200078e02ff */
[----:B------:R-:W-:Y:S01]  /*7ce0*/  LEA R26, P1, R6, c[0x0][0x270], 0x1 ;  /* 0x00009c00061a7a11 */ /* 0x000fe200078208ff */
[----:B------:R-:W-:Y:S02]  /*7cf0*/  IMAD R8, R3, c[0x0][0x290], RZ ;  /* 0x0000a40003087a24 */ /* 0x000fe400078e02ff */
[----:B------:R-:W-:-:S04]  /*7d00*/  IMAD.WIDE.U32 R4, R0, c[0x0][0x290], R4 ;  /* 0x0000a40000047a25 */ /* 0x000fc800078e0004 */
[----:B------:R-:W-:Y:S01]  /*7d10*/  IMAD R3, R0, c[0x0][0x284], R9 ;  /* 0x0000a10000037a24 */ /* 0x000fe200078e0209 */
[----:B------:R-:W-:Y:S01]  /*7d20*/  LEA R27, P0, R4, c[0x0][0x288], 0x1 ;  /* 0x0000a200041b7a11 */ /* 0x000fe200078008ff */
[----:B------:R-:W-:Y:S02]  /*7d30*/  IMAD R0, R0, c[0x0][0x294], R8 ;  /* 0x0000a50000007a24 */ /* 0x000fe400078e0208 */
[----:B------:R-:W-:-:S03]  /*7d40*/  IMAD.IADD R3, R7, 0x1, R3 ;  /* 0x0000000107037824 */ /* 0x000fc600078e0203 */
[----:B------:R-:W-:Y:S02]  /*7d50*/  IADD3 R0, R5, R0, RZ ;  /* 0x0000000005007210 */ /* 0x000fe40007ffe0ff */
[----:B------:R-:W-:Y:S02]  /*7d60*/  LEA.HI.X R25, R6, c[0x0][0x274], R3, 0x1, P1 ;  /* 0x00009d0006197a11 */ /* 0x000fe400008f0c03 */
[----:B------:R-:W-:Y:S01]  /*7d70*/  LEA.HI.X R17, R4, c[0x0][0x28c], R0, 0x1, P0 ;  /* 0x0000a30004117a11 */ /* 0x000fe200000f0c00 */
[----:B------:R1:W2:Y:S01]  /*7d80*/  SHFL.IDX PT, R6, R27, RZ, 0x1e1f ;  /* 0x001e1fff1b067589 */ /* 0x0002a200000e0000 */
[----:B------:R-:W-:-:S03]  /*7d90*/  ISETP.GE.AND P0, PT, R24, UR7, PT ;  /* 0x0000000718007c0c */ /* 0x000fc6000bf06270 */
[----:B------:R1:W3:Y:S04]  /*7da0*/  SHFL.IDX PT, R4, R26, RZ, 0x1e1f ;  /* 0x001e1fff1a047589 */ /* 0x0002e800000e0000 */
[----:B------:R1:W4:Y:S04]  /*7db0*/  SHFL.IDX PT, R5, R25, RZ, 0x1e1f ;  /* 0x001e1fff19057589 */ /* 0x00032800000e0000 */
[----:B------:R1:W1:Y:S02]  /*7dc0*/  SHFL.IDX PT, R7, R17, RZ, 0x1e1f ;  /* 0x001e1fff11077589 */ /* 0x00026400000e0000 */
[----:B------:R-:W-:Y:S05]  /*7dd0*/  @P0 BRA `(.L_x_788) ;  /* 0x000003e000000947 */ /* 0x000fea0003800000 */
[C---:B------:R-:W-:Y:S01]  /*7de0*/  IADD3 R3, R16.reuse, 0x8, RZ ;  /* 0x0000000810037810 */ /* 0x040fe20007ffe0ff */
[----:B------:R-:W-:Y:S01]  /*7df0*/  CS2R R14, SRZ ;  /* 0x00000000000e7805 */ /* 0x000fe2000001ff00 */
[----:B------:R-:W-:Y:S01]  /*7e00*/  ISETP.GE.AND P0, PT, R16, c[0x0][0x27c], PT ;  /* 0x00009f0010007a0c */ /* 0x000fe20003f06270 */
[----:B------:R-:W-:Y:S01]  /*7e10*/  CS2R R18, SRZ ;  /* 0x0000000000127805 */ /* 0x000fe2000001ff00 */
[----:B------:R-:W-:-:S02]  /*7e20*/  ISETP.GE.AND P2, PT, R3, c[0x0][0x27c], PT ;  /* 0x00009f0003007a0c */ /* 0x000fc40003f46270 */
[----:B------:R-:W-:-:S09]  /*7e30*/  IADD3 R12, R16, 0x18, RZ ;  /* 0x00000018100c7810 */ /* 0x000fd20007ffe0ff */
[C---:B---34-:R-:W-:Y:S02]  /*7e40*/  @!P0 IMAD.WIDE R10, R16.reuse, 0x2, R4 ;  /* 0x00000002100a8825 */ /* 0x058fe400078e0204 */
[----:B------:R-:W-:Y:S02]  /*7e50*/  @!P2 SHF.R.S32.HI R0, RZ, 0x1f, R3 ;  /* 0x0000001fff00a819 */ /* 0x000fe40000011403 */
[----:B-12---:R-:W-:Y:S01]  /*7e60*/  @!P0 IMAD.WIDE R8, R16, 0x2, R6 ;  /* 0x0000000210088825 */ /* 0x006fe200078e0206 */
[----:B------:R1:W5:Y:S01]  /*7e70*/  @!P0 LD.E.64 R14, [R10.64] ;  /* 0x000000140a0e8980 */ /* 0x000362000c101b00 */
[----:B------:R-:W-:Y:S02]  /*7e80*/  @!P2 LEA.HI R0, R0, R3, RZ, 0x2 ;  /* 0x000000030000a211 */ /* 0x000fe400078f10ff */
[----:B------:R-:W-:Y:S01]  /*7e90*/  IADD3 R3, R16, 0x10, RZ ;  /* 0x0000001010037810 */ /* 0x000fe20007ffe0ff */
[----:B------:R2:W5:Y:S03]  /*7ea0*/  @!P0 LD.E.64 R18, [R8.64] ;  /* 0x0000001408128980 */ /* 0x000566000c101b00 */
[----:B------:R-:W-:-:S02]  /*7eb0*/  ISETP.GE.AND P1, PT, R3, c[0x0][0x27c], PT ;  /* 0x00009f0003007a0c */ /* 0x000fc40003f26270 */
[----:B------:R-:W-:Y:S01]  /*7ec0*/  ISETP.GE.AND P0, PT, R12, c[0x0][0x27c], PT ;  /* 0x00009f000c007a0c */ /* 0x000fe20003f06270 */
[----:B------:R-:W-:Y:S01]  /*7ed0*/  CS2R R22, SRZ ;  /* 0x0000000000167805 */ /* 0x000fe2000001ff00 */
[----:B------:R-:W-:Y:S01]  /*7ee0*/  CS2R R30, SRZ ;  /* 0x00000000001e7805 */ /* 0x000fe2000001ff00 */
[----:B--2---:R-:W-:-:S08]  /*7ef0*/  @!P2 LOP3.LUT R8, R0, 0xfffffffc, RZ, 0xc0, !PT ;  /* 0xfffffffc0008a812 */ /* 0x004fd000078ec0ff */
[----:B------:R-:W-:-:S04]  /*7f00*/  @!P1 SHF.R.S32.HI R0, RZ, 0x1f, R3 ;  /* 0x0000001fff009819 */ /* 0x000fc80000011403 */
[----:B------:R-:W-:Y:S01]  /*7f10*/  @!P1 LEA.HI R0, R0, R3, RZ, 0x2 ;  /* 0x0000000300009211 */ /* 0x000fe200078f10ff */
[----:B-1----:R-:W-:-:S03]  /*7f20*/  @!P2 IMAD.WIDE R10, R8, 0x2, R4 ;  /* 0x00000002080aa825 */ /* 0x002fc600078e0204 */
[----:B------:R-:W-:Y:S01]  /*7f30*/  @!P1 LOP3.LUT R0, R0, 0xfffffffc, RZ, 0xc0, !PT ;  /* 0xfffffffc00009812 */ /* 0x000fe200078ec0ff */
[----:B------:R-:W-:Y:S01]  /*7f40*/  @!P2 IMAD.WIDE R8, R8, 0x2, R6 ;  /* 0x000000020808a825 */ /* 0x000fe200078e0206 */
[----:B------:R-:W-:-:S04]  /*7f50*/  @!P0 SHF.R.S32.HI R3, RZ, 0x1f, R12 ;  /* 0x0000001fff038819 */ /* 0x000fc8000001140c */
[----:B------:R1:W5:Y:S01]  /*7f60*/  @!P2 LD.E.64 R22, [R8.64] ;  /* 0x000000140816a980 */ /* 0x000362000c101b00 */
[----:B------:R-:W-:Y:S01]  /*7f70*/  @!P0 LEA.HI R3, R3, R12, RZ, 0x2 ;  /* 0x0000000c03038211 */ /* 0x000fe200078f10ff */
[----:B------:R-:W-:Y:S01]  /*7f80*/  CS2R R20, SRZ ;  /* 0x0000000000147805 */ /* 0x000fe2000001ff00 */
[----:B------:R-:W-:Y:S01]  /*7f90*/  CS2R R28, SRZ ;  /* 0x00000000001c7805 */ /* 0x000fe2000001ff00 */
[C---:B------:R-:W-:Y:S01]  /*7fa0*/  @!P1 IMAD.WIDE R12, R0.reuse, 0x2, R6 ;  /* 0x00000002000c9825 */ /* 0x040fe200078e0206 */
[----:B------:R-:W-:Y:S01]  /*7fb0*/  CS2R R32, SRZ ;  /* 0x0000000000207805 */ /* 0x000fe2000001ff00 */
[----:B------:R-:W-:Y:S02]  /*7fc0*/  CS2R R34, SRZ ;  /* 0x0000000000227805 */ /* 0x000fe4000001ff00 */
[----:B------:R2:W5:Y:S04]  /*7fd0*/  @!P2 LD.E.64 R20, [R10.64] ;  /* 0x000000140a14a980 */ /* 0x000568000c101b00 */
[----:B------:R3:W5:Y:S01]  /*7fe0*/  @!P1 LD.E.64 R28, [R12.64] ;  /* 0x000000140c1c9980 */ /* 0x000762000c101b00 */
[----:B-1----:R-:W-:-:S05]  /*7ff0*/  @!P1 IMAD.WIDE R8, R0, 0x2, R4 ;  /* 0x0000000200089825 */ /* 0x002fca00078e0204 */
[----:B------:R1:W5:Y:S01]  /*8000*/  @!P1 LD.E.64 R30, [R8.64] ;  /* 0x00000014081e9980 */ /* 0x000362000c101b00 */
[C---:B---3--:R-:W-:Y:S02]  /*8010*/  IADD3 R12, R16.reuse, 0x20, RZ ;  /* 0x00000020100c7810 */ /* 0x048fe40007ffe0ff */
[----:B------:R-:W-:Y:S02]  /*8020*/  IADD3 R13, R16, 0x28, RZ ;  /* 0x00000028100d7810 */ /* 0x000fe40007ffe0ff */
[----:B------:R-:W-:Y:S02]  /*8030*/  ISETP.GE.AND P1, PT, R12, c[0x0][0x27c], PT ;  /* 0x00009f000c007a0c */ /* 0x000fe40003f26270 */
[----:B-1----:R-:W-:-:S05]  /*8040*/  @!P0 LOP3.LUT R8, R3, 0xfffffffc, RZ, 0xc0, !PT ;  /* 0xfffffffc03088812 */ /* 0x002fca00078ec0ff */
[----:B--2---:R-:W-:-:S04]  /*8050*/  @!P0 IMAD.WIDE R10, R8, 0x2, R4 ;  /* 0x00000002080a8825 */ /* 0x004fc800078e0204 */
[----:B------:R-:W-:Y:S01]  /*8060*/  @!P0 IMAD.WIDE R8, R8, 0x2, R6 ;  /* 0x0000000208088825 */ /* 0x000fe200078e0206 */
[----:B------:R1:W5:Y:S04]  /*8070*/  @!P0 LD.E.64 R32, [R10.64] ;  /* 0x000000140a208980 */ /* 0x000368000c101b00 */
[----:B------:R2:W5:Y:S01]  /*8080*/  @!P0 LD.E.64 R34, [R8.64] ;  /* 0x0000001408228980 */ /* 0x000562000c101b00 */
[----:B------:R-:W-:Y:S02]  /*8090*/  ISETP.GE.AND P0, PT, R13, c[0x0][0x27c], PT ;  /* 0x00009f000d007a0c */ /* 0x000fe40003f06270 */
[----:B------:R-:W-:-:S11]  /*80a0*/  @!P1 SHF.R.S32.HI R3, RZ, 0x1f, R12 ;  /* 0x0000001fff039819 */ /* 0x000fd6000001140c */
[----:B------:R-:W-:Y:S02]  /*80b0*/  @!P0 SHF.R.S32.HI R0, RZ, 0x1f, R13 ;  /* 0x0000001fff008819 */ /* 0x000fe4000001140d */
[----:B--2---:R-:W-:Y:S02]  /*80c0*/  @!P1 LEA.HI R8, R3, R12, RZ, 0x2 ;  /* 0x0000000c03089211 */ /* 0x004fe400078f10ff */
[----:B------:R-:W-:Y:S02]  /*80d0*/  @!P0 LEA.HI R3, R0, R13, RZ, 0x2 ;  /* 0x0000000d00038211 */ /* 0x000fe400078f10ff */
[----:B------:R-:W-:Y:S02]  /*80e0*/  @!P1 LOP3.LUT R0, R8, 0xfffffffc, RZ, 0xc0, !PT ;  /* 0xfffffffc08009812 */ /* 0x000fe400078ec0ff */
[----:B------:R-:W-:Y:S01]  /*80f0*/  @!P0 LOP3.LUT R3, R3, 0xfffffffc, RZ, 0xc0, !PT ;  /* 0xfffffffc03038812 */ /* 0x000fe200078ec0ff */
[----:B------:R-:W-:Y:S01]  /*8100*/  CS2R R36, SRZ ;  /* 0x0000000000247805 */ /* 0x000fe2000001ff00 */
[----:B------:R-:W-:Y:S01]  /*8110*/  CS2R R40, SRZ ;  /* 0x0000000000287805 */ /* 0x000fe2000001ff00 */
[----:B-1----:R-:W-:Y:S01]  /*8120*/  @!P1 IMAD.WIDE R10, R0, 0x2, R4 ;  /* 0x00000002000a9825 */ /* 0x002fe200078e0204 */
[----:B------:R-:W-:Y:S01]  /*8130*/  CS2R R38, SRZ ;  /* 0x0000000000267805 */ /* 0x000fe2000001ff00 */
[----:B------:R-:W-:-:S02]  /*8140*/  CS2R R42, SRZ ;  /* 0x00000000002a7805 */ /* 0x000fc4000001ff00 */
[C---:B------:R-:W-:Y:S01]  /*8150*/  @!P0 IMAD.WIDE R8, R3.reuse, 0x2, R4 ;  /* 0x0000000203088825 */ /* 0x040fe200078e0204 */
[----:B------:R1:W5:Y:S03]  /*8160*/  @!P1 LD.E.64 R36, [R10.64] ;  /* 0x000000140a249980 */ /* 0x000366000c101b00 */
[--C-:B------:R-:W-:Y:S01]  /*8170*/  @!P1 IMAD.WIDE R4, R0, 0x2, R6.reuse ;  /* 0x0000000200049825 */ /* 0x100fe200078e0206 */
[----:B------:R1:W5:Y:S03]  /*8180*/  @!P0 LD.E.64 R40, [R8.64] ;  /* 0x0000001408288980 */ /* 0x000366000c101b00 */
[----:B------:R-:W-:Y:S01]  /*8190*/  @!P0 IMAD.WIDE R6, R3, 0x2, R6 ;  /* 0x0000000203068825 */ /* 0x000fe200078e0206 */
[----:B------:R1:W5:Y:S04]  /*81a0*/  @!P1 LD.E.64 R38, [R4.64] ;  /* 0x0000001404269980 */ /* 0x000368000c101b00 */
[----:B------:R1:W5:Y:S02]  /*81b0*/  @!P0 LD.E.64 R42, [R6.64] ;  /* 0x00000014062a8980 */ /* 0x000364000c101b00 */
.L_x_788:
[----:B------:R-:W-:Y:S05]  /*81c0*/  BSYNC B0 ;  /* 0x0000000000007941 */ /* 0x000fea0003800000 */
.L_x_787:
[----:B------:R-:W-:Y:S01]  /*81d0*/  IADD3 R3, R24, 0x40, RZ ;  /* 0x0000004018037810 */ /* 0x000fe20007ffe0ff */
[----:B-----5:R-:W-:Y:S01]  /*81e0*/  IMAD.MOV.U32 R0, RZ, RZ, R40 ;  /* 0x000000ffff007224 */ /* 0x020fe200078e0028 */
[----:B-1----:R-:W-:Y:S01]  /*81f0*/  MOV R9, R22 ;  /* 0x0000001600097202 */ /* 0x002fe20000000f00 */
[----:B---3--:R-:W-:Y:S01]  /*8200*/  IMAD.MOV.U32 R4, RZ, RZ, R36 ;  /* 0x000000ffff047224 */ /* 0x008fe200078e0024 */
[----:B------:R-:W-:Y:S01]  /*8210*/  ISETP.GE.AND P0, PT, R3, UR7, PT ;  /* 0x0000000703007c0c */ /* 0x000fe2000bf06270 */
        /* <DEDUP_REMOVED lines=8> */
[----:B----4-:R-:W-:Y:S01]  /*82a0*/  IMAD.MOV.U32 R5, RZ, RZ, R41 ;  /* 0x000000ffff057224 */ /* 0x010fe200078e0029 */
[----:B------:R-:W-:Y:S01]  /*82b0*/  MOV R0, R20 ;  /* 0x0000001400007202 */ /* 0x000fe20000000f00 */
[----:B------:R-:W-:Y:S01]  /*82c0*/  IMAD.MOV.U32 R8, RZ, RZ, R35 ;  /* 0x000000ffff087224 */ /* 0x000fe200078e0023 */
[----:B------:R-:W-:Y:S01]  /*82d0*/  PRMT R74, R4, 0x5410, R3 ;  /* 0x00005410044a7816 */ /* 0x000fe20000000003 */
[----:B------:R-:W-:Y:S01]  /*82e0*/  IMAD.MOV.U32 R4, RZ, RZ, R14 ;  /* 0x000000ffff047224 */ /* 0x000fe200078e000e */
[----:B------:R-:W-:Y:S01]  /*82f0*/  PRMT R72, R0, 0x7610, R72 ;  /* 0x0000761000487816 */ /* 0x000fe20000000048 */
[----:B------:R-:W-:Y:S01]  /*8300*/  IMAD.MOV.U32 R3, RZ, RZ, R15 ;  /* 0x000000ffff037224 */ /* 0x000fe200078e000f */
[----:B------:R-:W-:Y:S01]  /*8310*/  PRMT R82, R5, 0x7610, R82 ;  /* 0x0000761005527816 */ /* 0x000fe20000000052 */
[----:B------:R-:W-:Y:S01]  /*8320*/  IMAD.MOV.U32 R0, RZ, RZ, R42 ;  /* 0x000000ffff007224 */ /* 0x000fe200078e002a */
[----:B------:R-:W1:Y:S01]  /*8330*/  SHFL.IDX PT, R7, R17, 0x1, 0x1e1f ;  /* 0x003e1f0011077f89 */ /* 0x000e6200000e0000 */
[----:B------:R-:W-:Y:S01]  /*8340*/  IMAD.MOV.U32 R5, RZ, RZ, R33 ;  /* 0x000000ffff057224 */ /* 0x000fe200078e0021 */
[----:B------:R-:W-:Y:S01]  /*8350*/  PRMT R70, R4, 0x5410, R3 ;  /* 0x0000541004467816 */ /* 0x000fe20000000003 */
[----:B------:R-:W-:Y:S01]  /*8360*/  IMAD.MOV.U32 R3, RZ, RZ, R39 ;  /* 0x000000ffff037224 */ /* 0x000fe200078e0027 */
[----:B------:R-:W-:Y:S01]  /*8370*/  PRMT R80, R0, 0x7610, R80 ;  /* 0x0000761000507816 */ /* 0x000fe20000000050 */
[----:B------:R-:W-:Y:S01]  /*8380*/  IMAD.MOV.U32 R0, RZ, RZ, R34 ;  /* 0x000000ffff007224 */ /* 0x000fe200078e0022 */
[----:B------:R-:W-:Y:S01]  /*8390*/  PRMT R76, R76, 0x5410, R5 ;  /* 0x000054104c4c7816 */ /* 0x000fe20000000005 */
[----:B------:R-:W-:Y:S01]  /*83a0*/  IMAD.MOV.U32 R5, RZ, RZ, R21 ;  /* 0x000000ffff057224 */ /* 0x000fe200078e0015 */
[----:B------:R-:W-:Y:S01]  /*83b0*/  MOV R4, R38 ;  /* 0x0000002600047202 */ /* 0x000fe20000000f00 */
[----:B--2---:R-:W2:Y:S01]  /*83c0*/  SHFL.IDX PT, R6, R27, 0x1, 0x1e1f ;  /* 0x003e1f001b067f89 */ /* 0x004ea200000e0000 */
        /* <DEDUP_REMOVED lines=12> */
[----:B------:R-:W3:Y:S01]  /*8490*/  SHFL.IDX PT, R5, R25, 0x1, 0x1e1f ;  /* 0x003e1f0019057f89 */ /* 0x000ee200000e0000 */
[----:B------:R-:W-:Y:S01]  /*84a0*/  BSSY B0, `(.L_x_789) ;  /* 0x000004e000007945 */ /* 0x000fe20003800000 */
[----:B------:R-:W-:Y:S01]  /*84b0*/  PRMT R71, R9, 0x5410, R8 ;  /* 0x0000541009477816 */ /* 0x000fe20000000008 */
[----:B------:R-:W-:Y:S01]  /*84c0*/  CS2R R62, SRZ ;  /* 0x00000000003e7805 */ /* 0x000fe2000001ff00 */
[----:B------:R4:W1:Y:S01]  /*84d0*/  SHFL.IDX PT, R4, R26, 0x1, 0x1e1f ;  /* 0x003e1f001a047f89 */ /* 0x00086200000e0000 */
[----:B------:R-:W-:Y:S01]  /*84e0*/  PRMT R48, R3, 0x5410, R0 ;  /* 0x0000541003307816 */ /* 0x000fe20000000000 */
        /* <DEDUP_REMOVED lines=9> */
[----:B----4-:R-:W-:Y:S01]  /*8580*/  CS2R R26, SRZ ;  /* 0x00000000001a7805 */ /* 0x010fe2000001ff00 */
[----:B------:R-:W-:Y:S05]  /*8590*/  @P0 BRA `(.L_x_790) ;  /* 0x000003e000000947 */ /* 0x000fea0003800000 */
[C---:B-123--:R-:W-:Y:S01]  /*85a0*/  IADD3 R3, R16.reuse, 0x8, RZ ;  /* 0x0000000810037810 */ /* 0x04efe20007ffe0ff */
        /* <DEDUP_REMOVED lines=9> */
[----:B------:R-:W-:Y:S02]  /*8640*/  @!P2 LEA.HI R0, R0, R3, RZ, 0x2 ;  /* 0x000000030000a211 */ /* 0x000fe400078f10ff */
[----:B------:R-:W-:Y:S01]  /*8650*/  IADD3 R3, R16, 0x10, RZ ;  /* 0x0000001010037810 */ /* 0x000fe20007ffe0ff */
[----:B------:R2:W5:Y:S03]  /*8660*/  @!P0 LD.E.64 R44, [R8.64] ;  /* 0x00000014082c8980 */ /* 0x000566000c101b00 */
[----:B------:R-:W-:-:S02]  /*8670*/  ISETP.GE.AND P1, PT, R3, c[0x0][0x27c], PT ;  /* 0x00009f0003007a0c */ /* 0x000fc40003f26270 */
[----:B------:R-:W-:Y:S02]  /*8680*/  @!P2 LOP3.LUT R0, R0, 0xfffffffc, RZ, 0xc0, !PT ;  /* 0xfffffffc0000a812 */ /* 0x000fe400078ec0ff */
[----:B------:R-:W-:Y:S01]  /*8690*/  ISETP.GE.AND P0, PT, R12, c[0x0][0x27c], PT ;  /* 0x00009f000c007a0c */ /* 0x000fe20003f06270 */
[----:B------:R-:W-:Y:S02]  /*86a0*/  CS2R R50, SRZ ;  /* 0x0000000000327805 */ /* 0x000fe4000001ff00 */
[----:B-1----:R-:W-:-:S04]  /*86b0*/  @!P2 IMAD.WIDE R10, R0, 0x2, R4 ;  /* 0x00000002000aa825 */ /* 0x002fc800078e0204 */
[----:B--2---:R-:W-:Y:S02]  /*86c0*/  @!P2 IMAD.WIDE R8, R0, 0x2, R6 ;  /* 0x000000020008a825 */ /* 0x004fe400078e0206 */
[----:B------:R-:W-:-:S04]  /*86d0*/  @!P1 SHF.R.S32.HI R0, RZ, 0x1f, R3 ;  /* 0x0000001fff009819 */ /* 0x000fc80000011403 */
[----:B------:R-:W-:Y:S01]  /*86e0*/  @!P1 LEA.HI R0, R0, R3, RZ, 0x2 ;  /* 0x0000000300009211 */ /* 0x000fe200078f10ff */
[----:B------:R1:W5:Y:S03]  /*86f0*/  @!P2 LD.E.64 R50, [R8.64] ;  /* 0x000000140832a980 */ /* 0x000366000c101b00 */
[----:B------:R-:W-:Y:S01]  /*8700*/  @!P1 LOP3.LUT R0, R0, 0xfffffffc, RZ, 0xc0, !PT ;  /* 0xfffffffc00009812 */ /* 0x000fe200078ec0ff */
[----:B------:R-:W-:Y:S01]  /*8710*/  CS2R R54, SRZ ;  /* 0x0000000000367805 */ /* 0x000fe2000001ff00 */
[----:B------:R-:W-:Y:S01]  /*8720*/  @!P0 SHF.R.S32.HI R3, RZ, 0x1f, R12 ;  /* 0x0000001fff038819 */ /* 0x000fe2000001140c */
[----:B------:R-:W-:-:S03]  /*8730*/  CS2R R46, SRZ ;  /* 0x00000000002e7805 */ /* 0x000fc6000001ff00 */
[----:B------:R-:W-:Y:S01]  /*8740*/  @!P0 LEA.HI R3, R3, R12, RZ, 0x2 ;  /* 0x0000000c03038211 */ /* 0x000fe200078f10ff */
[----:B------:R-:W-:Y:S01]  /*8750*/  CS2R R52, SRZ ;  /* 0x0000000000347805 */ /* 0x000fe2000001ff00 */
[C---:B------:R-:W-:Y:S01]  /*8760*/  @!P1 IMAD.WIDE R12, R0.reuse, 0x2, R6 ;  /* 0x00000002000c9825 */ /* 0x040fe200078e0206 */
[----:B------:R2:W5:Y:S01]  /*8770*/  @!P2 LD.E.64 R46, [R10.64] ;  /* 0x000000140a2ea980 */ /* 0x000562000c101b00 */
[----:B------:R-:W-:Y:S01]  /*8780*/  CS2R R56, SRZ ;  /* 0x0000000000387805 */ /* 0x000fe2000001ff00 */
[----:B------:R-:W-:Y:S02]  /*8790*/  CS2R R58, SRZ ;  /* 0x00000000003a7805 */ /* 0x000fe4000001ff00 */
[----:B------:R3:W5:Y:S01]  /*87a0*/  @!P1 LD.E.64 R52, [R12.64] ;  /* 0x000000140c349980 */ /* 0x000762000c101b00 */
[----:B-1----:R-:W-:-:S05]  /*87b0*/  @!P1 IMAD.WIDE R8, R0, 0x2, R4 ;  /* 0x0000000200089825 */ /* 0x002fca00078e0204 */
[----:B------:R1:W5:Y:S01]  /*87c0*/  @!P1 LD.E.64 R54, [R8.64] ;  /* 0x0000001408369980 */ /* 0x000362000c101b00 */
[C---:B---3--:R-:W-:Y:S02]  /*87d0*/  IADD3 R12, R16.reuse, 0x20, RZ ;  /* 0x00000020100c7810 */ /* 0x048fe40007ffe0ff */
[----:B------:R-:W-:Y:S02]  /*87e0*/  IADD3 R13, R16, 0x28, RZ ;  /* 0x00000028100d7810 */ /* 0x000fe40007ffe0ff */
[----:B-1----:R-:W-:-:S05]  /*87f0*/  @!P0 LOP3.LUT R8, R3, 0xfffffffc, RZ, 0xc0, !PT ;  /* 0xfffffffc03088812 */ /* 0x002fca00078ec0ff */
[----:B--2---:R-:W-:-:S04]  /*8800*/  @!P0 IMAD.WIDE R10, R8, 0x2, R4 ;  /* 0x00000002080a8825 */ /* 0x004fc800078e0204 */
[----:B------:R-:W-:Y:S01]  /*8810*/  @!P0 IMAD.WIDE R8, R8, 0x2, R6 ;  /* 0x0000000208088825 */ /* 0x000fe200078e0206 */
[----:B------:R1:W5:Y:S01]  /*8820*/  @!P0 LD.E.64 R56, [R10.64] ;  /* 0x000000140a388980 */ /* 0x000362000c101b00 */
[----:B------:R-:W-:-:S03]  /*8830*/  ISETP.GE.AND P1, PT, R12, c[0x0][0x27c], PT ;  /* 0x00009f000c007a0c */ /* 0x000fc60003f26270 */
[----:B------:R2:W5:Y:S01]  /*8840*/  @!P0 LD.E.64 R58, [R8.64] ;  /* 0x00000014083a8980 */ /* 0x000562000c101b00 */
[----:B------:R-:W-:-:S09]  /*8850*/  ISETP.GE.AND P0, PT, R13, c[0x0][0x27c], PT ;  /* 0x00009f000d007a0c */ /* 0x000fd20003f06270 */
[----:B------:R-:W-:-:S04]  /*8860*/  @!P1 SHF.R.S32.HI R3, RZ, 0x1f, R12 ;  /* 0x0000001fff039819 */ /* 0x000fc8000001140c */
        /* <DEDUP_REMOVED lines=17> */
.L_x_790:
[----:B-123--:R-:W-:Y:S05]  /*8980*/  BSYNC B0 ;  /* 0x0000000000007941 */ /* 0x00efea0003800000 */
.L_x_789:
[----:B-----5:R-:W-:Y:S01]  /*8990*/  IMAD.MOV.U32 R0, RZ, RZ, R68 ;  /* 0x000000ffff007224 */ /* 0x020fe200078e0044 */
[----:B------:R-:W-:Y:S01]  /*89a0*/  UIADD3 UR4, -UR12, UR7, URZ ;  /* 0x000000070c047290 */ /* 0x000fe2000fffe13f */
[----:B------:R-:W-:Y:S01]  /*89b0*/  IMAD.MOV.U32 R5, RZ, RZ, R69 ;  /* 0x000000ffff057224 */ /* 0x000fe200078e0045 */
[----:B------:R-:W-:Y:S01]  /*89c0*/  LEA.HI R7, R60, R60, RZ, 0x1 ;  /* 0x0000003c3c077211 */ /* 0x000fe200078f08ff */
[----:B------:R-:W-:Y:S01]  /*89d0*/  IMAD.MOV.U32 R4, RZ, RZ, R62 ;  /* 0x000000ffff047224 */ /* 0x000fe200078e003e */
[----:B------:R-:W-:Y:S01]  /*89e0*/  UISETP.LT.AND UP0, UPT, UR4, 0x80, UPT ;  /* 0x000000800400788c */ /* 0x000fe2000bf01270 */
[----:B------:R-:W-:Y:S01]  /*89f0*/  IMAD.MOV.U32 R3, RZ, RZ, R63 ;  /* 0x000000ffff037224 */ /* 0x000fe200078e003f */
[----:B------:R-:W-:Y:S01]  /*8a00*/  PRMT R90, R0, 0x5410, R5 ;  /* 0x00005410005a7816 */ /* 0x000fe20000000005 */
[----:B------:R-:W-:Y:S01]  /*8a10*/  IMAD.MOV.U32 R0, RZ, RZ, R56 ;  /* 0x000000ffff007224 */ /* 0x000fe200078e0038 */
[----:B------:R-:W-:Y:S01]  /*8a20*/  USEL UR4, UR4, 0x80, UP0 ;  /* 0x0000008004047887 */ /* 0x000fe20008000000 */
[----:B------:R-:W-:Y:S01]  /*8a30*/  IMAD.MOV.U32 R5, RZ, RZ, R57 ;  /* 0x000000ffff057224 */ /* 0x000fe200078e0039 */
[----:B------:R-:W-:Y:S01]  /*8a40*/  PRMT R88, R4, 0x5410, R3 ;  /* 0x0000541004587816 */ /* 0x000fe20000000003 */
[----:B------:R-:W-:Y:S01]  /*8a50*/  IMAD.MOV.U32 R4, RZ, RZ, R54 ;  /* 0x000000ffff047224 */ /* 0x000fe200078e0036 */
[----:B------:R-:W-:Y:S01]  /*8a60*/  PRMT R86, R0, 0x7610, R86 ;  /* 0x0000761000567816 */ /* 0x000fe20000000056 */
[----:B------:R-:W-:Y:S01]  /*8a70*/  IMAD.MOV.U32 R0, RZ, RZ, R46 ;  /* 0x000000ffff007224 */ /* 0x000fe200078e002e */
[----:B------:R-:W-:Y:S01]  /*8a80*/  ISETP.GE.AND P0, PT, R60, UR4, PT ;  /* 0x000000043c007c0c */ /* 0x000fe2000bf06270 */
[----:B------:R-:W-:Y:S01]  /*8a90*/  IMAD.MOV.U32 R3, RZ, RZ, R55 ;  /* 0x000000ffff037224 */ /* 0x000fe200078e0037 */
[----:B------:R-:W-:Y:S01]  /*8aa0*/  PRMT R86, R86, 0x5410, R5 ;  /* 0x0000541056567816 */ /* 0x000fe20000000005 */
[----:B------:R-:W-:-:S04]  /*8ab0*/  DEPBAR.LE SB0, 0x1 ;  /* 0x000080400000791a */ /* 0x000fc80000000000 */
[----:B------:R-:W-:Y:S01]  /*8ac0*/  PRMT R81, R81, 0x5410, R0 ;  /* 0x0000541051517816 */ /* 0x000fe20000000000 */
[----:B------:R-:W-:Y:S01]  /*8ad0*/  IMAD.MOV.U32 R0, RZ, RZ, R47 ;  /* 0x000000ffff007224 */ /* 0x000fe200078e002f */
[----:B------:R-:W-:Y:S01]  /*8ae0*/  SHF.R.S32.HI R5, RZ, 0x1f, R49 ;  /* 0x0000001fff057819 */ /* 0x000fe20000011431 */
[----:B------:R-:W-:Y:S01]  /*8af0*/  BSSY B1, `(.L_x_791) ;  /* 0x0000146000017945 */ /* 0x000fe20003800000 */
[----:B------:R-:W-:Y:S01]  /*8b00*/  PRMT R84, R4, 0x5410, R3 ;  /* 0x0000541004547816 */ /* 0x000fe20000000003 */
[----:B------:R-:W-:Y:S01]  /*8b10*/  IMAD.MOV.U32 R4, RZ, RZ, R26 ;  /* 0x000000ffff047224 */ /* 0x000fe200078e001a */
[----:B------:R-:W-:Y:S01]  /*8b20*/  PRMT R82, R82, 0x5410, R0 ;  /* 0x0000541052527816 */ /* 0x000fe20000000000 */
[----:B------:R-:W-:Y:S01]  /*8b30*/  IMAD.MOV.U32 R3, RZ, RZ, R27 ;  /* 0x000000ffff037224 */ /* 0x000fe200078e001b */
[----:B------:R-:W-:Y:S01]  /*8b40*/  LEA.HI R0, R5, R49, RZ, 0x2 ;  /* 0x0000003105007211 */ /* 0x000fe200078f10ff */
[----:B------:R-:W-:Y:S01]  /*8b50*/  IMAD.MOV.U32 R5, RZ, RZ, R66 ;  /* 0x000000ffff057224 */ /* 0x000fe200078e0042 */
[----:B------:R-:W-:-:S02]  /*8b60*/  PRMT R78, R78, 0x5410, R4 ;  /* 0x000054104e4e7816 */ /* 0x000fc40000000004 */
[----:B------:R-:W-:Y:S01]  /*8b70*/  LOP3.LUT R4, R0, 0xfffffffc, RZ, 0xc0, !PT ;  /* 0xfffffffc00047812 */ /* 0x000fe200078ec0ff */
[----:B------:R-:W-:Y:S01]  /*8b80*/  IMAD.MOV.U32 R0, RZ, RZ, R64 ;  /* 0x000000ffff007224 */ /* 0x000fe200078e0040 */
[----:B------:R-:W-:Y:S01]  /*8b90*/  PRMT R79, R79, 0x5410, R3 ;  /* 0x000054104f4f7816 */ /* 0x000fe20000000003 */
[----:B------:R-:W-:Y:S02]  /*8ba0*/  IMAD.MOV.U32 R3, RZ, RZ, R67 ;  /* 0x000000ffff037224 */ /* 0x000fe400078e0043 */
[----:B------:R-:W-:Y:S01]  /*8bb0*/  IMAD.IADD R6, R49, 0x1, -R4 ;  /* 0x0000000131067824 */ /* 0x000fe200078e0a04 */
[----:B------:R-:W-:Y:S01]  /*8bc0*/  PRMT R87, R0, 0x7610, R87 ;  /* 0x0000761000577816 */ /* 0x000fe20000000057 */
[----:B------:R-:W-:Y:S01]  /*8bd0*/  IMAD.MOV.U32 R0, RZ, RZ, R65 ;  /* 0x000000ffff007224 */ /* 0x000fe200078e0041 */
[----:B------:R-:W-:Y:S01]  /*8be0*/  PRMT R89, R5, 0x5410, R3 ;  /* 0x0000541005597816 */ /* 0x000fe20000000003 */
[C---:B------:R-:W-:Y:S01]  /*8bf0*/  IMAD.SHL.U32 R3, R6.reuse, 0x40, RZ ;  /* 0x0000004006037824 */ /* 0x040fe200078e00ff */
[----:B------:R-:W-:Y:S01]  /*8c00*/  BAR.SYNC.DEFER_BLOCKING 0x0 ;  /* 0x0000000000007b1d */ /* 0x000fe20000010000 */
[----:B------:R-:W-:Y:S01]  /*8c10*/  IMAD.MOV.U32 R5, RZ, RZ, R58 ;  /* 0x000000ffff057224 */ /* 0x000fe200078e003a */
[----:B------:R-:W-:Y:S01]  /*8c20*/  PRMT R87, R87, 0x5410, R0 ;  /* 0x0000541057577816 */ /* 0x000fe20000000000 */
[----:B------:R-:W-:Y:S01]  /*8c30*/  IMAD.MOV.U32 R4, RZ, RZ, R59 ;  /* 0x000000ffff047224 */ /* 0x000fe200078e003b */
[----:B------:R-:W-:Y:S01]  /*8c40*/  LOP3.LUT R0, R3, 0xc0, RZ, 0xc0, !PT ;  /* 0x000000c003007812 */ /* 0x000fe200078ec0ff */
[----:B------:R-:W-:Y:S01]  /*8c50*/  IMAD.MOV.U32 R3, RZ, RZ, R52 ;  /* 0x000000ffff037224 */ /* 0x000fe200078e0034 */
[----:B------:R-:W-:Y:S01]  /*8c60*/  LOP3.LUT P1, RZ, R6, 0x2, RZ, 0xc0, !PT ;  /* 0x0000000206ff7812 */ /* 0x000fe2000782c0ff */
[----:B------:R-:W-:Y:S01]  /*8c70*/  IMAD.MOV.U32 R6, RZ, RZ, R51 ;  /* 0x000000ffff067224 */ /* 0x000fe200078e0033 */
[----:B------:R-:W-:-:S02]  /*8c80*/  PRMT R85, R5, 0x5410, R4 ;  /* 0x0000541005557816 */ /* 0x000fc40000000004 */
[----:B------:R-:W-:Y:S02]  /*8c90*/  LOP3.LUT R4, R0, 0x8, R61, 0xf8, !PT ;  /* 0x0000000800047812 */ /* 0x000fe400078ef83d */
[----:B------:R-:W-:Y:S02]  /*8ca0*/  SHF.R.U32.HI R0, RZ, 0x3, R0 ;  /* 0x00000003ff007819 */ /* 0x000fe40000011600 */
[----:B------:R-:W-:Y:S01]  /*8cb0*/  PRMT R83, R3, 0x7610, R83 ;  /* 0x0000761003537816 */ /* 0x000fe20000000053 */
[----:B------:R-:W-:Y:S01]  /*8cc0*/  IMAD.MOV.U32 R3, RZ, RZ, R50 ;  /* 0x000000ffff037224 */ /* 0x000fe200078e0032 */
[----:B------:R-:W-:Y:S01]  /*8cd0*/  LOP3.LUT R5, R4, R0, RZ, 0x3c, !PT ;  /* 0x0000000004057212 */ /* 0x000fe200078e3cff */
[----:B------:R-:W-:Y:S01]  /*8ce0*/  IMAD.MOV.U32 R4, RZ, RZ, R53 ;  /* 0x000000ffff047224 */ /* 0x000fe200078e0035 */
[----:B------:R-:W-:Y:S02]  /*8cf0*/  LOP3.LUT R0, R7, 0x7fffffe, RZ, 0xc0, !PT ;  /* 0x07fffffe07007812 */ /* 0x000fe400078ec0ff */
[----:B------:R-:W-:-:S02]  /*8d00*/  PRMT R61, R3, 0x7610, R61 ;  /* 0x00007610033d7816 */ /* 0x000fc4000000003d */
[----:B------:R-:W-:Y:S01]  /*8d10*/  PRMT R83, R83, 0x5410, R4 ;  /* 0x0000541053537816 */ /* 0x000fe20000000004 */
[----:B------:R-:W-:Y:S01]  /*8d20*/  IMAD.IADD R0, R60, 0x1, -R0 ;  /* 0x000000013c007824 */ /* 0x000fe200078e0a00 */
[----:B------:R-:W-:Y:S01]  /*8d30*/  PRMT R61, R61, 0x5410, R6 ;  /* 0x000054103d3d7816 */ /* 0x000fe20000000006 */
[----:B------:R-:W-:Y:S02]  /*8d40*/  IMAD.MOV.U32 R4, RZ, RZ, R45 ;  /* 0x000000ffff047224 */ /* 0x000fe400078e002d */
[----:B------:R-:W-:-:S04]  /*8d50*/  IMAD R0, R93, 0x8, R0 ;  /* 0x000000085d007824 */ /* 0x000fc800078e0200 */
[----:B------:R-:W-:Y:S02]  /*8d60*/  IMAD.U32 R0, R0, 0x20, R5 ;  /* 0x0000002000007824 */ /* 0x000fe400078e0005 */
[----:B------:R-:W-:-:S03]  /*8d70*/  IMAD.MOV.U32 R5, RZ, RZ, R44 ;  /* 0x000000ffff057224 */ /* 0x000fc600078e002c */
[C---:B------:R-:W-:Y:S02]  /*8d80*/  IADD3 R3, R0.reuse, 0x10, RZ ;  /* 0x0000001000037810 */ /* 0x040fe40007ffe0ff */
[C---:B------:R-:W-:Y:S02]  /*8d90*/  @P1 IADD3 R3, R0.reuse, -0x10, RZ ;  /* 0xfffffff000031810 */ /* 0x040fe40007ffe0ff */
        /* <DEDUP_REMOVED lines=8> */
[----:B------:R-:W-:Y:S02]  /*8e20*/  SHF.R.U32.HI R0, RZ, 0x10, R19 ;  /* 0x00000010ff007819 */ /* 0x000fe40000011613 */
[--C-:B------:R-:W-:Y:S02]  /*8e30*/  SHF.R.U32.HI R3, RZ, 0x10, R15.reuse ;  /* 0x00000010ff037819 */ /* 0x100fe4000001160f */
[----:B------:R-:W-:Y:S02]  /*8e40*/  SHF.R.U64 R17, R14, 0x10, R15 ;  /* 0x000000100e117819 */ /* 0x000fe4000000120f */
[----:B------:R-:W-:Y:S01]  /*8e50*/  SHF.R.U64 R15, R18, 0x10, R19 ;  /* 0x00000010120f7819 */ /* 0x000fe20000001213 */
[----:B------:R-:W-:Y:S02]  /*8e60*/  HADD2.F32 R18, -RZ, R3.H0_H0 ;  /* 0x20000003ff127230 */ /* 0x000fe40000004100 */
[----:B------:R-:W-:-:S02]  /*8e70*/  HADD2.F32 R17, -RZ, R17.H0_H0 ;  /* 0x20000011ff117230 */ /* 0x000fc40000004100 */
[--C-:B-1----:R-:W-:Y:S02]  /*8e80*/  HADD2.F32 R8, -RZ, R7.reuse.H0_H0 ;  /* 0x20000007ff087230 */ /* 0x102fe40000004100 */
[--C-:B------:R-:W-:Y:S02]  /*8e90*/  HADD2.F32 R12, -RZ, R6.reuse.H0_H0 ;  /* 0x20000006ff0c7230 */ /* 0x100fe40000004100 */
[----:B------:R-:W-:Y:S02]  /*8ea0*/  HADD2.F32 R11, -RZ, R6.H1_H1 ;  /* 0x30000006ff0b7230 */ /* 0x000fe40000004100 */
[----:B------:R-:W-:Y:S02]  /*8eb0*/  HADD2.F32 R7, -RZ, R7.H1_H1 ;  /* 0x30000007ff077230 */ /* 0x000fe40000004100 */
[----:B------:R-:W-:Y:S02]  /*8ec0*/  HADD2.F32 R6, -RZ, R0.H0_H0 ;  /* 0x20000000ff067230 */ /* 0x000fe40000004100 */
[----:B------:R-:W-:-:S02]  /*8ed0*/  HADD2.F32 R10, -RZ, R4.H0_H0 ;  /* 0x20000004ff0a7230 */ /* 0x000fc40000004100 */
[----:B------:R-:W-:Y:S01]  /*8ee0*/  HADD2.F32 R9, -RZ, R4.H1_H1 ;  /* 0x30000004ff097230 */ /* 0x000fe20000004100 */
[-C--:B------:R-:W-:Y:S01]  /*8ef0*/  FMUL.FTZ R3, R7, R6.reuse ;  /* 0x0000000607037220 */ /* 0x080fe20000410000 */
[----:B------:R-:W-:Y:S02]  /*8f00*/  HADD2.F32 R0, -RZ, R48.H0_H0 ;  /* 0x20000030ff007230 */ /* 0x000fe40000004100 */
[--C-:B------:R-:W-:Y:S02]  /*8f10*/  HADD2.F32 R14, -RZ, R5.reuse.H0_H0 ;  /* 0x20000005ff0e7230 */ /* 0x100fe40000004100 */
[----:B------:R-:W-:Y:S01]  /*8f20*/  HADD2.F32 R13, -RZ, R5.H1_H1 ;  /* 0x30000005ff0d7230 */ /* 0x000fe20000004100 */
[C---:B------:R-:W-:Y:S01]  /*8f30*/  FMUL.FTZ R5, R8.reuse, R6 ;  /* 0x0000000608057220 */ /* 0x040fe20000410000 */
[----:B------:R-:W-:Y:S01]  /*8f40*/  HADD2.F32 R4, -RZ, R70.H0_H0 ;  /* 0x20000046ff047230 */ /* 0x000fe20000004100 */
[----:B------:R-:W-:Y:S02]  /*8f50*/  FFMA.FTZ R8, R8, R18, -R3 ;  /* 0x0000001208087223 */ /* 0x000fe40000010803 */
[----:B------:R-:W-:-:S02]  /*8f60*/  FMUL.FTZ R6, R9, R0 ;  /* 0x0000000009067220 */ /* 0x000fc40000410000 */
[C---:B------:R-:W-:Y:S01]  /*8f70*/  FMUL.FTZ R3, R10.reuse, R0 ;  /* 0x000000000a037220 */ /* 0x040fe20000410000 */
[----:B------:R-:W-:Y:S01]  /*8f80*/  HADD2.F32 R0, -RZ, R48.H1_H1 ;  /* 0x30000030ff007230 */ /* 0x000fe20000004100 */
[----:B------:R-:W-:Y:S01]  /*8f90*/  FFMA.FTZ R7, R7, R18, R5 ;  /* 0x0000001207077223 */ /* 0x000fe20000010005 */
[----:B------:R-:W-:Y:S01]  /*8fa0*/  HADD2.F32 R5, -RZ, R15.H0_H0 ;  /* 0x2000000fff057230 */ /* 0x000fe20000004100 */
[-C--:B------:R-:W-:Y:S02]  /*8fb0*/  FFMA.FTZ R10, R10, R4.reuse, -R6 ;  /* 0x000000040a0a7223 */ /* 0x080fe40000010806 */
[----:B------:R-:W-:Y:S01]  /*8fc0*/  FFMA.FTZ R9, R9, R4, R3 ;  /* 0x0000000409097223 */ /* 0x000fe20000010003 */
[----:B------:R-:W-:Y:S01]  /*8fd0*/  HADD2.F32 R3, -RZ, R70.H1_H1 ;  /* 0x30000046ff037230 */ /* 0x000fe20000004100 */
[----:B------:R-:W-:Y:S01]  /*8fe0*/  FMUL.FTZ R4, R11, R0 ;  /* 0x000000000b047220 */ /* 0x000fe20000410000 */
[----:B------:R-:W-:Y:S01]  /*8ff0*/  F2FP.PACK_AB R7, R7, R8 ;  /* 0x000000080707723e */ /* 0x000fe200000000ff */
[----:B------:R-:W-:-:S02]  /*9000*/  FMUL.FTZ R0, R12, R0 ;  /* 0x000000000c007220 */ /* 0x000fc40000410000 */
[-C--:B------:R-:W-:Y:S02]  /*9010*/  FMUL.FTZ R6, R13, R5.reuse ;  /* 0x000000050d067220 */ /* 0x080fe40000410000 */
[----:B------:R-:W-:Y:S02]  /*9020*/  FMUL.FTZ R5, R14, R5 ;  /* 0x000000050e057220 */ /* 0x000fe40000410000 */
[-C--:B------:R-:W-:Y:S02]  /*9030*/  FFMA.FTZ R4, R12, R3.reuse, -R4 ;  /* 0x000000030c047223 */ /* 0x080fe40000010804 */
[----:B------:R-:W-:Y:S02]  /*9040*/  FFMA.FTZ R0, R11, R3, R0 ;  /* 0x000000030b007223 */ /* 0x000fe40000010000 */
[-C--:B------:R-:W-:Y:S02]  /*9050*/  FFMA.FTZ R3, R14, R17.reuse, -R6 ;  /* 0x000000110e037223 */ /* 0x080fe40000010806 */
[----:B------:R-:W-:Y:S01]  /*9060*/  FFMA.FTZ R5, R13, R17, R5 ;  /* 0x000000110d057223 */ /* 0x000fe20000010005 */
[----:B------:R-:W-:-:S02]  /*9070*/  F2FP.PACK_AB R6, R0, R4 ;  /* 0x000000040006723e */ /* 0x000fc400000000ff */
[----:B------:R-:W-:Y:S02]  /*9080*/  F2FP.PACK_AB R4, R9, R10 ;  /* 0x0000000a0904723e */ /* 0x000fe400000000ff */
[----:B------:R-:W-:-:S05]  /*9090*/  F2FP.PACK_AB R5, R5, R3 ;  /* 0x000000030505723e */ /* 0x000fca00000000ff */
[----:B------:R1:W-:Y:S02]  /*90a0*/  STS.128 [R24], R4 ;  /* 0x0000000418007388 */ /* 0x0003e40000000c00 */
.L_x_794:
[----:B------:R-:W-:Y:S05]  /*90b0*/  BSYNC B0 ;  /* 0x0000000000007941 */ /* 0x000fea0003800000 */
.L_x_793:
[----:B------:R-:W-:Y:S01]  /*90c0*/  IADD3 R0, R16, 0x8, RZ ;  /* 0x0000000810007810 */ /* 0x000fe20007ffe0ff */
[----:B------:R-:W-:Y:S03]  /*90d0*/  BSSY B0, `(.L_x_795) ;  /* 0x000002d000007945 */ /* 0x000fe60003800000 */
[----:B------:R-:W-:-:S13]  /*90e0*/  ISETP.GE.AND P0, PT, R0, c[0x0][0x27c], PT ;  /* 0x00009f0000007a0c */ /* 0x000fda0003f06270 */
[----:B------:R-:W-:Y:S05]  /*90f0*/  @P0 BRA `(.L_x_796) ;  /* 0x000002a000000947 */ /* 0x000fea0003800000 */
[----:B-1----:R-:W1:Y:S01]  /*9100*/  LDS.128 R4, [R25] ;  /* 0x0000000019047984 */ /* 0x002e620000000c00 */
[----:B------:R-:W-:Y:S02]  /*9110*/  SHF.R.U32.HI R0, RZ, 0x10, R23 ;  /* 0x00000010ff007819 */ /* 0x000fe40000011617 */
[----:B------:R-:W-:Y:S02]  /*9120*/  SHF.R.U32.HI R3, RZ, 0x10, R21 ;  /* 0x00000010ff037819 */ /* 0x000fe40000011615 */
[----:B------:R-:W-:Y:S02]  /*9130*/  SHF.R.U64 R15, R22, 0x10, R23 ;  /* 0x00000010160f7819 */ /* 0x000fe40000001217 */
[----:B------:R-:W-:Y:S01]  /*9140*/  SHF.R.U64 R17, R20, 0x10, R21 ;  /* 0x0000001014117819 */ /* 0x000fe20000001215 */
[----:B------:R-:W-:-:S04]  /*9150*/  HADD2.F32 R18, -RZ, R3.H0_H0 ;  /* 0x20000003ff127230 */ /* 0x000fc80000004100 */
[----:B------:R-:W-:Y:S02]  /*9160*/  HADD2.F32 R17, -RZ, R17.H0_H0 ;  /* 0x20000011ff117230 */ /* 0x000fe40000004100 */
[--C-:B-1----:R-:W-:Y:S02]  /*9170*/  HADD2.F32 R8, -RZ, R7.reuse.H0_H0 ;  /* 0x20000007ff087230 */ /* 0x102fe40000004100 */
[--C-:B------:R-:W-:Y:S02]  /*9180*/  HADD2.F32 R12, -RZ, R6.reuse.H0_H0 ;  /* 0x20000006ff0c7230 */ /* 0x100fe40000004100 */
[----:B------:R-:W-:Y:S02]  /*9190*/  HADD2.F32 R11, -RZ, R6.H1_H1 ;  /* 0x30000006ff0b7230 */ /* 0x000fe40000004100 */
[----:B------:R-:W-:Y:S02]  /*91a0*/  HADD2.F32 R7, -RZ, R7.H1_H1 ;  /* 0x30000007ff077230 */ /* 0x000fe40000004100 */
[----:B------:R-:W-:-:S02]  /*91b0*/  HADD2.F32 R6, -RZ, R0.H0_H0 ;  /* 0x20000000ff067230 */ /* 0x000fc40000004100 */
[--C-:B------:R-:W-:Y:S02]  /*91c0*/  HADD2.F32 R10, -RZ, R4.reuse.H0_H0 ;  /* 0x20000004ff0a7230 */ /* 0x100fe40000004100 */
[----:B------:R-:W-:Y:S01]  /*91d0*/  HADD2.F32 R9, -RZ, R4.H1_H1 ;  /* 0x30000004ff097230 */ /* 0x000fe20000004100 */
[-C--:B------:R-:W-:Y:S01]  /*91e0*/  FMUL.FTZ R3, R7, R6.reuse ;  /* 0x0000000607037220 */ /* 0x080fe20000410000 */
[----:B------:R-:W-:Y:S02]  /*91f0*/  HADD2.F32 R0, -RZ, R71.H0_H0 ;  /* 0x20000047ff007230 */ /* 0x000fe40000004100 */
[--C-:B------:R-:W-:Y:S02]  /*9200*/  HADD2.F32 R14, -RZ, R5.reuse.H0_H0 ;  /* 0x20000005ff0e7230 */ /* 0x100fe40000004100 */
[----:B------:R-:W-:Y:S01]  /*9210*/  HADD2.F32 R13, -RZ, R5.H1_H1 ;  /* 0x30000005ff0d7230 */ /* 0x000fe20000004100 */
[C---:B------:R-:W-:Y:S01]  /*9220*/  FMUL.FTZ R5, R8.reuse, R6 ;  /* 0x0000000608057220 */ /* 0x040fe20000410000 */
[----:B------:R-:W-:Y:S01]  /*9230*/  HADD2.F32 R4, -RZ, R72.H0_H0 ;  /* 0x20000048ff047230 */ /* 0x000fe20000004100 */
[----:B------:R-:W-:-:S02]  /*9240*/  FFMA.FTZ R8, R8, R18, -R3 ;  /* 0x0000001208087223 */ /* 0x000fc40000010803 */
[-C--:B------:R-:W-:Y:S02]  /*9250*/  FMUL.FTZ R6, R9, R0.reuse ;  /* 0x0000000009067220 */ /* 0x080fe40000410000 */
        /* <DEDUP_REMOVED lines=20> */
.L_x_796:
[----:B------:R-:W-:Y:S05]  /*93a0*/  BSYNC B0 ;  /* 0x0000000000007941 */ /* 0x000fea0003800000 */
.L_x_795:
[----:B------:R-:W-:Y:S01]  /*93b0*/  IADD3 R0, R16, 0x10, RZ ;  /* 0x0000001010007810 */ /* 0x000fe20007ffe0ff */
[----:B------:R-:W-:Y:S03]  /*93c0*/  BSSY B0, `(.L_x_797) ;  /* 0x000002d000007945 */ /* 0x000fe60003800000 */
[----:B------:R-:W-:-:S13]  /*93d0*/  ISETP.GE.AND P0, PT, R0, c[0x0][0x27c], PT ;  /* 0x00009f0000007a0c */ /* 0x000fda0003f06270 */
[----:B------:R-:W-:Y:S05]  /*93e0*/  @P0 BRA `(.L_x_798) ;  /* 0x000002a000000947 */ /* 0x000fea0003800000 */
[----:B-1----:R-:W1:Y:S01]  /*93f0*/  LDS.128 R4, [R24+0x2000] ;  /* 0x0020000018047984 */ /* 0x002e620000000c00 */
        /* <DEDUP_REMOVED lines=40> */
[----:B------:R1:W-:Y:S02]  /*9680*/  STS.128 [R24+0x2000], R4 ;  /* 0x0020000418007388 */ /* 0x0003e40000000c00 */
.L_x_798:
[----:B------:R-:W-:Y:S05]  /*9690*/  BSYNC B0 ;  /* 0x0000000000007941 */ /* 0x000fea0003800000 */
.L_x_797:
        /* <DEDUP_REMOVED lines=46> */
.L_x_800:
[----:B------:R-:W-:Y:S05]  /*9980*/  BSYNC B0 ;  /* 0x0000000000007941 */ /* 0x000fea0003800000 */
.L_x_799:
        /* <DEDUP_REMOVED lines=32> */
[----:B------:R-:W-:Y:S01]  /*9b90*/  HADD2.F32 R3, -RZ, R79.H0_H0 ;  /* 0x2000004fff037230 */ /* 0x000fe20000004100 */
        /* <DEDUP_REMOVED lines=13> */
.L_x_802:
[----:B------:R-:W-:Y:S05]  /*9c70*/  BSYNC B0 ;  /* 0x0000000000007941 */ /* 0x000fea0003800000 */
.L_x_801:
[----:B------:R-:W-:-:S04]  /*9c80*/  IADD3 R0, R16, 0x28, RZ ;  /* 0x0000002810007810 */ /* 0x000fc80007ffe0ff */
        /* <DEDUP_REMOVED lines=44> */
.L_x_792:
[----:B------:R-:W-:Y:S05]  /*9f50*/  BSYNC B1 ;  /* 0x0000000000017941 */ /* 0x000fea0003800000 */
.L_x_791:
[----:B------:R-:W-:-:S04]  /*9f60*/  IADD3 R0, R60, 0x40, RZ ;  /* 0x000000403c007810 */ /* 0x000fc80007ffe0ff */
[----:B------:R-:W-:-:S13]  /*9f70*/  ISETP.GE.AND P0, PT, R0, UR4, PT ;  /* 0x0000000400007c0c */ /* 0x000fda000bf06270 */
[----:B------:R-:W-:Y:S05]  /*9f80*/  @P0 BRA `(.L_x_803) ;  /* 0x00004ba000000947 */ /* 0x000fea0003800000 */
[----:B------:R-:W-:Y:S01]  /*9f90*/  ISETP.GE.AND P0, PT, R16, c[0x0][0x27c], PT ;  /* 0x00009f0010007a0c */ /* 0x000fe20003f06270 */
[----:B------:R-:W-:-:S12]  /*9fa0*/  BSSY B0, `(.L_x_804) ;  /* 0x000002c000007945 */ /* 0x000fd80003800000 */
        /* <DEDUP_REMOVED lines=20> */
[----:B------:R-:W-:Y:S01]  /*a0f0*/  HADD2.F32 R4, -RZ, R78.H1_H1 ;  /* 0x3000004eff047230 */ /* 0x000fe20000004100 */
        /* <DEDUP_REMOVED lines=22> */
.L_x_805:
[----:B------:R-:W-:Y:S05]  /*a260*/  BSYNC B0 ;  /* 0x0000000000007941 */ /* 0x000fea0003800000 */
.L_x_804:
        /* <DEDUP_REMOVED lines=46> */
.L_x_807:
[----:B------:R-:W-:Y:S05]  /*a550*/  BSYNC B0 ;  /* 0x0000000000007941 */ /* 0x000fea0003800000 */
.L_x_806:
        /* <DEDUP_REMOVED lines=46> */
.L_x_809:
[----:B------:R-:W-:Y:S05]  /*a840*/  BSYNC B0 ;  /* 0x0000000000007941 */ /* 0x000fea0003800000 */
.L_x_808:
        /* <DEDUP_REMOVED lines=46> */
.L_x_811:
[----:B------:R-:W-:Y:S05]  /*ab30*/  BSYNC B0 ;  /* 0x0000000000007941 */ /* 0x000fea0003800000 */
.L_x_810:
        /* <DEDUP_REMOVED lines=46> */
.L_x_813:
[----:B------:R-:W-:Y:S05]  /*ae20*/  BSYNC B0 ;  /* 0x0000000000007941 */ /* 0x000fea0003800000 */
.L_x_812:
        /* <DEDUP_REMOVED lines=8> */
[----:B------:R-:W-:Y:S02]  /*aeb0*/  HADD2.F32 R16, -RZ, R3.H0_H0 ;  /* 0x20000003ff107230 */ /* 0x000fe40000004100 */
[----:B-1----:R-:W-:-:S02]  /*aec0*/  HADD2.F32 R8, -RZ, R7.H0_H0 ;  /* 0x20000007ff087230 */ /* 0x002fc40000004100 */
[--C-:B------:R-:W-:Y:S02]  /*aed0*/  HADD2.F32 R12, -RZ, R6.reuse.H0_H0 ;  /* 0x20000006ff0c7230 */ /* 0x100fe40000004100 */
[----:B------:R-:W-:Y:S02]  /*aee0*/  HADD2.F32 R11, -RZ, R6.H1_H1 ;  /* 0x30000006ff0b7230 */ /* 0x000fe40000004100 */
[----:B------:R-:W-:Y:S02]  /*aef0*/  HADD2.F32 R7, -RZ, R7.H1_H1 ;  /* 0x30000007ff077230 */ /* 0x000fe40000004100 */
[----:B------:R-:W-:Y:S02]  /*af00*/  HADD2.F32 R6, -RZ, R0.H0_H0 ;  /* 0x20000000ff067230 */ /* 0x000fe40000004100 */
[--C-:B------:R-:W-:Y:S02]  /*af10*/  HADD2.F32 R10, -RZ, R4.reuse.H0_H0 ;  /* 0x20000004ff0a7230 */ /* 0x100fe40000004100 */
[----:B------:R-:W-:Y:S01]  /*af20*/  HADD2.F32 R9, -RZ, R4.H1_H1 ;  /* 0x30000004ff097230 */ /* 0x000fe20000004100 */
[----:B------:R-:W-:Y:S01]  /*af30*/  FMUL.FTZ R3, R7, R6 ;  /* 0x0000000607037220 */ /* 0x000fe20000410000 */
[----:B------:R-:W-:-:S02]  /*af40*/  HADD2.F32 R0, -RZ, R89.H0_H0 ;  /* 0x20000059ff007230 */ /* 0x000fc40000004100 */
[--C-:B------:R-:W-:Y:S01]  /*af50*/  HADD2.F32 R14, -RZ, R5.reuse.H0_H0 ;  /* 0x20000005ff0e7230 */ /* 0x100fe20000004100 */
[C---:B------:R-:W-:Y:S01]  /*af60*/  FFMA.FTZ R18, R8.reuse, R16, -R3 ;  /* 0x0000001008127223 */ /* 0x040fe20000010803 */
[----:B------:R-:W-:Y:S01]  /*af70*/  HADD2.F32 R13, -RZ, R5.H1_H1 ;  /* 0x30000005ff0d7230 */ /* 0x000fe20000004100 */
[----:B------:R-:W-:Y:S01]  /*af80*/  FMUL.FTZ R5, R8, R6 ;  /* 0x0000000608057220 */ /* 0x000fe20000410000 */
[----:B------:R-:W-:Y:S01]  /*af90*/  HADD2.F32 R4, -RZ, R90.H0_H0 ;  /* 0x2000005aff047230 */ /* 0x000fe20000004100 */
[-C--:B------:R-:W-:Y:S01]  /*afa0*/  FMUL.FTZ R6, R9, R0.reuse ;  /* 0x0000000009067220 */ /* 0x080fe20000410000 */
[----:B------:R-:W-:Y:S01]  /*afb0*/  HADD2.F32 R8, -RZ, R17.H0_H0 ;  /* 0x20000011ff087230 */ /* 0x000fe20000004100 */
[C---:B------:R-:W-:Y:S01]  /*afc0*/  FMUL.FTZ R3, R10.reuse, R0 ;  /* 0x000000000a037220 */ /* 0x040fe20000410000 */
[----:B------:R-:W-:Y:S01]  /*afd0*/  HADD2.F32 R0, -RZ, R89.H1_H1 ;  /* 0x30000059ff007230 */ /* 0x000fe20000004100 */
[----:B------:R-:W-:Y:S01]  /*afe0*/  FFMA.FTZ R7, R7, R16, R5 ;  /* 0x0000001007077223 */ /* 0x000fe20000010005 */
[----:B------:R-:W-:Y:S01]  /*aff0*/  HADD2.F32 R5, -RZ, R15.H0_H0 ;  /* 0x2000000fff057230 */ /* 0x000fe20000004100 */
[----:B------:R-:W-:-:S02]  /*b000*/  FFMA.FTZ R10, R10, R4, -R6 ;  /* 0x000000040a0a7223 */ /* 0x000fc40000010806 */
[----:B------:R-:W-:Y:S01]  /*b010*/  FFMA.FTZ R9, R9, R4, R3 ;  /* 0x0000000409097223 */ /* 0x000fe20000010003 */
[----:B------:R-:W-:Y:S01]  /*b020*/  HADD2.F32 R3, -RZ, R90.H1_H1 ;  /* 0x3000005aff037230 */ /* 0x000fe20000004100 */
[----:B------:R-:W-:Y:S01]  /*b030*/  FMUL.FTZ R4, R11, R0 ;  /* 0x000000000b047220 */ /* 0x000fe20000410000 */
[----:B------:R-:W-:Y:S01]  /*b040*/  F2FP.PACK_AB R7, R7, R18 ;  /* 0x000000120707723e */ /* 0x000fe200000000ff */
[----:B------:R-:W-:Y:S02]  /*b050*/  FMUL.FTZ R0, R12, R0 ;  /* 0x000000000c007220 */ /* 0x000fe40000410000 */
[-C--:B------:R-:W-:Y:S02]  /*b060*/  FMUL.FTZ R6, R13, R5.reuse ;  /* 0x000000050d067220 */ /* 0x080fe40000410000 */
[----:B------:R-:W-:Y:S02]  /*b070*/  FMUL.FTZ R5, R14, R5 ;  /* 0x000000050e057220 */ /* 0x000fe40000410000 */
[----:B------:R-:W-:-:S02]  /*b080*/  FFMA.FTZ R4, R12, R3, -R4 ;  /* 0x000000030c047223 */ /* 0x000fc40000010804 */
[----:B------:R-:W-:Y:S02]  /*b090*/  FFMA.FTZ R0, R11, R3, R0 ;  /* 0x000000030b007223 */ /* 0x000fe40000010000 */
[-C--:B------:R-:W-:Y:S02]  /*b0a0*/  FFMA.FTZ R3, R14, R8.reuse, -R6 ;  /* 0x000000080e037223 */ /* 0x080fe40000010806 */
[----:B------:R-:W-:Y:S01]  /*b0b0*/  FFMA.FTZ R5, R13, R8, R5 ;  /* 0x000000080d057223 */ /* 0x000fe20000010005 */
[----:B------:R-:W-:Y:S02]  /*b0c0*/  F2FP.PACK_AB R6, R0, R4 ;  /* 0x000000040006723e */ /* 0x000fe400000000ff */
[----:B------:R-:W-:Y:S02]  /*b0d0*/  F2FP.PACK_AB R4, R9, R10 ;  /* 0x0000000a0904723e */ /* 0x000fe400000000ff */
[----:B------:R-:W-:-:S05]  /*b0e0*/  F2FP.PACK_AB R5, R5, R3 ;  /* 0x000000030505723e */ /* 0x000fca00000000ff */
[----:B------:R1:W-:Y:S01]  /*b0f0*/  STS.128 [R25+0x5000], R4 ;  /* 0x0050000419007388 */ /* 0x0003e20000000c00 */
[----:B------:R-:W-:Y:S05]  /*b100*/  BRA `(.L_x_803) ;  /* 0x00003a2000007947 */ /* 0x000fea0003800000 */
.L_x_786:
[----:B------:R-:W-:Y:S01]  /*b110*/  PLOP3.LUT P1, PT, PT, PT, UP2, 0x80, 0x0 ;  /* 0x000000000000781c */ /* 0x000fe20003f2f028 */
[----:B------:R-:W-:Y:S01]  /*b120*/  IMAD.MOV.U32 R6, RZ, RZ, R10 ;  /* 0x000000ffff067224 */ /* 0x000fe200078e000a */
[----:B------:R-:W-:Y:S01]  /*b130*/  PLOP3.LUT P0, PT, PT, PT, UP2, 0x80, 0x0 ;  /* 0x000000000000781c */ /* 0x000fe20003f0f028 */
[----:B------:R-:W-:Y:S01]  /*b140*/  IMAD.MOV.U32 R4, RZ, RZ, R8 ;  /* 0x000000ffff047224 */ /* 0x000fe200078e0008 */
        /* <DEDUP_REMOVED lines=15> */
[----:B------:R-:W-:-:S03]  /*b240*/  CS2R R16, SRZ ;  /* 0x0000000000107805 */ /* 0x000fc6000001ff00 */
        /* <DEDUP_REMOVED lines=8> */
[----:B------:R-:W-:-:S03]  /*b2d0*/  IMAD R0, R0, c[0x0][0x294], R8 ;  /* 0x0000a50000007a24 */ /* 0x000fc600078e0208 */
[----:B------:R-:W-:Y:S01]  /*b2e0*/  IADD3 R3, R7, R3, RZ ;  /* 0x0000000307037210 */ /* 0x000fe20007ffe0ff */
[----:B------:R-:W-:-:S03]  /*b2f0*/  IMAD.IADD R0, R5, 0x1, R0 ;  /* 0x0000000105007824 */ /* 0x000fc600078e0200 */
        /* <DEDUP_REMOVED lines=15> */
[----:B--2-4-:R-:W-:-:S04]  /*b3f0*/  @!P0 IMAD.WIDE R10, R61, 0x2, R6 ;  /* 0x000000023d0a8825 */ /* 0x014fc800078e0206 */
[----:B-1-3--:R-:W-:Y:S01]  /*b400*/  @!P0 IMAD.WIDE R8, R61, 0x2, R4 ;  /* 0x000000023d088825 */ /* 0x00afe200078e0204 */
        /* <DEDUP_REMOVED lines=12> */
[----:B------:R-:W-:-:S04]  /*b4d0*/  @!P1 SHF.R.S32.HI R3, RZ, 0x1f, R12 ;  /* 0x0000001fff039819 */ /* 0x000fc8000001140c */
[----:B------:R-:W-:Y:S02]  /*b4e0*/  @!P0 SHF.R.S32.HI R0, RZ, 0x1f, R13 ;  /* 0x0000001fff008819 */ /* 0x000fe4000001140d */
[----:B--2---:R-:W-:Y:S02]  /*b4f0*/  @!P1 LEA.HI R8, R3, R12, RZ, 0x3 ;  /* 0x0000000c03089211 */ /* 0x004fe400078f18ff */
[----:B------:R-:W-:Y:S02]  /*b500*/  @!P0 LEA.HI R3, R0, R13, RZ, 0x3 ;  /* 0x0000000d00038211 */ /* 0x000fe400078f18ff */
[----:B------:R-:W-:Y:S02]  /*b510*/  @!P1 LOP3.LUT R0, R8, 0xfffffff8, RZ, 0xc0, !PT ;  /* 0xfffffff808009812 */ /* 0x000fe400078ec0ff */
[----:B------:R-:W-:-:S03]  /*b520*/  @!P0 LOP3.LUT R3, R3, 0xfffffff8, RZ, 0xc0, !PT ;  /* 0xfffffff803038812 */ /* 0x000fc600078ec0ff */
[----:B-1----:R-:W-:-:S04]  /*b530*/  @!P1 IMAD.WIDE R10, R0, 0x2, R6 ;  /* 0x00000002000a9825 */ /* 0x002fc800078e0206 */
[C---:B------:R-:W-:Y:S01]  /*b540*/  @!P0 IMAD.WIDE R8, R3.reuse, 0x2, R6 ;  /* 0x0000000203088825 */ /* 0x040fe200078e0206 */
[----:B------:R1:W5:Y:S03]  /*b550*/  @!P1 LD.E.128 R36, [R10.64] ;  /* 0x000000140a249980 */ /* 0x000366000c101d00 */
[--C-:B------:R-:W-:Y:S01]  /*b560*/  @!P1 IMAD.WIDE R6, R0, 0x2, R4.reuse ;  /* 0x0000000200069825 */ /* 0x100fe200078e0204 */
[----:B------:R1:W5:Y:S03]  /*b570*/  @!P0 LD.E.128 R52, [R8.64] ;  /* 0x0000001408348980 */ /* 0x000366000c101d00 */
[----:B------:R-:W-:Y:S01]  /*b580*/  @!P0 IMAD.WIDE R4, R3, 0x2, R4 ;  /* 0x0000000203048825 */ /* 0x000fe200078e0204 */
[----:B------:R1:W5:Y:S04]  /*b590*/  @!P1 LD.E.128 R40, [R6.64] ;  /* 0x0000001406289980 */ /* 0x000368000c101d00 */
[----:B------:R1:W5:Y:S02]  /*b5a0*/  @!P0 LD.E.128 R56, [R4.64] ;  /* 0x0000001404388980 */ /* 0x000364000c101d00 */
.L_x_815:
[----:B------:R-:W-:Y:S05]  /*b5b0*/  BSYNC B0 ;  /* 0x0000000000007941 */ /* 0x000fea0003800000 */
.L_x_814:
[----:B------:R-:W-:Y:S01]  /*b5c0*/  IADD3 R3, R24, 0x40, RZ ;  /* 0x0000004018037810 */ /* 0x000fe20007ffe0ff */
[----:B-----5:R-:W-:Y:S01]  /*b5d0*/  IMAD.MOV.U32 R0, RZ, RZ, R54 ;  /* 0x000000ffff007224 */ /* 0x020fe200078e0036 */
[----:B-1--4-:R-:W1:Y:S01]  /*b5e0*/  SHFL.IDX PT, R7, R15, 0x1, 0x1e1f ;  /* 0x003e1f000f077f89 */ /* 0x012e6200000e0000 */
[----:B------:R-:W-:Y:S01]  /*b5f0*/  IMAD.MOV.U32 R5, RZ, RZ, R55 ;  /* 0x000000ffff057224 */ /* 0x000fe200078e0037 */
        /* <DEDUP_REMOVED lines=9> */
[----:B---3--:R-:W-:Y:S01]  /*b690*/  IMAD.MOV.U32 R4, RZ, RZ, R52 ;  /* 0x000000ffff047224 */ /* 0x008fe200078e0034 */
        /* <DEDUP_REMOVED lines=48> */
[----:B----4-:R-:W-:Y:S01]  /*b9a0*/  PRMT R26, R8, 0x5410, R0 ;  /* 0x00005410081a7816 */ /* 0x010fe20000000000 */
[----:B------:R-:W-:Y:S05]  /*b9b0*/  @P0 BRA `(.L_x_817) ;  /* 0x0000023000000947 */ /* 0x000fea0003800000 */
[C---:B-123--:R-:W-:Y:S01]  /*b9c0*/  ISETP.GE.AND P0, PT, R61.reuse, c[0x0][0x27c], PT ;  /* 0x00009f003d007a0c */ /* 0x04efe20003f06270 */
        /* <DEDUP_REMOVED lines=34> */
.L_x_817:
[----:B-123--:R-:W-:Y:S05]  /*bbf0*/  BSYNC B0 ;  /* 0x0000000000007941 */ /* 0x00efea0003800000 */
.L_x_816:
[----:B-----5:R-:W-:Y:S01]  /*bc00*/  IMAD.MOV.U32 R0, RZ, RZ, R86 ;  /* 0x000000ffff007224 */ /* 0x020fe200078e0056 */
[----:B------:R-:W-:Y:S01]  /*bc10*/  UIADD3 UR4, -UR12, UR7, URZ ;  /* 0x000000070c047290 */ /* 0x000fe2000fffe13f */
[----:B------:R-:W-:Y:S01]  /*bc20*/  IMAD.MOV.U32 R4, RZ, RZ, R84 ;  /* 0x000000ffff047224 */ /* 0x000fe200078e0054 */
[----:B------:R-:W-:-:S04]  /*bc30*/  DEPBAR.LE SB0, 0x1 ;  /* 0x000080400000791a */ /* 0x000fc80000000000 */
[----:B------:R-:W-:Y:S01]  /*bc40*/  IMAD.MOV.U32 R5, RZ, RZ, R87 ;  /* 0x000000ffff057224 */ /* 0x000fe200078e0057 */
[----:B------:R-:W-:Y:S01]  /*bc50*/  PRMT R111, R4, 0x5410, R0 ;  /* 0x00005410046f7816 */ /* 0x000fe20000000000 */
[----:B------:R-:W-:Y:S01]  /*bc60*/  IMAD.MOV.U32 R3, RZ, RZ, R85 ;  /* 0x000000ffff037224 */ /* 0x000fe200078e0055 */
[----:B------:R-:W-:Y:S01]  /*bc70*/  UISETP.LT.AND UP0, UPT, UR4, 0x80, UPT ;  /* 0x000000800400788c */ /* 0x000fe2000bf01270 */
        /* <DEDUP_REMOVED lines=8> */
[----:B------:R-:W-:Y:S01]  /*bd00*/  USEL UR4, UR4, 0x80, UP0 ;  /* 0x0000008004047887 */ /* 0x000fe20008000000 */
        /* <DEDUP_REMOVED lines=15> */
[----:B------:R-:W-:Y:S01]  /*be00*/  BSSY B1, `(.L_x_818) ;  /* 0x000016d000017945 */ /* 0x000fe20003800000 */
[----:B------:R-:W-:Y:S01]  /*be10*/  MOV R4, R80 ;  /* 0x0000005000047202 */ /* 0x000fe20000000f00 */
[----:B------:R-:W-:Y:S01]  /*be20*/  BAR.SYNC.DEFER_BLOCKING 0x0 ;  /* 0x0000000000007b1d */ /* 0x000fe20000010000 */
[----:B------:R-:W-:-:S02]  /*be30*/  ISETP.GE.AND P0, PT, R60, UR4, PT ;  /* 0x000000043c007c0c */ /* 0x000fc4000bf06270 */
        /* <DEDUP_REMOVED lines=13> */
[----:B------:R-:W-:-:S04]  /*bf10*/  PRMT R97, R97, 0x5410, R3 ;  /* 0x0000541061617816 */ /* 0x000fc80000000003 */
        /* <DEDUP_REMOVED lines=31> */
[----:B------:R-:W-:Y:S01]  /*c110*/  SHF.R.U32.HI R15, RZ, 0x10, R23 ;  /* 0x00000010ff0f7819 */ /* 0x000fe20000011617 */
[----:B------:R-:W-:Y:S01]  /*c120*/  HADD2.F32 R47, -RZ, R47.H0_H0 ;  /* 0x2000002fff2f7230 */ /* 0x000fe20000004100 */
[--C-:B------:R-:W-:Y:S01]  /*c130*/  SHF.R.U64 R45, R18, 0x10, R19.reuse ;  /* 0x00000010122d7819 */ /* 0x100fe20000001213 */
[----:B------:R-:W2:Y:S01]  /*c140*/  LDS.128 R8, [R33+0x6100] ;  /* 0x0061000021087984 */ /* 0x000ea20000000c00 */
[----:B------:R-:W-:Y:S01]  /*c150*/  SHF.R.U32.HI R3, RZ, 0x10, R19 ;  /* 0x00000010ff037819 */ /* 0x000fe20000011613 */
[----:B------:R-:W-:Y:S01]  /*c160*/  HADD2.F32 R51, -RZ, R15.H0_H0 ;  /* 0x2000000fff337230 */ /* 0x000fe20000004100 */
[----:B------:R-:W-:-:S02]  /*c170*/  SHF.R.U64 R46, R20, 0x10, R21 ;  /* 0x00000010142e7819 */ /* 0x000fc40000001215 */
[----:B------:R-:W-:Y:S02]  /*c180*/  SHF.R.U32.HI R27, RZ, 0x10, R21 ;  /* 0x00000010ff1b7819 */ /* 0x000fe40000011615 */
[--C-:B------:R-:W-:Y:S01]  /*c190*/  SHF.R.U64 R28, R16, 0x10, R17.reuse ;  /* 0x00000010101c7819 */ /* 0x100fe20000001211 */
[----:B------:R-:W-:Y:S01]  /*c1a0*/  HADD2.F32 R16, -RZ, R3.H0_H0 ;  /* 0x20000003ff107230 */ /* 0x000fe20000004100 */
[----:B------:R-:W-:Y:S01]  /*c1b0*/  SHF.R.U32.HI R14, RZ, 0x10, R17 ;  /* 0x00000010ff0e7819 */ /* 0x000fe20000011611 */
[----:B------:R-:W-:Y:S02]  /*c1c0*/  HADD2.F32 R3, -RZ, R26.H1_H1 ;  /* 0x3000001aff037230 */ /* 0x000fe40000004100 */
[----:B------:R-:W-:Y:S02]  /*c1d0*/  HADD2.F32 R46, -RZ, R46.H0_H0 ;  /* 0x2000002eff2e7230 */ /* 0x000fe40000004100 */
[----:B------:R-:W-:Y:S02]  /*c1e0*/  HADD2.F32 R14, -RZ, R14.H0_H0 ;  /* 0x2000000eff0e7230 */ /* 0x000fe40000004100 */
[----:B-1----:R-:W-:-:S02]  /*c1f0*/  HADD2.F32 R19, -RZ, R7.H0_H0 ;  /* 0x20000007ff137230 */ /* 0x002fc40000004100 */
[--C-:B------:R-:W-:Y:S02]  /*c200*/  HADD2.F32 R21, -RZ, R5.reuse.H0_H0 ;  /* 0x20000005ff157230 */ /* 0x100fe40000004100 */
[----:B------:R-:W-:Y:S02]  /*c210*/  HADD2.F32 R20, -RZ, R5.H1_H1 ;  /* 0x30000005ff147230 */ /* 0x000fe40000004100 */
[--C-:B------:R-:W-:Y:S02]  /*c220*/  HADD2.F32 R23, -RZ, R4.reuse.H0_H0 ;  /* 0x20000004ff177230 */ /* 0x100fe40000004100 */
[----:B------:R-:W-:Y:S02]  /*c230*/  HADD2.F32 R25, -RZ, R4.H1_H1 ;  /* 0x30000004ff197230 */ /* 0x000fe40000004100 */
[--C-:B--2---:R-:W-:Y:S02]  /*c240*/  HADD2.F32 R5, -RZ, R11.reuse.H0_H0 ;  /* 0x2000000bff057230 */ /* 0x104fe40000004100 */
[----:B------:R-:W-:-:S02]  /*c250*/  HADD2.F32 R4, -RZ, R11.H1_H1 ;  /* 0x3000000bff047230 */ /* 0x000fc40000004100 */
[--C-:B------:R-:W-:Y:S01]  /*c260*/  HADD2.F32 R11, -RZ, R8.reuse.H0_H0 ;  /* 0x20000008ff0b7230 */ /* 0x100fe20000004100 */
[-C--:B------:R-:W-:Y:S01]  /*c270*/  FMUL.FTZ R31, R5, R0.reuse ;  /* 0x00000000051f7220 */ /* 0x080fe20000410000 */
[----:B------:R-:W-:Y:S02]  /*c280*/  HADD2.F32 R13, -RZ, R8.H1_H1 ;  /* 0x30000008ff0d7230 */ /* 0x000fe40000004100 */
[--C-:B------:R-:W-:Y:S02]  /*c290*/  HADD2.F32 R8, -RZ, R10.reuse.H0_H0 ;  /* 0x2000000aff087230 */ /* 0x100fe40000004100 */
[----:B------:R-:W-:Y:S02]  /*c2a0*/  HADD2.F32 R12, -RZ, R10.H1_H1 ;  /* 0x3000000aff0c7230 */ /* 0x000fe40000004100 */
[----:B------:R-:W-:Y:S01]  /*c2b0*/  HADD2.F32 R18, -RZ, R7.H1_H1 ;  /* 0x30000007ff127230 */ /* 0x000fe20000004100 */
[----:B------:R-:W-:Y:S01]  /*c2c0*/  FMUL.FTZ R7, R19, R0 ;  /* 0x0000000013077220 */ /* 0x000fe20000410000 */
[----:B------:R-:W-:-:S02]  /*c2d0*/  HADD2.F32 R10, -RZ, R29.H1_H1 ;  /* 0x3000001dff0a7230 */ /* 0x000fc40000004100 */
[--C-:B------:R-:W-:Y:S01]  /*c2e0*/  HADD2.F32 R22, -RZ, R6.reuse.H0_H0 ;  /* 0x20000006ff167230 */ /* 0x100fe20000004100 */
[----:B------:R-:W-:Y:S01]  /*c2f0*/  FMUL.FTZ R0, R18, R16 ;  /* 0x0000001012007220 */ /* 0x000fe20000410000 */
[----:B------:R-:W-:Y:S01]  /*c300*/  HADD2.F32 R24, -RZ, R6.H1_H1 ;  /* 0x30000006ff187230 */ /* 0x000fe20000004100 */
[----:B------:R-:W-:Y:S01]  /*c310*/  FFMA.FTZ R44, R5, R10, R7 ;  /* 0x0000000a052c7223 */ /* 0x000fe20000010007 */
[--C-:B------:R-:W-:Y:S01]  /*c320*/  HADD2.F32 R6, -RZ, R9.reuse.H0_H0 ;  /* 0x20000009ff067230 */ /* 0x100fe20000004100 */
[-C--:B------:R-:W-:Y:S01]  /*c330*/  FMUL.FTZ R5, R21, R3.reuse ;  /* 0x0000000315057220 */ /* 0x080fe20000410000 */
[----:B------:R-:W-:Y:S01]  /*c340*/  HADD2.F32 R7, -RZ, R30.H0_H0 ;  /* 0x2000001eff077230 */ /* 0x000fe20000004100 */
[----:B------:R-:W-:Y:S01]  /*c350*/  FMUL.FTZ R30, R4, R16 ;  /* 0x00000010041e7220 */ /* 0x000fe20000410000 */
[----:B------:R-:W-:Y:S01]  /*c360*/  HADD2.F32 R9, -RZ, R9.H1_H1 ;  /* 0x30000009ff097230 */ /* 0x000fe20000004100 */
[C---:B------:R-:W-:Y:S01]  /*c370*/  FMUL.FTZ R26, R6.reuse, R3 ;  /* 0x00000003061a7220 */ /* 0x040fe20000410000 */
[----:B------:R-:W-:Y:S01]  /*c380*/  HADD2.F32 R3, -RZ, R29.H0_H0 ;  /* 0x2000001dff037230 */ /* 0x000fe20000004100 */
[----:B------:R-:W-:Y:S01]  /*c390*/  FFMA.FTZ R32, R6, R7, R5 ;  /* 0x0000000706207223 */ /* 0x000fe20000010005 */
[----:B------:R-:W-:Y:S01]  /*c3a0*/  HADD2.F32 R6, -RZ, R50.H0_H0 ;  /* 0x20000032ff067230 */ /* 0x000fe20000004100 */
[----:B------:R-:W-:Y:S01]  /*c3b0*/  FFMA.FTZ R34, R4, R51, R0 ;  /* 0x0000003304227223 */ /* 0x000fe20000010000 */
[----:B------:R-:W-:Y:S01]  /*c3c0*/  HADD2.F32 R50, -RZ, R27.H0_H0 ;  /* 0x2000001bff327230 */ /* 0x000fe20000004100 */
[----:B------:R-:W-:Y:S01]  /*c3d0*/  FMUL.FTZ R5, R23, R3 ;  /* 0x0000000317057220 */ /* 0x000fe20000410000 */
[----:B------:R-:W-:Y:S01]  /*c3e0*/  HADD2.F32 R0, -RZ, R62.H0_H0 ;  /* 0x2000003eff007230 */ /* 0x000fe20000004100 */
[----:B------:R-:W-:-:S02]  /*c3f0*/  FMUL.FTZ R4, R20, R14 ;  /* 0x0000000e14047220 */ /* 0x000fc40000410000 */
[----:B------:R-:W-:Y:S01]  /*c400*/  FFMA.FTZ R27, R11, R6, R5 ;  /* 0x000000060b1b7223 */ /* 0x000fe20000010005 */
[----:B------:R-:W-:Y:S01]  /*c410*/  HADD2.F32 R5, -RZ, R28.H0_H0 ;  /* 0x2000001cff057230 */ /* 0x000fe20000004100 */
[C---:B------:R-:W-:Y:S01]  /*c420*/  FFMA.FTZ R29, R9.reuse, R50, R4 ;  /* 0x00000032091d7223 */ /* 0x040fe20000010004 */
[----:B------:R-:W-:Y:S01]  /*c430*/  HADD2.F32 R4, -RZ, R62.H1_H1 ;  /* 0x3000003eff047230 */ /* 0x000fe20000004100 */
[----:B------:R-:W-:Y:S01]  /*c440*/  FMUL.FTZ R17, R9, R14 ;  /* 0x0000000e09117220 */ /* 0x000fe20000410000 */
[----:B------:R-:W-:Y:S01]  /*c450*/  HADD2.F32 R9, -RZ, R45.H0_H0 ;  /* 0x2000002dff097230 */ /* 0x000fe20000004100 */
[----:B------:R-:W-:Y:S02]  /*c460*/  FMUL.FTZ R15, R11, R3 ;  /* 0x000000030b0f7220 */ /* 0x000fe40000410000 */
[-C--:B------:R-:W-:Y:S02]  /*c470*/  FMUL.FTZ R3, R22, R0.reuse ;  /* 0x0000000016037220 */ /* 0x080fe40000410000 */
[----:B------:R-:W-:-:S02]  /*c480*/  FMUL.FTZ R14, R8, R0 ;  /* 0x00000000080e7220 */ /* 0x000fc40000410000 */
[----:B------:R-:W-:Y:S02]  /*c490*/  FMUL.FTZ R0, R25, R5 ;  /* 0x0000000519007220 */ /* 0x000fe40000410000 */
[----:B------:R-:W-:Y:S02]  /*c4a0*/  FFMA.FTZ R28, R8, R4, R3 ;  /* 0x00000004081c7223 */ /* 0x000fe40000010003 */
[----:B------:R-:W-:Y:S02]  /*c4b0*/  FMUL.FTZ R3, R24, R9 ;  /* 0x0000000918037220 */ /* 0x000fe40000410000 */
[C---:B------:R-:W-:Y:S02]  /*c4c0*/  FMUL.FTZ R5, R13.reuse, R5 ;  /* 0x000000050d057220 */ /* 0x040fe40000410000 */
[----:B------:R-:W-:Y:S02]  /*c4d0*/  FFMA.FTZ R13, R13, R46, R0 ;  /* 0x0000002e0d0d7223 */ /* 0x000fe40000010000 */
[----:B------:R-:W-:-:S02]  /*c4e0*/  FMUL.FTZ R0, R12, R9 ;  /* 0x000000090c007220 */ /* 0x000fc40000410000 */
[----:B------:R-:W-:Y:S02]  /*c4f0*/  FFMA.FTZ R16, R12, R47, R3 ;  /* 0x0000002f0c107223 */ /* 0x000fe40000010003 */
[----:B------:R-:W-:Y:S02]  /*c500*/  FFMA.FTZ R8, R19, R10, -R31 ;  /* 0x0000000a13087223 */ /* 0x000fe4000001081f */
[----:B------:R-:W-:Y:S02]  /*c510*/  FFMA.FTZ R11, R18, R51, -R30 ;  /* 0x00000033120b7223 */ /* 0x000fe4000001081e */
[----:B------:R-:W-:Y:S01]  /*c520*/  FFMA.FTZ R10, R21, R7, -R26 ;  /* 0x00000007150a7223 */ /* 0x000fe2000001081a */
[----:B------:R-:W-:Y:S01]  /*c530*/  F2FP.PACK_AB R7, R34, R44 ;  /* 0x0000002c2207723e */ /* 0x000fe200000000ff */
[----:B------:R-:W-:Y:S01]  /*c540*/  FFMA.FTZ R9, R20, R50, -R17 ;  /* 0x0000003214097223 */ /* 0x000fe20000010811 */
[----:B------:R-:W-:Y:S01]  /*c550*/  F2FP.PACK_AB R11, R11, R8 ;  /* 0x000000080b0b723e */ /* 0x000fe200000000ff */
[----:B------:R-:W-:-:S02]  /*c560*/  FFMA.FTZ R12, R23, R6, -R15 ;  /* 0x00000006170c7223 */ /* 0x000fc4000001080f */
[----:B------:R-:W-:Y:S01]  /*c570*/  FFMA.FTZ R6, R22, R4, -R14 ;  /* 0x0000000416067223 */ /* 0x000fe2000001080e */
[----:B------:R-:W-:Y:S01]  /*c580*/  F2FP.PACK_AB R9, R9, R10 ;  /* 0x0000000a0909723e */ /* 0x000fe200000000ff */
[----:B------:R-:W-:Y:S01]  /*c590*/  FFMA.FTZ R3, R25, R46, -R5 ;  /* 0x0000002e19037223 */ /* 0x000fe20000010805 */
[----:B------:R-:W-:Y:S01]  /*c5a0*/  F2FP.PACK_AB R5, R29, R32 ;  /* 0x000000201d05723e */ /* 0x000fe200000000ff */
[----:B------:R-:W-:Y:S01]  /*c5b0*/  FFMA.FTZ R0, R24, R47, -R0 ;  /* 0x0000002f18007223 */ /* 0x000fe20000010800 */
[----:B------:R-:W-:Y:S02]  /*c5c0*/  F2FP.PACK_AB R4, R13, R27 ;  /* 0x0000001b0d04723e */ /* 0x000fe400000000ff */
[----:B------:R-:W-:Y:S02]  /*c5d0*/  F2FP.PACK_AB R8, R3, R12 ;  /* 0x0000000c0308723e */ /* 0x000fe400000000ff */
[----:B------:R-:W-:Y:S02]  /*c5e0*/  F2FP.PACK_AB R10, R0, R6 ;  /* 0x00000006000a723e */ /* 0x000fe400000000ff */
[----:B------:R-:W-:-:S03]  /*c5f0*/  F2FP.PACK_AB R6, R16, R28 ;  /* 0x0000001c1006723e */ /* 0x000fc600000000ff */
[----:B------:R1:W-:Y:S04]  /*c600*/  STS.128 [R35+0x6100], R8 ;  /* 0x0061000823007388 */ /* 0x0003e80000000c00 */
[----:B------:R1:W-:Y:S02]  /*c610*/  STS.128 [R33+0x6100], R4 ;  /* 0x0061000421007388 */ /* 0x0003e40000000c00 */
.L_x_821:
[----:B------:R-:W-:Y:S05]  /*c620*/  BSYNC B0 ;  /* 0x0000000000007941 */ /* 0x000fea0003800000 */
.L_x_820:
[----:B------:R-:W-:Y:S01]  /*c630*/  IADD3 R0, R61, 0x10, RZ ;  /* 0x000000103d007810 */ /* 0x000fe20007ffe0ff */
[----:B------:R-:W-:Y:S03]  /*c640*/  BSSY B0, `(.L_x_822) ;  /* 0x0000074000007945 */ /* 0x000fe60003800000 */
[----:B------:R-:W-:-:S13]  /*c650*/  ISETP.GE.AND P0, PT, R0, c[0x0][0x27c], PT ;  /* 0x00009f0000007a0c */ /* 0x000fda0003f06270 */
[----:B------:R-:W-:Y:S05]  /*c660*/  @P0 BRA `(.L_x_823) ;  /* 0x0000071000000947 */ /* 0x000fea0003800000 */
[----:B-1----:R-:W-:Y:S01]  /*c670*/  SHF.R.S32.HI R6, RZ, 0x1f, R0 ;  /* 0x0000001fff067819 */ /* 0x002fe20000011400 */
[----:B------:R-:W-:Y:S01]  /*c680*/  IMAD.SHL.U32 R7, R49, 0x40, RZ ;  /* 0x0000004031077824 */ /* 0x000fe200078e00ff */
[----:B------:R-:W-:Y:S01]  /*c690*/  LEA.HI R5, R60, R60, RZ, 0x1 ;  /* 0x0000003c3c057211 */ /* 0x000fe200078f08ff */
[----:B------:R-:W-:Y:S01]  /*c6a0*/  IMAD.MOV.U32 R8, RZ, RZ, c[0x0][0x27c] ;  /* 0x00009f00ff087624 */ /* 0x000fe200078e00ff */
        /* <DEDUP_REMOVED lines=9> */
[----:B------:R-:W-:Y:S02]  /*c740*/  LEA R4, R93, R5, 0x3 ;  /* 0x000000055d047211 */ /* 0x000fe400078e18ff */
[----:B------:R-:W-:-:S02]  /*c750*/  SHF.R.S32.HI R5, RZ, 0x1f, R3 ;  /* 0x0000001fff057819 */ /* 0x000fc40000011403 */
[----:B------:R-:W-:Y:S01]  /*c760*/  SHF.R.U32.HI R10, RZ, 0x3, R0 ;  /* 0x00000003ff0a7819 */ /* 0x000fe20000011600 */
[----:B------:R-:W-:Y:S01]  /*c770*/  IMAD.SHL.U32 R9, R4, 0x20, RZ ;  /* 0x0000002004097824 */ /* 0x000fe200078e00ff */
[----:B------:R-:W-:Y:S02]  /*c780*/  SHF.L.U32 R4, R3, 0x3, RZ ;  /* 0x0000000303047819 */ /* 0x000fe400000006ff */
[----:B------:R-:W-:Y:S02]  /*c790*/  LEA.HI R3, R5, R3, RZ, 0x2 ;  /* 0x0000000305037211 */ /* 0x000fe400078f10ff */
[----:B------:R-:W-:Y:S02]  /*c7a0*/  LOP3.LUT R4, R0, 0x18, R4, 0xf8, !PT ;  /* 0x0000001800047812 */ /* 0x000fe400078ef804 */
[----:B------:R-:W-:Y:S01]  /*c7b0*/  LOP3.LUT R8, R6, 0x7ffff000, RZ, 0xc0, !PT ;  /* 0x7ffff00006087812 */ /* 0x000fe200078ec0ff */
[----:B------:R-:W-:Y:S01]  /*c7c0*/  IMAD.SHL.U32 R0, R3, 0x400, RZ ;  /* 0x0000040003007824 */ /* 0x000fe200078e00ff */
[----:B------:R-:W-:-:S02]  /*c7d0*/  LOP3.LUT R6, R7, R10, RZ, 0x3c, !PT ;  /* 0x0000000a07067212 */ /* 0x000fc400078e3cff */
[----:B------:R-:W-:Y:S02]  /*c7e0*/  LOP3.LUT R3, R4, R10, RZ, 0x3c, !PT ;  /* 0x0000000a04037212 */ /* 0x000fe400078e3cff */
[----:B------:R-:W-:Y:S02]  /*c7f0*/  LOP3.LUT R0, R0, 0x7ffff000, RZ, 0xc0, !PT ;  /* 0x7ffff00000007812 */ /* 0x000fe400078ec0ff */
[--C-:B------:R-:W-:Y:S02]  /*c800*/  IADD3 R5, R6, R8, R9.reuse ;  /* 0x0000000806057210 */ /* 0x100fe40007ffe009 */
[----:B------:R-:W-:Y:S01]  /*c810*/  IADD3 R0, R3, R0, R9 ;  /* 0x0000000003007210 */ /* 0x000fe20007ffe009 */
[----:B------:R-:W-:Y:S01]  /*c820*/  HADD2.F32 R3, -RZ, R63.H0_H0 ;  /* 0x2000003fff037230 */ /* 0x000fe20000004100 */
[----:B------:R-:W-:Y:S02]  /*c830*/  SHF.L.U32 R44, R5, 0x1, RZ ;  /* 0x00000001052c7819 */ /* 0x000fe400000006ff */
[----:B------:R-:W-:Y:S01]  /*c840*/  SHF.R.U64 R45, R36, 0x10, R37 ;  /* 0x00000010242d7819 */ /* 0x000fe20000001225 */
[----:B------:R-:W-:Y:S01]  /*c850*/  IMAD.SHL.U32 R32, R0, 0x2, RZ ;  /* 0x0000000200207824 */ /* 0x000fe200078e00ff */
[----:B------:R-:W-:Y:S01]  /*c860*/  SHF.R.U32.HI R0, RZ, 0x10, R41 ;  /* 0x00000010ff007819 */ /* 0x000fe20000011629 */
[----:B------:R-:W1:Y:S01]  /*c870*/  LDS.128 R4, [R44+0x6100] ;  /* 0x006100002c047984 */ /* 0x000e620000000c00 */
[----:B------:R-:W-:-:S02]  /*c880*/  SHF.R.U32.HI R14, RZ, 0x10, R37 ;  /* 0x00000010ff0e7819 */ /* 0x000fc40000011625 */
[----:B------:R-:W-:Y:S01]  /*c890*/  SHF.R.U64 R35, R40, 0x10, R41 ;  /* 0x0000001028237819 */ /* 0x000fe20000001229 */
[----:B------:R-:W2:Y:S01]  /*c8a0*/  LDS.128 R8, [R32+0x6100] ;  /* 0x0061000020087984 */ /* 0x000ea20000000c00 */
[----:B------:R-:W-:Y:S01]  /*c8b0*/  HADD2.F32 R17, -RZ, R0.H0_H0 ;  /* 0x20000000ff117230 */ /* 0x000fe20000004100 */
[----:B------:R-:W-:Y:S01]  /*c8c0*/  SHF.R.U32.HI R15, RZ, 0x10, R43 ;  /* 0x00000010ff0f7819 */ /* 0x000fe2000001162b */
[----:B------:R-:W-:Y:S01]  /*c8d0*/  HADD2.F32 R0, -RZ, R63.H1_H1 ;  /* 0x3000003fff007230 */ /* 0x000fe20000004100 */
[--C-:B------:R-:W-:Y:S01]  /*c8e0*/  SHF.R.U32.HI R16, RZ, 0x10, R39.reuse ;  /* 0x00000010ff107819 */ /* 0x100fe20000011627 */
[----:B------:R-:W-:Y:S01]  /*c8f0*/  HADD2.F32 R40, -RZ, R14.H0_H0 ;  /* 0x2000000eff287230 */ /* 0x000fe20000004100 */
[----:B------:R-:W-:Y:S01]  /*c900*/  SHF.R.U64 R37, R38, 0x10, R39 ;  /* 0x0000001026257819 */ /* 0x000fe20000001227 */
[----:B------:R-:W-:Y:S01]  /*c910*/  HADD2.F32 R15, -RZ, R15.H0_H0 ;  /* 0x2000000fff0f7230 */ /* 0x000fe20000004100 */
[----:B------:R-:W-:Y:S01]  /*c920*/  SHF.R.U64 R29, R42, 0x10, R43 ;  /* 0x000000102a1d7819 */ /* 0x000fe2000000122b */
[----:B------:R-:W-:-:S02]  /*c930*/  HADD2.F32 R39, -RZ, R16.H0_H0 ;  /* 0x20000010ff277230 */ /* 0x000fc40000004100 */
[----:B------:R-:W-:Y:S02]  /*c940*/  HADD2.F32 R38, -RZ, R45.H0_H0 ;  /* 0x2000002dff267230 */ /* 0x000fe40000004100 */
[--C-:B-1----:R-:W-:Y:S02]  /*c950*/  HADD2.F32 R19, -RZ, R5.reuse.H0_H0 ;  /* 0x20000005ff137230 */ /* 0x102fe40000004100 */
[----:B------:R-:W-:Y:S02]  /*c960*/  HADD2.F32 R18, -RZ, R5.H1_H1 ;  /* 0x30000005ff127230 */ /* 0x000fe40000004100 */
[--C-:B------:R-:W-:Y:S02]  /*c970*/  HADD2.F32 R22, -RZ, R6.reuse.H0_H0 ;  /* 0x20000006ff167230 */ /* 0x100fe40000004100 */
[----:B------:R-:W-:Y:S02]  /*c980*/  HADD2.F32 R24, -RZ, R6.H1_H1 ;  /* 0x30000006ff187230 */ /* 0x000fe40000004100 */
[----:B--2---:R-:W-:-:S02]  /*c990*/  HADD2.F32 R6, -RZ, R9.H0_H0 ;  /* 0x20000009ff067230 */ /* 0x004fc40000004100 */
[----:B------:R-:W-:Y:S02]  /*c9a0*/  HADD2.F32 R5, -RZ, R9.H1_H1 ;  /* 0x30000009ff057230 */ /* 0x000fe40000004100 */
[--C-:B------:R-:W-:Y:S01]  /*c9b0*/  HADD2.F32 R9, -RZ, R8.reuse.H0_H0 ;  /* 0x20000008ff097230 */ /* 0x100fe20000004100 */
[----:B------:R-:W-:Y:S01]  /*c9c0*/  FMUL.FTZ R33, R6, R3 ;  /* 0x0000000306217220 */ /* 0x000fe20000410000 */
[----:B------:R-:W-:Y:S01]  /*c9d0*/  HADD2.F32 R13, -RZ, R8.H1_H1 ;  /* 0x30000008ff0d7230 */ /* 0x000fe20000004100 */
[----:B------:R-:W-:Y:S01]  /*c9e0*/  FMUL.FTZ R30, R5, R17 ;  /* 0x00000011051e7220 */ /* 0x000fe20000410000 */
[--C-:B------:R-:W-:Y:S02]  /*c9f0*/  HADD2.F32 R8, -RZ, R10.reuse.H0_H0 ;  /* 0x2000000aff087230 */ /* 0x100fe40000004100 */
[----:B------:R-:W-:Y:S02]  /*ca00*/  HADD2.F32 R12, -RZ, R10.H1_H1 ;  /* 0x3000000aff0c7230 */ /* 0x000fe40000004100 */
[----:B------:R-:W-:-:S02]  /*ca10*/  HADD2.F32 R21, -RZ, R7.H0_H0 ;  /* 0x20000007ff157230 */ /* 0x000fc40000004100 */
[----:B------:R-:W-:Y:S01]  /*ca20*/  HADD2.F32 R20, -RZ, R7.H1_H1 ;  /* 0x30000007ff147230 */ /* 0x000fe20000004100 */
[----:B------:R-:W-:Y:S01]  /*ca30*/  FMUL.FTZ R7, R19, R3 ;  /* 0x0000000313077220 */ /* 0x000fe20000410000 */
[----:B------:R-:W-:Y:S01]  /*ca40*/  HADD2.F32 R10, -RZ, R88.H1_H1 ;  /* 0x30000058ff0a7230 */ /* 0x000fe20000004100 */
[----:B------:R-:W-:Y:S01]  /*ca50*/  FMUL.FTZ R3, R21, R0 ;  /* 0x0000000015037220 */ /* 0x000fe20000410000 */
[--C-:B------:R-:W-:Y:S02]  /*ca60*/  HADD2.F32 R23, -RZ, R4.reuse.H0_H0 ;  /* 0x20000004ff177230 */ /* 0x100fe40000004100 */
[----:B------:R-:W-:Y:S01]  /*ca70*/  HADD2.F32 R25, -RZ, R4.H1_H1 ;  /* 0x30000004ff197230 */ /* 0x000fe20000004100 */
[-C--:B------:R-:W-:Y:S01]  /*ca80*/  FFMA.FTZ R36, R6, R10.reuse, R7 ;  /* 0x0000000a06247223 */ /* 0x080fe20000010007 */
[----:B------:R-:W-:Y:S01]  /*ca90*/  HADD2.F32 R4, -RZ, R11.H0_H0 ;  /* 0x2000000bff047230 */ /* 0x000fe20000004100 */
[----:B------:R-:W-:Y:S01]  /*caa0*/  FMUL.FTZ R6, R18, R17 ;  /* 0x0000001112067220 */ /* 0x000fe20000410000 */
[----:B------:R-:W-:Y:S01]  /*cab0*/  HADD2.F32 R7, -RZ, R89.H1_H1 ;  /* 0x30000059ff077230 */ /* 0x000fe20000004100 */
[----:B------:R-:W-:Y:S01]  /*cac0*/  FFMA.FTZ R10, R19, R10, -R33 ;  /* 0x0000000a130a7223 */ /* 0x000fe20000010821 */
[----:B------:R-:W-:Y:S01]  /*cad0*/  HADD2.F32 R11, -RZ, R11.H1_H1 ;  /* 0x3000000bff0b7230 */ /* 0x000fe20000004100 */
[----:B------:R-:W-:Y:S01]  /*cae0*/  FFMA.FTZ R34, R5, R40, R6 ;  /* 0x0000002805227223 */ /* 0x000fe20000010006 */
[----:B------:R-:W-:Y:S01]  /*caf0*/  HADD2.F32 R6, -RZ, R90.H0_H0 ;  /* 0x2000005aff067230 */ /* 0x000fe20000004100 */
[C---:B------:R-:W-:Y:S01]  /*cb00*/  FFMA.FTZ R31, R4.reuse, R7, R3 ;  /* 0x00000007041f7223 */ /* 0x040fe20000010003 */
[----:B------:R-:W-:Y:S01]  /*cb10*/  HADD2.F32 R3, -RZ, R88.H0_H0 ;  /* 0x20000058ff037230 */ /* 0x000fe20000004100 */
[----:B------:R-:W-:Y:S01]  /*cb20*/  FMUL.FTZ R26, R4, R0 ;  /* 0x00000000041a7220 */ /* 0x000fe20000410000 */
[----:B------:R-:W-:Y:S01]  /*cb30*/  HADD2.F32 R0, -RZ, R89.H0_H0 ;  /* 0x20000059ff007230 */ /* 0x000fe20000004100 */
[----:B------:R-:W-:-:S02]  /*cb40*/  FMUL.FTZ R4, R20, R15 ;  /* 0x0000000f14047220 */ /* 0x000fc40000410000 */
[----:B------:R-:W-:Y:S02]  /*cb50*/  FMUL.FTZ R5, R23, R3 ;  /* 0x0000000317057220 */ /* 0x000fe40000410000 */
[----:B------:R-:W-:Y:S02]  /*cb60*/  FMUL.FTZ R16, R11, R15 ;  /* 0x0000000f0b107220 */ /* 0x000fe40000410000 */
[----:B------:R-:W-:Y:S01]  /*cb70*/  FFMA.FTZ R27, R9, R6, R5 ;  /* 0x00000006091b7223 */ /* 0x000fe20000010005 */
[----:B------:R-:W-:Y:S01]  /*cb80*/  HADD2.F32 R5, -RZ, R35.H0_H0 ;  /* 0x20000023ff057230 */ /* 0x000fe20000004100 */
[----:B------:R-:W-:Y:S01]  /*cb90*/  FFMA.FTZ R28, R11, R39, R4 ;  /* 0x000000270b1c7223 */ /* 0x000fe20000010004 */
        /* <DEDUP_REMOVED lines=14> */
[----:B------:R-:W-:Y:S01]  /*cc80*/  FFMA.FTZ R8, R21, R7, -R26 ;  /* 0x0000000715087223 */ /* 0x000fe2000001081a */
[----:B------:R-:W-:Y:S01]  /*cc90*/  F2FP.PACK_AB R7, R28, R31 ;  /* 0x0000001f1c07723e */ /* 0x000fe200000000ff */
        /* <DEDUP_REMOVED lines=8> */
[----:B------:R-:W-:-:S02]  /*cd20*/  F2FP.PACK_AB R4, R13, R27 ;  /* 0x0000001b0d04723e */ /* 0x000fc400000000ff */
[----:B------:R-:W-:Y:S02]  /*cd30*/  F2FP.PACK_AB R8, R3, R12 ;  /* 0x0000000c0308723e */ /* 0x000fe400000000ff */
[----:B------:R-:W-:Y:S02]  /*cd40*/  F2FP.PACK_AB R10, R0, R6 ;  /* 0x00000006000a723e */ /* 0x000fe400000000ff */
[----:B------:R-:W-:-:S03]  /*cd50*/  F2FP.PACK_AB R6, R17, R29 ;  /* 0x0000001d1106723e */ /* 0x000fc600000000ff */
[----:B------:R1:W-:Y:S04]  /*cd60*/  STS.128 [R44+0x6100], R8 ;  /* 0x006100082c007388 */ /* 0x0003e80000000c00 */
[----:B------:R1:W-:Y:S02]  /*cd70*/  STS.128 [R32+0x6100], R4 ;  /* 0x0061000420007388 */ /* 0x0003e40000000c00 */
.L_x_823:
[----:B------:R-:W-:Y:S05]  /*cd80*/  BSYNC B0 ;  /* 0x0000000000007941 */ /* 0x000fea0003800000 */
.L_x_822:
[----:B------:R-:W-:-:S04]  /*cd90*/  IADD3 R0, R61, 0x20, RZ ;  /* 0x000000203d007810 */ /* 0x000fc80007ffe0ff */
        /* <DEDUP_REMOVED lines=29> */
[--C-:B------:R-:W-:Y:S01]  /*cf70*/  HADD2.F32 R3, -RZ, R91.reuse.H0_H0 ;  /* 0x2000005bff037230 */ /* 0x100fe20000004100 */
[----:B------:R-:W-:Y:S02]  /*cf80*/  SHF.L.U32 R35, R5, 0x1, RZ ;  /* 0x0000000105237819 */ /* 0x000fe400000006ff */
[----:B------:R-:W-:Y:S01]  /*cf90*/  SHF.R.U32.HI R14, RZ, 0x10, R53 ;  /* 0x00000010ff0e7819 */ /* 0x000fe20000011635 */
[----:B------:R-:W-:Y:S01]  /*cfa0*/  IMAD.SHL.U32 R32, R0, 0x2, RZ ;  /* 0x0000000200207824 */ /* 0x000fe200078e00ff */
[----:B------:R-:W-:Y:S01]  /*cfb0*/  SHF.R.U32.HI R0, RZ, 0x10, R57 ;  /* 0x00000010ff007819 */ /* 0x000fe20000011639 */
[----:B------:R-:W1:Y:S01]  /*cfc0*/  LDS.128 R4, [R35+0x6100] ;  /* 0x0061000023047984 */ /* 0x000e620000000c00 */
[----:B------:R-:W-:Y:S01]  /*cfd0*/  SHF.R.U32.HI R15, RZ, 0x10, R59 ;  /* 0x00000010ff0f7819 */ /* 0x000fe2000001163b */
[----:B------:R-:W-:Y:S01]  /*cfe0*/  HADD2.F32 R41, -RZ, R14.H0_H0 ;  /* 0x2000000eff297230 */ /* 0x000fe20000004100 */
[----:B------:R-:W-:Y:S01]  /*cff0*/  SHF.R.U32.HI R16, RZ, 0x10, R55 ;  /* 0x00000010ff107819 */ /* 0x000fe20000011637 */
[----:B------:R-:W2:Y:S01]  /*d000*/  LDS.128 R8, [R32+0x6100] ;  /* 0x0061000020087984 */ /* 0x000ea20000000c00 */
[----:B------:R-:W-:Y:S01]  /*d010*/  HADD2.F32 R17, -RZ, R0.H0_H0 ;  /* 0x20000000ff117230 */ /* 0x000fe20000004100 */
[----:B------:R-:W-:Y:S01]  /*d020*/  SHF.R.U64 R29, R56, 0x10, R57 ;  /* 0x00000010381d7819 */ /* 0x000fe20000001239 */
[----:B------:R-:W-:Y:S01]  /*d030*/  HADD2.F32 R0, -RZ, R91.H1_H1 ;  /* 0x3000005bff007230 */ /* 0x000fe20000004100 */
[----:B------:R-:W-:Y:S01]  /*d040*/  SHF.R.U64 R34, R58, 0x10, R59 ;  /* 0x000000103a227819 */ /* 0x000fe2000000123b */
[----:B------:R-:W-:Y:S01]  /*d050*/  HADD2.F32 R15, -RZ, R15.H0_H0 ;  /* 0x2000000fff0f7230 */ /* 0x000fe20000004100 */
[----:B------:R-:W-:Y:S01]  /*d060*/  SHF.R.U64 R37, R52, 0x10, R53 ;  /* 0x0000001034257819 */ /* 0x000fe20000001235 */
[----:B------:R-:W-:Y:S01]  /*d070*/  HADD2.F32 R40, -RZ, R16.H0_H0 ;  /* 0x20000010ff287230 */ /* 0x000fe20000004100 */
[----:B------:R-:W-:-:S03]  /*d080*/  SHF.R.U64 R38, R54, 0x10, R55 ;  /* 0x0000001036267819 */ /* 0x000fc60000001237 */
        /* <DEDUP_REMOVED lines=16> */
[----:B------:R-:W-:Y:S01]  /*d190*/  HADD2.F32 R10, -RZ, R92.H0_H0 ;  /* 0x2000005cff0a7230 */ /* 0x000fe20000004100 */
[----:B------:R-:W-:Y:S01]  /*d1a0*/  FMUL.FTZ R3, R21, R0 ;  /* 0x0000000015037220 */ /* 0x000fe20000410000 */
[--C-:B------:R-:W-:Y:S02]  /*d1b0*/  HADD2.F32 R23, -RZ, R4.reuse.H0_H0 ;  /* 0x20000004ff177230 */ /* 0x100fe40000004100 */
[----:B------:R-:W-:Y:S01]  /*d1c0*/  HADD2.F32 R25, -RZ, R4.H1_H1 ;  /* 0x30000004ff197230 */ /* 0x000fe20000004100 */
[-C--:B------:R-:W-:Y:S01]  /*d1d0*/  FFMA.FTZ R39, R6, R10.reuse, R7 ;  /* 0x0000000a06277223 */ /* 0x080fe20000010007 */
[--C-:B------:R-:W-:Y:S01]  /*d1e0*/  HADD2.F32 R4, -RZ, R11.reuse.H0_H0 ;  /* 0x2000000bff047230 */ /* 0x100fe20000004100 */
[----:B------:R-:W-:Y:S01]  /*d1f0*/  FMUL.FTZ R6, R18, R17 ;  /* 0x0000001112067220 */ /* 0x000fe20000410000 */
[----:B------:R-:W-:Y:S01]  /*d200*/  HADD2.F32 R7, -RZ, R94.H1_H1 ;  /* 0x3000005eff077230 */ /* 0x000fe20000004100 */
[----:B------:R-:W-:Y:S01]  /*d210*/  FFMA.FTZ R10, R19, R10, -R33 ;  /* 0x0000000a130a7223 */ /* 0x000fe20000010821 */
[----:B------:R-:W-:Y:S01]  /*d220*/  HADD2.F32 R11, -RZ, R11.H1_H1 ;  /* 0x3000000bff0b7230 */ /* 0x000fe20000004100 */
[----:B------:R-:W-:Y:S01]  /*d230*/  FFMA.FTZ R36, R5, R41, R6 ;  /* 0x0000002905247223 */ /* 0x000fe20000010006 */
[----:B------:R-:W-:Y:S01]  /*d240*/  HADD2.F32 R6, -RZ, R95.H0_H0 ;  /* 0x2000005fff067230 */ /* 0x000fe20000004100 */
[C---:B------:R-:W-:Y:S01]  /*d250*/  FFMA.FTZ R31, R4.reuse, R7, R3 ;  /* 0x00000007041f7223 */ /* 0x040fe20000010003 */
[----:B------:R-:W-:Y:S01]  /*d260*/  HADD2.F32 R3, -RZ, R92.H1_H1 ;  /* 0x3000005cff037230 */ /* 0x000fe20000004100 */
        /* <DEDUP_REMOVED lines=38> */
.L_x_819:
[----:B------:R-:W-:Y:S05]  /*d4d0*/  BSYNC B1 ;  /* 0x0000000000017941 */ /* 0x000fea0003800000 */
.L_x_818:
[----:B------:R-:W-:-:S04]  /*d4e0*/  IADD3 R12, R60, 0x40, RZ ;  /* 0x000000403c0c7810 */ /* 0x000fc80007ffe0ff */
[----:B------:R-:W-:-:S13]  /*d4f0*/  ISETP.GE.AND P0, PT, R12, UR4, PT ;  /* 0x000000040c007c0c */ /* 0x000fda000bf06270 */
[----:B------:R-:W-:Y:S05]  /*d500*/  @P0 BRA `(.L_x_803) ;  /* 0x0000162000000947 */ /* 0x000fea0003800000 */
[----:B------:R-:W-:Y:S01]  /*d510*/  ISETP.GE.AND P0, PT, R61, c[0x0][0x27c], PT ;  /* 0x00009f003d007a0c */ /* 0x000fe20003f06270 */
[----:B------:R-:W-:-:S12]  /*d520*/  BSSY B0, `(.L_x_824) ;  /* 0x0000070000007945 */ /* 0x000fd80003800000 */
[----:B------:R-:W-:Y:S05]  /*d530*/  @P0 BRA `(.L_x_825) ;  /* 0x000006e000000947 */ /* 0x000fea0003800000 */
[----:B------:R-:W-:Y:S01]  /*d540*/  SHF.R.S32.HI R0, RZ, 0x1f, R12 ;  /* 0x0000001fff007819 */ /* 0x000fe2000001140c */
[----:B-1----:R-:W-:Y:S01]  /*d550*/  IMAD.MOV.U32 R6, RZ, RZ, c[0x0][0x27c] ;  /* 0x00009f00ff067624 */ /* 0x002fe200078e00ff */
        /* <DEDUP_REMOVED lines=14> */
[----:B------:R-:W-:Y:S02]  /*d640*/  SHF.R.U32.HI R8, RZ, 0x3, R0 ;  /* 0x00000003ff087819 */ /* 0x000fe40000011600 */
[----:B------:R-:W-:Y:S02]  /*d650*/  LOP3.LUT R3, R0, 0x18, R6, 0xf8, !PT ;  /* 0x0000001800037812 */ /* 0x000fe400078ef806 */
[----:B------:R-:W-:Y:S02]  /*d660*/  SHF.L.U32 R0, R7, 0xa, RZ ;  /* 0x0000000a07007819 */ /* 0x000fe400000006ff */
[-C--:B------:R-:W-:Y:S02]  /*d670*/  LOP3.LUT R5, R5, R8.reuse, RZ, 0x3c, !PT ;  /* 0x0000000805057212 */ /* 0x080fe400078e3cff */
[----:B------:R-:W-:Y:S02]  /*d680*/  LOP3.LUT R3, R3, R8, RZ, 0x3c, !PT ;  /* 0x0000000803037212 */ /* 0x000fe400078e3cff */
[----:B------:R-:W-:Y:S01]  /*d690*/  LOP3.LUT R0, R0, 0x7ffff000, RZ, 0xc0, !PT ;  /* 0x7ffff00000007812 */ /* 0x000fe200078ec0ff */
[----:B------:R-:W-:Y:S01]  /*d6a0*/  IMAD.IADD R5, R4, 0x1, R5 ;  /* 0x0000000104057824 */ /* 0x000fe200078e0205 */
[----:B------:R-:W-:-:S02]  /*d6b0*/  SHF.R.U32.HI R15, RZ, 0x10, R67 ;  /* 0x00000010ff0f7819 */ /* 0x000fc40000011643 */
[----:B------:R-:W-:Y:S02]  /*d6c0*/  IADD3 R0, R3, R0, R4 ;  /* 0x0000000003007210 */ /* 0x000fe40007ffe004 */
[----:B------:R-:W-:Y:S01]  /*d6d0*/  SHF.L.U32 R35, R5, 0x1, RZ ;  /* 0x0000000105237819 */ /* 0x000fe200000006ff */
[----:B------:R-:W-:Y:S01]  /*d6e0*/  HADD2.F32 R42, -RZ, R15.H0_H0 ;  /* 0x2000000fff2a7230 */ /* 0x000fe20000004100 */
[----:B------:R-:W-:Y:S01]  /*d6f0*/  SHF.L.U32 R32, R0, 0x1, RZ ;  /* 0x0000000100207819 */ /* 0x000fe200000006ff */
[--C-:B------:R-:W-:Y:S01]  /*d700*/  HADD2.F32 R0, -RZ, R96.reuse.H0_H0 ;  /* 0x20000060ff007230 */ /* 0x100fe20000004100 */
[----:B------:R-:W-:Y:S01]  /*d710*/  SHF.R.U32.HI R3, RZ, 0x10, R71 ;  /* 0x00000010ff037819 */ /* 0x000fe20000011647 */
[----:B------:R-:W1:Y:S01]  /*d720*/  LDS.128 R4, [R35+0x6100] ;  /* 0x0061000023047984 */ /* 0x000e620000000c00 */
[----:B------:R-:W-:Y:S02]  /*d730*/  SHF.R.U32.HI R16, RZ, 0x10, R69 ;  /* 0x00000010ff107819 */ /* 0x000fe40000011645 */
        /* <DEDUP_REMOVED lines=11> */
[----:B------:R-:W-:Y:S02]  /*d7f0*/  HADD2.F32 R39, -RZ, R39.H0_H0 ;  /* 0x20000027ff277230 */ /* 0x000fe40000004100 */
[----:B-1----:R-:W-:Y:S02]  /*d800*/  HADD2.F32 R20, -RZ, R7.H0_H0 ;  /* 0x20000007ff147230 */ /* 0x002fe40000004100 */
[--C-:B------:R-:W-:Y:S02]  /*d810*/  HADD2.F32 R22, -RZ, R5.reuse.H0_H0 ;  /* 0x20000005ff167230 */ /* 0x100fe40000004100 */
[----:B------:R-:W-:Y:S02]  /*d820*/  HADD2.F32 R21, -RZ, R5.H1_H1 ;  /* 0x30000005ff157230 */ /* 0x000fe40000004100 */
[----:B------:R-:W-:-:S02]  /*d830*/  HADD2.F32 R24, -RZ, R4.H0_H0 ;  /* 0x20000004ff187230 */ /* 0x000fc40000004100 */
[----:B------:R-:W-:Y:S02]  /*d840*/  HADD2.F32 R26, -RZ, R4.H1_H1 ;  /* 0x30000004ff1a7230 */ /* 0x000fe40000004100 */
[--C-:B--2---:R-:W-:Y:S02]  /*d850*/  HADD2.F32 R5, -RZ, R11.reuse.H0_H0 ;  /* 0x2000000bff057230 */ /* 0x104fe40000004100 */
[----:B------:R-:W-:Y:S02]  /*d860*/  HADD2.F32 R4, -RZ, R11.H1_H1 ;  /* 0x3000000bff047230 */ /* 0x000fe40000004100 */
[--C-:B------:R-:W-:Y:S01]  /*d870*/  HADD2.F32 R11, -RZ, R8.reuse.H0_H0 ;  /* 0x20000008ff0b7230 */ /* 0x100fe20000004100 */
[----:B------:R-:W-:Y:S01]  /*d880*/  FMUL.FTZ R34, R5, R0 ;  /* 0x0000000005227220 */ /* 0x000fe20000410000 */
[----:B------:R-:W-:Y:S01]  /*d890*/  HADD2.F32 R14, -RZ, R8.H1_H1 ;  /* 0x30000008ff0e7230 */ /* 0x000fe20000004100 */
[----:B------:R-:W-:Y:S01]  /*d8a0*/  FMUL.FTZ R31, R4, R18 ;  /* 0x00000012041f7220 */ /* 0x000fe20000410000 */
[----:B------:R-:W-:-:S02]  /*d8b0*/  HADD2.F32 R8, -RZ, R10.H0_H0 ;  /* 0x2000000aff087230 */ /* 0x000fc40000004100 */
[----:B------:R-:W-:Y:S02]  /*d8c0*/  HADD2.F32 R13, -RZ, R10.H1_H1 ;  /* 0x3000000aff0d7230 */ /* 0x000fe40000004100 */
[----:B------:R-:W-:Y:S01]  /*d8d0*/  HADD2.F32 R19, -RZ, R7.H1_H1 ;  /* 0x30000007ff137230 */ /* 0x000fe20000004100 */
[----:B------:R-:W-:Y:S01]  /*d8e0*/  FMUL.FTZ R7, R20, R0 ;  /* 0x0000000014077220 */ /* 0x000fe20000410000 */
[----:B------:R-:W-:Y:S02]  /*d8f0*/  HADD2.F32 R10, -RZ, R97.H0_H0 ;  /* 0x20000061ff0a7230 */ /* 0x000fe40000004100 */
[--C-:B------:R-:W-:Y:S01]  /*d900*/  HADD2.F32 R23, -RZ, R6.reuse.H0_H0 ;  /* 0x20000006ff177230 */ /* 0x100fe20000004100 */
[----:B------:R-:W-:Y:S01]  /*d910*/  FMUL.FTZ R0, R19, R18 ;  /* 0x0000001213007220 */ /* 0x000fe20000410000 */
[----:B------:R-:W-:Y:S01]  /*d920*/  HADD2.F32 R25, -RZ, R6.H1_H1 ;  /* 0x30000006ff197230 */ /* 0x000fe20000004100 */
[----:B------:R-:W-:Y:S01]  /*d930*/  FFMA.FTZ R40, R5, R10, R7 ;  /* 0x0000000a05287223 */ /* 0x000fe20000010007 */
[--C-:B------:R-:W-:Y:S01]  /*d940*/  HADD2.F32 R6, -RZ, R9.reuse.H0_H0 ;  /* 0x20000009ff067230 */ /* 0x100fe20000004100 */
[-C--:B------:R-:W-:Y:S01]  /*d950*/  FMUL.FTZ R5, R22, R3.reuse ;  /* 0x0000000316057220 */ /* 0x080fe20000410000 */
[--C-:B------:R-:W-:Y:S01]  /*d960*/  HADD2.F32 R7, -RZ, R98.reuse.H0_H0 ;  /* 0x20000062ff077230 */ /* 0x100fe20000004100 */
[----:B------:R-:W-:Y:S01]  /*d970*/  FFMA.FTZ R37, R4, R42, R0 ;  /* 0x0000002a04257223 */ /* 0x000fe20000010000 */
[----:B------:R-:W-:Y:S01]  /*d980*/  HADD2.F32 R9, -RZ, R9.H1_H1 ;  /* 0x30000009ff097230 */ /* 0x000fe20000004100 */
[C---:B------:R-:W-:Y:S01]  /*d990*/  FMUL.FTZ R27, R6.reuse, R3 ;  /* 0x00000003061b7220 */ /* 0x040fe20000410000 */
[----:B------:R-:W-:Y:S01]  /*d9a0*/  HADD2.F32 R3, -RZ, R97.H1_H1 ;  /* 0x30000061ff037230 */ /* 0x000fe20000004100 */
[----:B------:R-:W-:Y:S01]  /*d9b0*/  FFMA.FTZ R33, R6, R7, R5 ;  /* 0x0000000706217223 */ /* 0x000fe20000010005 */
[----:B------:R-:W-:Y:S01]  /*d9c0*/  HADD2.F32 R6, -RZ, R99.H0_H0 ;  /* 0x20000063ff067230 */ /* 0x000fe20000004100 */
[----:B------:R-:W-:Y:S01]  /*d9d0*/  FMUL.FTZ R4, R21, R15 ;  /* 0x0000000f15047220 */ /* 0x000fe20000410000 */
[----:B------:R-:W-:Y:S01]  /*d9e0*/  HADD2.F32 R0, -RZ, R98.H1_H1 ;  /* 0x30000062ff007230 */ /* 0x000fe20000004100 */
[----:B------:R-:W-:-:S02]  /*d9f0*/  FMUL.FTZ R5, R24, R3 ;  /* 0x0000000318057220 */ /* 0x000fc40000410000 */
[----:B------:R-:W-:Y:S01]  /*da00*/  FFMA.FTZ R30, R9, R41, R4 ;  /* 0x00000029091e7223 */ /* 0x000fe20000010004 */
[----:B------:R-:W-:Y:S01]  /*da10*/  HADD2.F32 R4, -RZ, R99.H1_H1 ;  /* 0x30000063ff047230 */ /* 0x000fe20000004100 */
[----:B------:R-:W-:Y:S01]  /*da20*/  FFMA.FTZ R28, R11, R6, R5 ;  /* 0x000000060b1c7223 */ /* 0x000fe20000010005 */
[----:B------:R-:W-:Y:S01]  /*da30*/  HADD2.F32 R5, -RZ, R29.H0_H0 ;  /* 0x2000001dff057230 */ /* 0x000fe20000004100 */
        /* <DEDUP_REMOVED lines=30> */
.L_x_825:
[----:B------:R-:W-:Y:S05]  /*dc20*/  BSYNC B0 ;  /* 0x0000000000007941 */ /* 0x000fea0003800000 */
.L_x_824:
        /* <DEDUP_REMOVED lines=36> */
[----:B------:R-:W-:Y:S01]  /*de70*/  SHF.R.U32.HI R3, RZ, 0x10, R79 ;  /* 0x00000010ff037819 */ /* 0x000fe2000001164f */
[----:B------:R-:W-:Y:S01]  /*de80*/  HADD2.F32 R42, -RZ, R15.H0_H0 ;  /* 0x2000000fff2a7230 */ /* 0x000fe20000004100 */
[----:B------:R-:W-:Y:S01]  /*de90*/  SHF.L.U32 R32, R0, 0x1, RZ ;  /* 0x0000000100207819 */ /* 0x000fe200000006ff */
[----:B------:R-:W1:Y:S01]  /*dea0*/  LDS.128 R4, [R36+0x6100] ;  /* 0x0061000024047984 */ /* 0x000e620000000c00 */
[--C-:B------:R-:W-:Y:S01]  /*deb0*/  HADD2.F32 R0, -RZ, R102.reuse.H0_H0 ;  /* 0x20000066ff007230 */ /* 0x100fe20000004100 */
[----:B------:R-:W-:Y:S01]  /*dec0*/  SHF.R.U32.HI R16, RZ, 0x10, R77 ;  /* 0x00000010ff107819 */ /* 0x000fe2000001164d */
[----:B------:R-:W-:Y:S01]  /*ded0*/  HADD2.F32 R18, -RZ, R3.H0_H0 ;  /* 0x20000003ff127230 */ /* 0x000fe20000004100 */
[----:B------:R-:W2:Y:S01]  /*dee0*/  LDS.128 R8, [R32+0x6100] ;  /* 0x0061000020087984 */ /* 0x000ea20000000c00 */
[----:B------:R-:W-:Y:S01]  /*def0*/  HADD2.F32 R3, -RZ, R102.H1_H1 ;  /* 0x30000066ff037230 */ /* 0x000fe20000004100 */
[----:B------:R-:W-:Y:S01]  /*df00*/  SHF.R.U32.HI R17, RZ, 0x10, R73 ;  /* 0x00000010ff117819 */ /* 0x000fe20000011649 */
[----:B------:R-:W-:Y:S01]  /*df10*/  HADD2.F32 R15, -RZ, R16.H0_H0 ;  /* 0x20000010ff0f7230 */ /* 0x000fe20000004100 */
        /* <DEDUP_REMOVED lines=8> */
[----:B------:R-:W-:Y:S02]  /*dfa0*/  HADD2.F32 R21, -RZ, R5.H1_H1 ;  /* 0x30000005ff157230 */ /* 0x000fe40000004100 */
[--C-:B------:R-:W-:Y:S02]  /*dfb0*/  HADD2.F32 R24, -RZ, R4.reuse.H0_H0 ;  /* 0x20000004ff187230 */ /* 0x100fe40000004100 */
[----:B------:R-:W-:-:S02]  /*dfc0*/  HADD2.F32 R26, -RZ, R4.H1_H1 ;  /* 0x30000004ff1a7230 */ /* 0x000fc40000004100 */
[--C-:B--2---:R-:W-:Y:S02]  /*dfd0*/  HADD2.F32 R5, -RZ, R11.reuse.H0_H0 ;  /* 0x2000000bff057230 */ /* 0x104fe40000004100 */
[----:B------:R-:W-:Y:S02]  /*dfe0*/  HADD2.F32 R4, -RZ, R11.H1_H1 ;  /* 0x3000000bff047230 */ /* 0x000fe40000004100 */
[--C-:B------:R-:W-:Y:S01]  /*dff0*/  HADD2.F32 R11, -RZ, R8.reuse.H0_H0 ;  /* 0x20000008ff0b7230 */ /* 0x100fe20000004100 */
[----:B------:R-:W-:Y:S01]  /*e000*/  FMUL.FTZ R34, R5, R0 ;  /* 0x0000000005227220 */ /* 0x000fe20000410000 */
[----:B------:R-:W-:Y:S01]  /*e010*/  HADD2.F32 R14, -RZ, R8.H1_H1 ;  /* 0x30000008ff0e7230 */ /* 0x000fe20000004100 */
[----:B------:R-:W-:Y:S01]  /*e020*/  FMUL.FTZ R31, R4, R18 ;  /* 0x00000012041f7220 */ /* 0x000fe20000410000 */
[--C-:B------:R-:W-:Y:S02]  /*e030*/  HADD2.F32 R8, -RZ, R10.reuse.H0_H0 ;  /* 0x2000000aff087230 */ /* 0x100fe40000004100 */
[----:B------:R-:W-:-:S02]  /*e040*/  HADD2.F32 R13, -RZ, R10.H1_H1 ;  /* 0x3000000aff0d7230 */ /* 0x000fc40000004100 */
[----:B------:R-:W-:Y:S01]  /*e050*/  HADD2.F32 R19, -RZ, R7.H1_H1 ;  /* 0x30000007ff137230 */ /* 0x000fe20000004100 */
[----:B------:R-:W-:Y:S01]  /*e060*/  FMUL.FTZ R7, R20, R0 ;  /* 0x0000000014077220 */ /* 0x000fe20000410000 */
[----:B------:R-:W-:Y:S02]  /*e070*/  HADD2.F32 R10, -RZ, R103.H0_H0 ;  /* 0x20000067ff0a7230 */ /* 0x000fe40000004100 */
[--C-:B------:R-:W-:Y:S01]  /*e080*/  HADD2.F32 R23, -RZ, R6.reuse.H0_H0 ;  /* 0x20000006ff177230 */ /* 0x100fe20000004100 */
[----:B------:R-:W-:Y:S01]  /*e090*/  FMUL.FTZ R0, R19, R18 ;  /* 0x0000001213007220 */ /* 0x000fe20000410000 */
[----:B------:R-:W-:Y:S01]  /*e0a0*/  HADD2.F32 R25, -RZ, R6.H1_H1 ;  /* 0x30000006ff197230 */ /* 0x000fe20000004100 */
[----:B------:R-:W-:Y:S01]  /*e0b0*/  FFMA.FTZ R40, R5, R10, R7 ;  /* 0x0000000a05287223 */ /* 0x000fe20000010007 */
[----:B------:R-:W-:Y:S01]  /*e0c0*/  HADD2.F32 R6, -RZ, R9.H0_H0 ;  /* 0x20000009ff067230 */ /* 0x000fe20000004100 */
[-C--:B------:R-:W-:Y:S01]  /*e0d0*/  FMUL.FTZ R5, R22, R3.reuse ;  /* 0x0000000316057220 */ /* 0x080fe20000410000 */
[----:B------:R-:W-:Y:S01]  /*e0e0*/  HADD2.F32 R7, -RZ, R105.H0_H0 ;  /* 0x20000069ff077230 */ /* 0x000fe20000004100 */
        /* <DEDUP_REMOVED lines=15> */
[----:B------:R-:W-:Y:S01]  /*e1e0*/  FMUL.FTZ R16, R11, R3 ;  /* 0x000000030b107220 */ /* 0x000fe20000410000 */
[----:B------:R-:W-:Y:S01]  /*e1f0*/  HADD2.F32 R35, -RZ, R39.H0_H0 ;  /* 0x20000027ff237230 */ /* 0x000fe20000004100 */
        /* <DEDUP_REMOVED lines=27> */
.L_x_827:
[----:B------:R-:W-:Y:S05]  /*e3b0*/  BSYNC B0 ;  /* 0x0000000000007941 */ /* 0x000fea0003800000 */
.L_x_826:
        /* <DEDUP_REMOVED lines=34> */
[----:B------:R-:W-:Y:S01]  /*e5e0*/  SHF.R.U32.HI R15, RZ, 0x10, R81 ;  /* 0x00000010ff0f7819 */ /* 0x000fe20000011651 */
[----:B------:R-:W-:Y:S01]  /*e5f0*/  HADD2.F32 R41, -RZ, R14.H0_H0 ;  /* 0x2000000eff297230 */ /* 0x000fe20000004100 */
[----:B------:R-:W-:Y:S01]  /*e600*/  IADD3 R0, R3, R0, R8 ;  /* 0x0000000003007210 */ /* 0x000fe20007ffe008 */
[----:B------:R-:W1:Y:S01]  /*e610*/  LDS.128 R4, [R35+0x6100] ;  /* 0x0061000023047984 */ /* 0x000e620000000c00 */
[----:B------:R-:W-:Y:S01]  /*e620*/  SHF.R.U32.HI R3, RZ, 0x10, R83 ;  /* 0x00000010ff037819 */ /* 0x000fe20000011653 */
[----:B------:R-:W-:Y:S01]  /*e630*/  HADD2.F32 R15, -RZ, R15.H0_H0 ;  /* 0x2000000fff0f7230 */ /* 0x000fe20000004100 */
[----:B------:R-:W-:Y:S01]  /*e640*/  SHF.L.U32 R32, R0, 0x1, RZ ;  /* 0x0000000100207819 */ /* 0x000fe200000006ff */
[--C-:B------:R-:W-:Y:S01]  /*e650*/  HADD2.F32 R0, -RZ, R108.reuse.H0_H0 ;  /* 0x2000006cff007230 */ /* 0x100fe20000004100 */
[----:B------:R-:W-:Y:S01]  /*e660*/  SHF.R.U32.HI R16, RZ, 0x10, R85 ;  /* 0x00000010ff107819 */ /* 0x000fe20000011655 */
[----:B------:R-:W-:Y:S01]  /*e670*/  HADD2.F32 R17, -RZ, R3.H0_H0 ;  /* 0x20000003ff117230 */ /* 0x000fe20000004100 */
[----:B------:R-:W-:Y:S01]  /*e680*/  SHF.R.U64 R28, R80, 0x10, R81 ;  /* 0x00000010501c7819 */ /* 0x000fe20000001251 */
[----:B------:R-:W2:Y:S01]  /*e690*/  LDS.128 R8, [R32+0x6100] ;  /* 0x0061000020087984 */ /* 0x000ea20000000c00 */
[----:B------:R-:W-:Y:S01]  /*e6a0*/  HADD2.F32 R3, -RZ, R108.H1_H1 ;  /* 0x3000006cff037230 */ /* 0x000fe20000004100 */
[----:B------:R-:W-:Y:S01]  /*e6b0*/  SHF.R.U64 R34, R82, 0x10, R83 ;  /* 0x0000001052227819 */ /* 0x000fe20000001253 */
[----:B------:R-:W-:Y:S01]  /*e6c0*/  HADD2.F32 R40, -RZ, R16.H0_H0 ;  /* 0x20000010ff287230 */ /* 0x000fe20000004100 */
[----:B------:R-:W-:-:S02]  /*e6d0*/  SHF.R.U64 R37, R84, 0x10, R85 ;  /* 0x0000001054257819 */ /* 0x000fc40000001255 */
[----:B------:R-:W-:Y:S01]  /*e6e0*/  SHF.R.U64 R38, R86, 0x10, R87 ;  /* 0x0000001056267819 */ /* 0x000fe20000001257 */
[----:B------:R-:W-:Y:S02]  /*e6f0*/  HADD2.F32 R34, -RZ, R34.H0_H0 ;  /* 0x20000022ff227230 */ /* 0x000fe40000004100 */
[----:B------:R-:W-:Y:S02]  /*e700*/  HADD2.F32 R37, -RZ, R37.H0_H0 ;  /* 0x20000025ff257230 */ /* 0x000fe40000004100 */
[----:B------:R-:W-:Y:S02]  /*e710*/  HADD2.F32 R38, -RZ, R38.H0_H0 ;  /* 0x20000026ff267230 */ /* 0x000fe40000004100 */
[----:B-1----:R-:W-:Y:S02]  /*e720*/  HADD2.F32 R19, -RZ, R7.H0_H0 ;  /* 0x20000007ff137230 */ /* 0x002fe40000004100 */
[--C-:B------:R-:W-:Y:S02]  /*e730*/  HADD2.F32 R21, -RZ, R5.reuse.H0_H0 ;  /* 0x20000005ff157230 */ /* 0x100fe40000004100 */
[----:B------:R-:W-:-:S02]  /*e740*/  HADD2.F32 R20, -RZ, R5.H1_H1 ;  /* 0x30000005ff147230 */ /* 0x000fc40000004100 */
[--C-:B------:R-:W-:Y:S02]  /*e750*/  HADD2.F32 R23, -RZ, R4.reuse.H0_H0 ;  /* 0x20000004ff177230 */ /* 0x100fe40000004100 */
        /* <DEDUP_REMOVED lines=17> */
[----:B------:R-:W-:Y:S01]  /*e870*/  FMUL.FTZ R5, R21, R3 ;  /* 0x0000000315057220 */ /* 0x000fe20000410000 */
        /* <DEDUP_REMOVED lines=10> */
[----:B------:R-:W-:Y:S02]  /*e920*/  FMUL.FTZ R17, R9, R15 ;  /* 0x0000000f09117220 */ /* 0x000fe40000410000 */
[----:B------:R-:W-:Y:S01]  /*e930*/  FFMA.FTZ R27, R11, R6, R5 ;  /* 0x000000060b1b7223 */ /* 0x000fe20000010005 */
[----:B------:R-:W-:Y:S01]  /*e940*/  HADD2.F32 R5, -RZ, R28.H0_H0 ;  /* 0x2000001cff057230 */ /* 0x000fe20000004100 */
[----:B------:R-:W-:Y:S01]  /*e950*/  FFMA.FTZ R29, R9, R40, R4 ;  /* 0x00000028091d7223 */ /* 0x000fe20000010004 */
[----:B------:R-:W-:Y:S01]  /*e960*/  HADD2.F32 R4, -RZ, R111.H1_H1 ;  /* 0x3000006fff047230 */ /* 0x000fe20000004100 */
[----:B------:R-:W-:Y:S02]  /*e970*/  FMUL.FTZ R15, R11, R3 ;  /* 0x000000030b0f7220 */ /* 0x000fe40000410000 */
[-C--:B------:R-:W-:Y:S02]  /*e980*/  FMUL.FTZ R3, R22, R0.reuse ;  /* 0x0000000016037220 */ /* 0x080fe40000410000 */
[----:B------:R-:W-:-:S02]  /*e990*/  FMUL.FTZ R14, R8, R0 ;  /* 0x00000000080e7220 */ /* 0x000fc40000410000 */
[-C--:B------:R-:W-:Y:S02]  /*e9a0*/  FMUL.FTZ R0, R25, R5.reuse ;  /* 0x0000000519007220 */ /* 0x080fe40000410000 */
[----:B------:R-:W-:Y:S02]  /*e9b0*/  FFMA.FTZ R28, R8, R4, R3 ;  /* 0x00000004081c7223 */ /* 0x000fe40000010003 */
[-C--:B------:R-:W-:Y:S02]  /*e9c0*/  FMUL.FTZ R3, R24, R34.reuse ;  /* 0x0000002218037220 */ /* 0x080fe40000410000 */
        /* <DEDUP_REMOVED lines=22> */
.L_x_803:
[----:B------:R-:W-:Y:S05]  /*eb30*/  BSYNC B2 ;  /* 0x0000000000027941 */ /* 0x000fea0003800000 */
.L_x_785:
[----:B------:R-:W-:Y:S01]  /*eb40*/  IMAD R0, R113, c[0x0][0x208], RZ ;  /* 0x0000820071007a24 */ /* 0x000fe200078e02ff */
[----:B-1----:R-:W-:Y:S01]  /*eb50*/  LOP3.LUT R7, R117, 0xfffffff8, RZ, 0xc0, !PT ;  /* 0xfffffff875077812 */ /* 0x002fe200078ec0ff */
[----:B------:R-:W-:Y:S01]  /*eb60*/  IMAD.WIDE.U32 R4, R119, c[0x0][0x208], RZ ;  /* 0x0000820077047a25 */ /* 0x000fe200078e00ff */
[----:B------:R-:W-:Y:S01]  /*eb70*/  SHF.R.S32.HI R16, RZ, 0x1f, R101 ;  /* 0x0000001fff107819 */ /* 0x000fe20000011465 */
[----:B------:R-:W-:-:S04]  /*eb80*/  DEPBAR.LE SB0, 0x0 ;  /* 0x000080000000791a */ /* 0x000fc80000000000 */
[----:B------:R-:W-:Y:S01]  /*eb90*/  IMAD R0, R119, c[0x0][0x20c], R0 ;  /* 0x0000830077007a24 */ /* 0x000fe200078e0200 */
[----:B------:R-:W-:Y:S01]  /*eba0*/  SHF.R.S32.HI R13, RZ, 0x1f, R107 ;  /* 0x0000001fff0d7819 */ /* 0x000fe2000001146b */
[----:B------:R-:W-:Y:S01]  /*ebb0*/  IMAD.IADD R7, R157, 0x1, -R7 ;  /* 0x000000019d077824 */ /* 0x000fe200078e0a07 */
[----:B------:R-:W-:Y:S01]  /*ebc0*/  ISETP.GE.AND P2, PT, R160, c[0x0][0x1d4], PT ;  /* 0x00007500a0007a0c */ /* 0x000fe20003f46270 */
[----:B------:R-:W-:Y:S01]  /*ebd0*/  IMAD.IADD R5, R5, 0x1, R0 ;  /* 0x0000000105057824 */ /* 0x000fe200078e0200 */
[----:B------:R-:W-:Y:S01]  /*ebe0*/  P2R R64, PR, RZ, 0x8 ;  /* 0x00000008ff407803 */ /* 0x000fe20000000000 */
[----:B------:R-:W-:Y:S01]  /*ebf0*/  IMAD R0, R114, c[0x0][0x218], RZ ;  /* 0x0000860072007a24 */ /* 0x000fe200078e02ff */
[----:B------:R-:W-:Y:S01]  /*ec00*/  LEA.HI R3, R7, R7, RZ, 0x1 ;  /* 0x0000000707037211 */ /* 0x000fe200078f08ff */
[----:B------:R-:W-:Y:S01]  /*ec10*/  IMAD.WIDE.U32 R4, R118, c[0x0][0x218], R4 ;  /* 0x0000860076047a25 */ /* 0x000fe200078e0004 */
[----:B------:R-:W-:Y:S01]  /*ec20*/  SHF.R.S32.HI R161, RZ, 0x1f, R160 ;  /* 0x0000001fffa17819 */ /* 0x000fe200000114a0 */
[----:B------:R-:W-:-:S02]  /*ec30*/  UISETP.GE.AND UP0, UPT, UR8, 0x2, UPT ;  /* 0x000000020800788c */ /* 0x000fc4000bf06270 */
[----:B------:R-:W-:Y:S01]  /*ec40*/  IMAD R0, R118, c[0x0][0x21c], R0 ;  /* 0x0000870076007a24 */ /* 0x000fe200078e0200 */
[----:B------:R-:W-:Y:S01]  /*ec50*/  BAR.SYNC.DEFER_BLOCKING 0x0 ;  /* 0x0000000000007b1d */ /* 0x000fe20000010000 */
[----:B------:R-:W-:Y:S01]  /*ec60*/  IADD3 R6, P0, R4, UR24, RZ ;  /* 0x0000001804067c10 */ /* 0x000fe2000ff1e0ff */
[----:B------:R-:W-:-:S03]  /*ec70*/  IMAD.WIDE R14, R160, 0x2, RZ ;  /* 0x00000002a00e7825 */ /* 0x000fc600078e02ff */
[----:B------:R-:W-:Y:S01]  /*ec80*/  IADD3.X R4, R5, UR10, R0, P0, !PT ;  /* 0x0000000a05047c10 */ /* 0x000fe200087fe400 */
[----:B------:R-:W-:Y:S01]  /*ec90*/  IMAD.SHL.U32 R248, R248, 0x2, RZ ;  /* 0x00000002f8f87824 */ /* 0x000fe200078e00ff */
[C---:B------:R-:W-:Y:S02]  /*eca0*/  LEA R0, P0, R6.reuse, c[0x0][0x1f8], 0x1 ;  /* 0x00007e0006007a11 */ /* 0x040fe400078008ff */
[----:B------:R-:W-:Y:S02]  /*ecb0*/  LEA.HI R5, R93, R93, RZ, 0x1 ;  /* 0x0000005d5d057211 */ /* 0x000fe400078f08ff */
[----:B------:R-:W-:Y:S01]  /*ecc0*/  LEA.HI.X R4, R6, c[0x0][0x1fc], R4, 0x1, P0 ;  /* 0x00007f0006047a11 */ /* 0x000fe200000f0c04 */
[----:B------:R-:W1:Y:S01]  /*ecd0*/  SHFL.IDX PT, R11, R0, RZ, 0x1c1f ;  /* 0x001c1fff000b7589 */ /* 0x000e6200000e0000 */
[----:B------:R-:W-:Y:S02]  /*ece0*/  SHF.R.S32.HI R6, RZ, 0x1, R3 ;  /* 0x00000001ff067819 */ /* 0x000fe40000011403 */
[----:B------:R-:W-:Y:S01]  /*ecf0*/  LOP3.LUT R5, R5, 0xfffffffe, RZ, 0xc0, !PT ;  /* 0xfffffffe05057812 */ /* 0x000fe200078ec0ff */
[----:B------:R-:W2:Y:S01]  /*ed00*/  SHFL.IDX PT, R12, R4, RZ, 0x1c1f ;  /* 0x001c1fff040c7589 */ /* 0x000ea200000e0000 */
[----:B------:R-:W-:-:S03]  /*ed10*/  LOP3.LUT P1, RZ, R6, 0x2, RZ, 0xc0, !PT ;  /* 0x0000000206ff7812 */ /* 0x000fc6000782c0ff */
[----:B------:R3:W4:Y:S01]  /*ed20*/  SHFL.IDX PT, R9, R0, 0x1, 0x1c1f ;  /* 0x003c1f0000097f89 */ /* 0x00072200000e0000 */
[----:B------:R-:W-:-:S03]  /*ed30*/  IMAD.IADD R8, R93, 0x1, -R5 ;  /* 0x000000015d087824 */ /* 0x000fc600078e0a05 */
[----:B------:R5:W5:Y:S01]  /*ed40*/  SHFL.IDX PT, R10, R4, 0x1, 0x1c1f ;  /* 0x003c1f00040a7f89 */ /* 0x000b6200000e0000 */
[----:B-1----:R-:W-:-:S05]  /*ed50*/  IADD3 R58, P0, R11, R14, RZ ;  /* 0x0000000e0b3a7210 */ /* 0x002fca0007f1e0ff */
[----:B--2---:R-:W-:Y:S01]  /*ed60*/  IMAD.X R59, R12, 0x1, R15, P0 ;  /* 0x000000010c3b7824 */ /* 0x004fe200000e060f */
[----:B---3--:R-:W-:Y:S01]  /*ed70*/  LOP3.LUT R0, R3, 0x3fffffe, RZ, 0xc0, !PT ;  /* 0x03fffffe03007812 */ /* 0x008fe200078ec0ff */
[----:B------:R-:W-:Y:S01]  /*ed80*/  IMAD.SHL.U32 R3, R6, 0x40, RZ ;  /* 0x0000004006037824 */ /* 0x000fe200078e00ff */
[----:B----4-:R-:W-:Y:S02]  /*ed90*/  IADD3 R56, P0, R14, R9, RZ ;  /* 0x000000090e387210 */ /* 0x010fe40007f1e0ff */
[----:B-----5:R-:W-:Y:S01]  /*eda0*/  LOP3.LUT R4, R112, 0x7fffffe, RZ, 0xc0, !PT ;  /* 0x07fffffe70047812 */ /* 0x020fe200078ec0ff */
[----:B------:R-:W-:Y:S01]  /*edb0*/  IMAD.IADD R5, R7, 0x1, -R0 ;  /* 0x0000000107057824 */ /* 0x000fe200078e0a00 */
[----:B------:R-:W-:Y:S01]  /*edc0*/  LOP3.LUT R0, R3, 0xc0, RZ, 0xc0, !PT ;  /* 0x000000c003007812 */ /* 0x000fe200078ec0ff */
[----:B------:R-:W-:Y:S01]  /*edd0*/  IMAD.SHL.U32 R7, R116, 0x8, RZ ;  /* 0x0000000874077824 */ /* 0x000fe200078e00ff */
[----:B------:R-:W-:Y:S01]  /*ede0*/  SHF.R.S32.HI R6, RZ, 0x1f, R100 ;  /* 0x0000001fff067819 */ /* 0x000fe20000011464 */
[----:B------:R-:W-:Y:S01]  /*edf0*/  IMAD.IADD R150, R107, 0x1, -R4 ;  /* 0x000000016b967824 */ /* 0x000fe200078e0a04 */
[----:B------:R-:W-:Y:S01]  /*ee00*/  LEA.HI R4, R16, R101, RZ, 0x3 ;  /* 0x0000006510047211 */ /* 0x000fe200078f18ff */
[----:B------:R-:W-:Y:S01]  /*ee10*/  IMAD.X R57, R15, 0x1, R10, P0 ;  /* 0x000000010f397824 */ /* 0x000fe200000e060a */
[----:B------:R-:W-:-:S02]  /*ee20*/  LOP3.LUT R3, R0, 0x8, R7, 0xf8, !PT ;  /* 0x0000000800037812 */ /* 0x000fc400078ef807 */
[----:B------:R-:W-:Y:S02]  /*ee30*/  SHF.R.U32.HI R0, RZ, 0x3, R0 ;  /* 0x00000003ff007819 */ /* 0x000fe40000011600 */
[----:B------:R-:W-:Y:S02]  /*ee40*/  LOP3.LUT R158, R4, 0xfffffff8, RZ, 0xc0, !PT ;  /* 0xfffffff8049e7812 */ /* 0x000fe400078ec0ff */
[----:B------:R-:W-:Y:S01]  /*ee50*/  LOP3.LUT R3, R3, R0, RZ, 0x3c, !PT ;  /* 0x0000000003037212 */ /* 0x000fe200078e3cff */
[----:B------:R-:W-:Y:S01]  /*ee60*/  IMAD R0, R8, 0x8, R5 ;  /* 0x0000000808007824 */ /* 0x000fe200078e0205 */
[----:B------:R-:W-:Y:S01]  /*ee70*/  LEA.HI R7, R13, R107, RZ, 0x3 ;  /* 0x0000006b0d077211 */ /* 0x000fe200078f18ff */
[----:B------:R-:W-:Y:S01]  /*ee80*/  IMAD.WIDE R4, R158, 0x2, RZ ;  /* 0x000000029e047825 */ /* 0x000fe200078e02ff */
[----:B------:R-:W-:Y:S01]  /*ee90*/  LEA.HI R6, R6, R100, RZ, 0x3 ;  /* 0x0000006406067211 */ /* 0x000fe200078f18ff */
[----:B------:R-:W-:Y:S01]  /*eea0*/  STL [R1+0x2c], R158 ;  /* 0x00002c9e01007387 */ /* 0x000fe20000100800 */
[----:B------:R-:W-:Y:S01]  /*eeb0*/  SHF.R.S32.HI R159, RZ, 0x1f, R158 ;  /* 0x0000001fff9f7819 */ /* 0x000fe2000001149e */
[----:B------:R-:W-:Y:S01]  /*eec0*/  IMAD.SHL.U32 R7, R7, 0x20, RZ ;  /* 0x0000002007077824 */ /* 0x000fe200078e00ff */
[----:B------:R-:W-:Y:S01]  /*eed0*/  IADD3 R54, P0, R11, R4, RZ ;  /* 0x000000040b367210 */ /* 0x000fe20007f1e0ff */
[----:B------:R-:W-:Y:S01]  /*eee0*/  IMAD.U32 R0, R0, 0x20, R3 ;  /* 0x0000002000007824 */ /* 0x000fe200078e0003 */
[----:B------:R-:W-:Y:S01]  /*eef0*/  LOP3.LUT R155, R6, 0xfffffff8, RZ, 0xc0, !PT ;  /* 0xfffffff8069b7812 */ /* 0x000fe200078ec0ff */
[----:B------:R-:W-:Y:S01]  /*ef00*/  IMAD.SHL.U32 R3, R115, 0x40, RZ ;  /* 0x0000004073037824 */ /* 0x000fe200078e00ff */
[----:B------:R-:W-:Y:S01]  /*ef10*/  LOP3.LUT R149, R7, 0xffffff00, RZ, 0xc0, !PT ;  /* 0xffffff0007957812 */ /* 0x000fe200078ec0ff */
[----:B------:R-:W-:Y:S01]  /*ef20*/  IMAD.X R55, R12, 0x1, R5, P0 ;  /* 0x000000010c377824 */ /* 0x000fe200000e0605 */
[-C--:B------:R-:W-:Y:S01]  /*ef30*/  IADD3 R52, P0, R4, R9.reuse, RZ ;  /* 0x0000000904347210 */ /* 0x080fe20007f1e0ff */
[----:B------:R-:W-:Y:S01]  /*ef40*/  IMAD.SHL.U32 R8, R8, 0x8, RZ ;  /* 0x0000000808087824 */ /* 0x000fe200078e00ff */
[----:B------:R-:W-:Y:S01]  /*ef50*/  LOP3.LUT R3, R3, 0xc0, RZ, 0xc0, !PT ;  /* 0x000000c003037812 */ /* 0x000fe200078ec0ff */
[----:B------:R-:W-:Y:S01]  /*ef60*/  IMAD.WIDE R6, R155, 0x2, RZ ;  /* 0x000000029b067825 */ /* 0x000fe200078e02ff */
[----:B------:R-:W-:Y:S01]  /*ef70*/  SHF.R.S32.HI R156, RZ, 0x1f, R155 ;  /* 0x0000001fff9c7819 */ /* 0x000fe2000001149b */
[----:B------:R-:W-:Y:S01]  /*ef80*/  STL [R1+0x3c], R155 ;  /* 0x00003c9b01007387 */ /* 0x000fe20000100800 */
[----:B------:R-:W-:Y:S01]  /*ef90*/  LOP3.LUT R8, R3, 0x8, R8, 0xf8, !PT ;  /* 0x0000000803087812 */ /* 0x000fe200078ef808 */
[----:B------:R-:W-:Y:S01]  /*efa0*/  IMAD.X R53, R5, 0x1, R10, P0 ;  /* 0x0000000105357824 */ /* 0x000fe200000e060a */
[----:B------:R-:W-:Y:S01]  /*efb0*/  SHF.R.U32.HI R4, RZ, 0x3, R3 ;  /* 0x00000003ff047819 */ /* 0x000fe20000011603 */
[----:B------:R-:W-:Y:S01]  /*efc0*/  IMAD R3, R152, 0x200, R149 ;  /* 0x0000020098037824 */ /* 0x000fe200078e0295 */
[----:B------:R-:W-:Y:S01]  /*efd0*/  IADD3 R38, P0, R11, R6, RZ ;  /* 0x000000060b267210 */ /* 0x000fe20007f1e0ff */
[----:B------:R-:W-:Y:S01]  /*efe0*/  IMAD.SHL.U32 R220, R0, 0x2, RZ ;  /* 0x0000000200dc7824 */ /* 0x000fe200078e00ff */
[----:B------:R-:W-:Y:S01]  /*eff0*/  LOP3.LUT R148, R8, R4, RZ, 0x3c, !PT ;  /* 0x0000000408947212 */ /* 0x000fe200078e3cff */
[----:B------:R-:W-:Y:S01]  /*f000*/  IMAD R0, R150, 0x20, R3 ;  /* 0x0000002096007824 */ /* 0x000fe200078e0203 */
[----:B------:R-:W-:Y:S01]  /*f010*/  STL [R1+0x48], R161 ;  /* 0x000048a101007387 */ /* 0x000fe20000100800 */
[----:B------:R-:W-:Y:S01]  /*f020*/  IMAD.X R39, R12, 0x1, R7, P0 ;  /* 0x000000010c277824 */ /* 0x000fe200000e0607 */
[----:B------:R-:W-:Y:S01]  /*f030*/  IADD3 R36, P0, R6, R9, RZ ;  /* 0x0000000906247210 */ /* 0x000fe20007f1e0ff */
[----:B------:R-:W-:Y:S01]  /*f040*/  IMAD.IADD R0, R148, 0x1, R0 ;  /* 0x0000000194007824 */ /* 0x000fe200078e0200 */
[C---:B------:R-:W-:Y:S01]  /*f050*/  IADD3 R3, R220.reuse, 0x3100, RZ ;  /* 0x00003100dc037810 */ /* 0x040fe20007ffe0ff */
[----:B------:R-:W-:Y:S01]  /*f060*/  LDSM.16.M88.4 R24, [R220+0x3900] ;  /* 0x00390000dc18783b */ /* 0x000fe20000000200 */
[----:B------:R-:W-:Y:S01]  /*f070*/  IADD3 R225, R220, 0x3120, RZ ;  /* 0x00003120dce17810 */ /* 0x000fe20007ffe0ff */
[----:B------:R-:W-:Y:S01]  /*f080*/  IMAD.X R37, R7, 0x1, R10, P0 ;  /* 0x0000000107257824 */ /* 0x000fe200000e060a */
[----:B------:R-:W-:Y:S01]  /*f090*/  ISETP.LT.OR P0, PT, R104, 0x1, P2 ;  /* 0x000000016800780c */ /* 0x000fe20001701670 */
[----:B------:R-:W-:Y:S01]  /*f0a0*/  IMAD.SHL.U32 R223, R0, 0x2, RZ ;  /* 0x0000000200df7824 */ /* 0x000fe200078e00ff */
[----:B------:R-:W-:Y:S01]  /*f0b0*/  @P1 IADD3 R225, R3, -0x20, RZ ;  /* 0xffffffe003e11810 */ /* 0x000fe20007ffe0ff */
[----:B------:R-:W-:Y:S01]  /*f0c0*/  LDSM.16.M88.4 R32, [R220+0x3100] ;  /* 0x00310000dc20783b */ /* 0x000fe20000000200 */
[----:B------:R-:W-:Y:S01]  /*f0d0*/  ISETP.GE.AND P1, PT, R101, c[0x0][0x1d4], PT ;  /* 0x0000750065007a0c */ /* 0x000fe20003f26270 */
[----:B------:R-:W-:Y:S01]  /*f0e0*/  IMAD R224, R2, 0x2, R223 ;  /* 0x0000000202e07824 */ /* 0x000fe200078e02df */
[----:B------:R-:W-:Y:S01]  /*f0f0*/  ISETP.LT.OR P2, PT, R104, 0x21, P2 ;  /* 0x000000216800780c */ /* 0x000fe20001741670 */
[----:B------:R-:W1:Y:S01]  /*f100*/  LDSM.16.M88.4 R4, [R223+0x7100] ;  /* 0x00710000df04783b */ /* 0x000e620000000200 */
[----:B------:R-:W-:Y:S01]  /*f110*/  IMAD R0, R150, 0x20, R149 ;  /* 0x0000002096007824 */ /* 0x000fe200078e0295 */
[----:B------:R-:W-:-:S02]  /*f120*/  IADD3 R236, R225, 0x400, RZ ;  /* 0x00000400e1ec7810 */ /* 0x000fc40007ffe0ff */
[----:B------:R-:W2:Y:S01]  /*f130*/  LDSM.16.M88.4 R28, [R220+0x3500] ;  /* 0x00350000dc1c783b */ /* 0x000ea20000000200 */
[----:B------:R-:W-:Y:S01]  /*f140*/  IMAD.IADD R0, R148, 0x1, R0 ;  /* 0x0000000194007824 */ /* 0x000fe200078e0200 */
[C---:B------:R-:W-:Y:S02]  /*f150*/  IADD3 R235, R225.reuse, 0x800, RZ ;  /* 0x00000800e1eb7810 */ /* 0x040fe40007ffe0ff */
[----:B------:R-:W3:Y:S01]  /*f160*/  LDSM.16.M88.4 R20, [R220+0x3d00] ;  /* 0x003d0000dc14783b */ /* 0x000ee20000000200 */
[C---:B------:R-:W-:Y:S02]  /*f170*/  IADD3 R234, R225.reuse, 0xc00, RZ ;  /* 0x00000c00e1ea7810 */ /* 0x040fe40007ffe0ff */
[C---:B------:R-:W-:Y:S01]  /*f180*/  IADD3 R233, R225.reuse, 0x1000, RZ ;  /* 0x00001000e1e97810 */ /* 0x040fe20007ffe0ff */
[----:B------:R-:W4:Y:S01]  /*f190*/  LDSM.16.M88.4 R8, [R223+0x6100] ;  /* 0x00610000df08783b */ /* 0x000f220000000200 */
[C---:B------:R-:W-:Y:S02]  /*f1a0*/  IADD3 R232, R225.reuse, 0x1400, RZ ;  /* 0x00001400e1e87810 */ /* 0x040fe40007ffe0ff */
[C---:B------:R-:W-:Y:S01]  /*f1b0*/  IADD3 R231, R225.reuse, 0x1800, RZ ;  /* 0x00001800e1e77810 */ /* 0x040fe20007ffe0ff */
[----:B------:R-:W-:Y:S01]  /*f1c0*/  LDSM.16.M88.4 R16, [R224+0x6100] ;  /* 0x00610000e010783b */ /* 0x000fe20000000200 */
[----:B------:R-:W-:-:S02]  /*f1d0*/  IADD3 R230, R225, 0x1c00, RZ ;  /* 0x00001c00e1e67810 */ /* 0x000fc40007ffe0ff */
[C---:B------:R-:W-:Y:S01]  /*f1e0*/  IADD3 R229, R225.reuse, 0x2000, RZ ;  /* 0x00002000e1e57810 */ /* 0x040fe20007ffe0ff */
[----:B------:R-:W-:Y:S01]  /*f1f0*/  LDSM.16.M88.4 R12, [R224+0x7100] ;  /* 0x00710000e00c783b */ /* 0x000fe20000000200 */
[C---:B------:R-:W-:Y:S02]  /*f200*/  IADD3 R228, R225.reuse, 0x2400, RZ ;  /* 0x00002400e1e47810 */ /* 0x040fe40007ffe0ff */
[C---:B------:R-:W-:Y:S01]  /*f210*/  IADD3 R227, R225.reuse, 0x2800, RZ ;  /* 0x00002800e1e37810 */ /* 0x040fe20007ffe0ff */
[----:B------:R-:W-:Y:S01]  /*f220*/  LDSM.16.M88.4 R48, [R225] ;  /* 0x00000000e130783b */ /* 0x000fe20000000200 */
[----:B------:R-:W-:-:S03]  /*f230*/  IADD3 R226, R225, 0x2c00, RZ ;  /* 0x00002c00e1e27810 */ /* 0x000fc60007ffe0ff */
[----:B------:R-:W-:Y:S04]  /*f240*/  LDSM.16.M88.4 R44, [R225+0x400] ;  /* 0x00040000e12c783b */ /* 0x000fe80000000200 */
[----:B------:R-:W5:Y:S04]  /*f250*/  LDSM.16.M88.4 R40, [R225+0x800] ;  /* 0x00080000e128783b */ /* 0x000f680000000200 */
[----:B------:R-:W3:Y:S04]  /*f260*/  LDSM.16.M88.4 R60, [R225+0xc00] ;  /* 0x000c0000e13c783b */ /* 0x000ee80000000200 */
[----:B------:R-:W-:Y:S01]  /*f270*/  @!PT LDS RZ, [RZ] ;  /* 0x00000000fffff984 */ /* 0x000fe20000000800 */
[----:B------:R-:W-:Y:S01]  /*f280*/  @!PT LDS RZ, [RZ] ;  /* 0x00000000fffff984 */ /* 0x000fe20000000800 */
[----:B------:R-:W-:Y:S01]  /*f290*/  @!PT LDS RZ, [RZ] ;  /* 0x00000000fffff984 */ /* 0x000fe20000000800 */
[----:B------:R3:W-:Y:S01]  /*f2a0*/  LDGSTS.E.BYPASS.LTC128B.128 [R248+0x100], [R58.64], !P0 ;  /* 0x001000003af87fae */ /* 0x0007e2000c101d54 */
[C---:B------:R-:W-:Y:S01]  /*f2b0*/  ISETP.LT.OR P0, PT, R104.reuse, 0x1, P1 ;  /* 0x000000016800780c */ /* 0x040fe20000f01670 */
[C---:B-1----:R-:W-:Y:S01]  /*f2c0*/  HMMA.16816.F32 R76, R4.reuse, R32, RZ ;  /* 0x00000020044c723c */ /* 0x042fe200000018ff */
[----:B------:R-:W-:Y:S01]  /*f2d0*/  ISETP.LT.OR P1, PT, R104, 0x21, P1 ;  /* 0x000000216800780c */ /* 0x000fe20000f21670 */
[----:B------:R-:W-:Y:S04]  /*f2e0*/  STL [R1+0x38], R159 ;  /* 0x0000389f01007387 */ /* 0x000fe80000100800 */
[----:B------:R-:W-:Y:S02]  /*f2f0*/  STL [R1+0x44], R156 ;  /* 0x0000449c01007387 */ /* 0x000fe40000100800 */
[----:B--2---:R-:W-:Y:S04]  /*f300*/  HMMA.16816.F32 R68, R4, R28, RZ ;  /* 0x0000001c0444723c */ /* 0x004fe800000018ff */
[----:B------:R1:W-:Y:S01]  /*f310*/  LDGSTS.E.BYPASS.LTC128B.128 [R248+0x1100], [R54.64], !P0 ;  /* 0x0110000036f87fae */ /* 0x0003e2000c101d54 */
[----:B------:R-:W-:-:S03]  /*f320*/  ISETP.GE.AND P0, PT, R100, c[0x0][0x1d4], PT ;  /* 0x0000750064007a0c */ /* 0x000fc60003f06270 */
[----:B------:R-:W-:Y:S01]  /*f330*/  HMMA.16816.F32 R100, R4, R26, RZ ;  /* 0x0000001a0464723c */ /* 0x000fe200000018ff */
[C---:B------:R-:W-:Y:S02]  /*f340*/  ISETP.LT.OR P3, PT, R104.reuse, 0x1, P0 ;  /* 0x000000016800780c */ /* 0x040fe40000761670 */
[----:B------:R-:W-:-:S05]  /*f350*/  ISETP.LT.OR P0, PT, R104, 0x21, P0 ;  /* 0x000000216800780c */ /* 0x000fca0000701670 */
[C---:B------:R-:W-:Y:S06]  /*f360*/  HMMA.16816.F32 R72, R4.reuse, R34, RZ ;  /* 0x000000220448723c */ /* 0x040fec00000018ff */
[----:B------:R2:W-:Y:S01]  /*f370*/  LDGSTS.E.BYPASS.LTC128B.128 [R248+0x2100], [R38.64], !P3 ;  /* 0x0210000026f87fae */ /* 0x0005e2000d901d54 */
[----:B------:R-:W-:Y:S01]  /*f380*/  ISETP.NE.AND P3, PT, R64, RZ, PT ;  /* 0x000000ff4000720c */ /* 0x000fe20003f65270 */
[C---:B------:R-:W-:Y:S02]  /*f390*/  HMMA.16816.F32 R96, R4.reuse, R30, RZ ;  /* 0x0000001e0460723c */ /* 0x040fe400000018ff */
[----:B------:R1:W-:Y:S04]  /*f3a0*/  LDGSTS.E.BYPASS.LTC128B.128 [R248+0x900], [R56.64], !P2 ;  /* 0x0090000038f87fae */ /* 0x0003e8000d101d54 */
[----:B------:R2:W-:Y:S02]  /*f3b0*/  LDGSTS.E.BYPASS.LTC128B.128 [R248+0x1900], [R52.64], !P1 ;  /* 0x0190000034f87fae */ /* 0x0005e4000c901d54 */
[----:B------:R-:W-:Y:S02]  /*f3c0*/  HMMA.16816.F32 R64, R4, R24, RZ ;  /* 0x000000180440723c */ /* 0x000fe400000018ff */
[----:B------:R5:W-:Y:S01]  /*f3d0*/  LDGSTS.E.BYPASS.LTC128B.128 [R248+0x2900], [R36.64], !P0 ;  /* 0x0290000024f87fae */ /* 0x000be2000c101d54 */
[----:B------:R-:W-:-:S03]  /*f3e0*/  PLOP3.LUT P0, PT, PT, PT, UP0, 0x80, 0x0 ;  /* 0x000000000000781c */ /* 0x000fc60003f0f008 */
[----:B------:R-:W0:Y:S02]  /*f3f0*/  LDGDEPBAR ;  /* 0x00000000000079af */ /* 0x000e240000000000 */
[----:B---3--:R-:W-:Y:S08]  /*f400*/  HMMA.16816.F32 R92, R4, R22, RZ ;  /* 0x00000016045c723c */ /* 0x008ff000000018ff */
[----:B----4-:R-:W-:Y:S08]  /*f410*/  HMMA.16816.F32 R88, R8, R32, RZ ;  /* 0x000000200858723c */ /* 0x010ff000000018ff */
[----:B-1----:R-:W-:Y:S01]  /*f420*/  HMMA.16816.F32 R56, R4, R20, RZ ;  /* 0x000000140438723c */ /* 0x002fe200000018ff */
[----:B--2---:R-:W-:Y:S04]  /*f430*/  LDSM.16.M88.4 R52, [R220+0x4500] ;  /* 0x00450000dc34783b */ /* 0x004fe80000000200 */
[----:B-----5:R-:W-:Y:S03]  /*f440*/  LDSM.16.M88.4 R36, [R220+0x4900] ;  /* 0x00490000dc24783b */ /* 0x020fe60000000200 */
[C---:B------:R-:W-:Y:S08]  /*f450*/  HMMA.16816.F32 R84, R8.reuse, R34, RZ ;  /* 0x000000220854723c */ /* 0x040ff000000018ff */
[C---:B------:R-:W-:Y:S08]  /*f460*/  HMMA.16816.F32 R32, R8.reuse, R28, RZ ;  /* 0x0000001c0820723c */ /* 0x040ff000000018ff */
[C---:B------:R-:W-:Y:S08]  /*f470*/  HMMA.16816.F32 R80, R8.reuse, R30, RZ ;  /* 0x0000001e0850723c */ /* 0x040ff000000018ff */
[C---:B------:R-:W-:Y:S08]  /*f480*/  HMMA.16816.F32 R28, R8.reuse, R24, RZ ;  /* 0x00000018081c723c */ /* 0x040ff000000018ff */
[C---:B------:R-:W-:Y:S08]  /*f490*/  HMMA.16816.F32 R4, R8.reuse, R20, RZ ;  /* 0x000000140804723c */ /* 0x040ff000000018ff */
[C---:B------:R-:W-:Y:S08]  /*f4a0*/  HMMA.16816.F32 R24, R8.reuse, R26, RZ ;  /* 0x0000001a0818723c */ /* 0x040ff000000018ff */
[----:B------:R-:W-:Y:S01]  /*f4b0*/  HMMA.16816.F32 R20, R8, R22, RZ ;  /* 0x000000160814723c */ /* 0x000fe200000018ff */
[----:B------:R-:W1:Y:S07]  /*f4c0*/  LDSM.16.M88.4 R8, [R223+0x9100] ;  /* 0x00910000df08783b */ /* 0x000e6e0000000200 */
[C---:B------:R-:W-:Y:S08]  /*f4d0*/  HMMA.16816.F32 R112, R12.reuse, R42, R100 ;  /* 0x0000002a0c70723c */ /* 0x040ff00000001864 */
[C---:B------:R-:W-:Y:S08]  /*f4e0*/  HMMA.16816.F32 R76, R12.reuse, R48, R76 ;  /* 0x000000300c4c723c */ /* 0x040ff0000000184c */
[C---:B------:R-:W-:Y:S08]  /*f4f0*/  HMMA.16816.F32 R104, R12.reuse, R44, R68 ;  /* 0x0000002c0c68723c */ /* 0x040ff00000001844 */
[C---:B------:R-:W-:Y:S08]  /*f500*/  HMMA.16816.F32 R128, R12.reuse, R40, R64 ;  /* 0x000000280c80723c */ /* 0x040ff00000001840 */
[C---:B------:R-:W-:Y:S01]  /*f510*/  HMMA.16816.F32 R108, R12.reuse, R60, R56 ;  /* 0x0000003c0c6c723c */ /* 0x040fe20000001838 */
[----:B------:R-:W2:Y:S07]  /*f520*/  LDSM.16.M88.4 R56, [R220+0x4100] ;  /* 0x00410000dc38783b */ /* 0x000eae0000000200 */
[C---:B------:R-:W-:Y:S08]  /*f530*/  HMMA.16816.F32 R72, R12.reuse, R50, R72 ;  /* 0x000000320c48723c */ /* 0x040ff00000001848 */
[C---:B------:R-:W-:Y:S08]  /*f540*/  HMMA.16816.F32 R96, R12.reuse, R46, R96 ;  /* 0x0000002e0c60723c */ /* 0x040ff00000001860 */
[----:B------:R-:W-:Y:S01]  /*f550*/  HMMA.16816.F32 R100, R12, R62, R92 ;  /* 0x0000003e0c64723c */ /* 0x000fe2000000185c */
[----:B------:R-:W3:Y:S07]  /*f560*/  LDSM.16.M88.4 R12, [R223+0x8100] ;  /* 0x00810000df0c783b */ /* 0x000eee0000000200 */
[C---:B------:R-:W-:Y:S08]  /*f570*/  HMMA.16816.F32 R92, R16.reuse, R48, R88 ;  /* 0x00000030105c723c */ /* 0x040ff00000001858 */
[C---:B------:R-:W-:Y:S01]  /*f580*/  HMMA.16816.F32 R116, R16.reuse, R44, R32 ;  /* 0x0000002c1074723c */ /* 0x040fe20000001820 */
[----:B------:R-:W4:Y:S07]  /*f590*/  LDSM.16.M88.4 R32, [R220+0x4d00] ;  /* 0x004d0000dc20783b */ /* 0x000f2e0000000200 */
[C---:B------:R-:W-:Y:S08]  /*f5a0*/  HMMA.16816.F32 R48, R16.reuse, R50, R84 ;  /* 0x000000321030723c */ /* 0x040ff00000001854 */
[C---:B------:R-:W-:Y:S01]  /*f5b0*/  HMMA.16816.F32 R120, R16.reuse, R40, R28 ;  /* 0x000000281078723c */ /* 0x040fe2000000181c */
[----:B------:R-:W-:Y:S07]  /*f5c0*/  LDSM.16.M88.4 R28, [R225+0x1000] ;  /* 0x00100000e11c783b */ /* 0x000fee0000000200 */
[C---:B------:R-:W-:Y:S01]  /*f5d0*/  HMMA.16816.F32 R124, R16.reuse, R60, R4 ;  /* 0x0000003c107c723c */ /* 0x040fe20000001804 */
[----:B------:R-:W5:Y:S07]  /*f5e0*/  LDSM.16.M88.4 R4, [R224+0x9100] ;  /* 0x00910000e004783b */ /* 0x000f6e0000000200 */
[C---:B------:R-:W-:Y:S08]  /*f5f0*/  HMMA.16816.F32 R44, R16.reuse, R46, R80 ;  /* 0x0000002e102c723c */ /* 0x040ff00000001850 */
[C---:B------:R-:W-:Y:S01]  /*f600*/  HMMA.16816.F32 R64, R16.reuse, R42, R24 ;  /* 0x0000002a1040723c */ /* 0x040fe20000001818 */
[----:B------:R-:W-:Y:S04]  /*f610*/  LDSM.16.M88.4 R40, [R225+0x1800] ;  /* 0x00180000e128783b */ /* 0x000fe80000000200 */
[----:B------:R-:W-:Y:S03]  /*f620*/  LDSM.16.M88.4 R24, [R225+0x1400] ;  /* 0x00140000e118783b */ /* 0x000fe60000000200 */
[----:B------:R-:W-:Y:S01]  /*f630*/  HMMA.16816.F32 R16, R16, R62, R20 ;  /* 0x0000003e1010723c */ /* 0x000fe20000001814 */
[----:B------:R-:W4:Y:S04]  /*f640*/  LDSM.16.M88.4 R20, [R224+0x8100] ;  /* 0x00810000e014783b */ /* 0x000f280000000200 */
[----:B------:R-:W4:Y:S03]  /*f650*/  LDSM.16.M88.4 R60, [R225+0x1c00] ;  /* 0x001c0000e13c783b */ /* 0x000f260000000200 */
[C---:B-1----:R-:W-:Y:S08]  /*f660*/  HMMA.16816.F32 R84, R8.reuse, R54, R96 ;  /* 0x000000360854723c */ /* 0x042ff00000001860 */
[-C--:B--2---:R-:W-:Y:S08]  /*f670*/  HMMA.16816.F32 R68, R8, R56.reuse, R76 ;  /* 0x000000380844723c */ /* 0x084ff0000000184c */
[----:B---3--:R-:W-:Y:S08]  /*f680*/  HMMA.16816.F32 R96, R12, R56, R92 ;  /* 0x000000380c60723c */ /* 0x008ff0000000185c */
[-C--:B------:R-:W-:Y:S08]  /*f690*/  HMMA.16816.F32 R76, R8, R58.reuse, R72 ;  /* 0x0000003a084c723c */ /* 0x080ff00000001848 */
[----:B------:R-:W-:Y:S01]  /*f6a0*/  HMMA.16816.F32 R92, R12, R58, R48 ;  /* 0x0000003a0c5c723c */ /* 0x000fe20000001830 */
[----:B------:R-:W-:Y:S07]  /*f6b0*/  LDSM.16.M88.4 R48, [R220+0x5100] ;  /* 0x00510000dc30783b */ /* 0x000fee0000000200 */
[C---:B------:R-:W-:Y:S08]  /*f6c0*/  HMMA.16816.F32 R88, R8.reuse, R52, R104 ;  /* 0x000000340858723c */ /* 0x040ff00000001868 */
[----:B------:R-:W-:Y:S08]  /*f6d0*/  HMMA.16816.F32 R112, R8, R38, R112 ;  /* 0x000000260870723c */ /* 0x000ff00000001870 */
[----:B------:R-:W-:Y:S08]  /*f6e0*/  HMMA.16816.F32 R80, R12, R52, R116 ;  /* 0x000000340c50723c */ /* 0x000ff00000001874 */
[C---:B------:R-:W-:Y:S08]  /*f6f0*/  HMMA.16816.F32 R104, R8.reuse, R36, R128 ;  /* 0x000000240868723c */ /* 0x040ff00000001880 */
[C---:B----4-:R-:W-:Y:S08]  /*f700*/  HMMA.16816.F32 R108, R8.reuse, R32, R108 ;  /* 0x00000020086c723c */ /* 0x050ff0000000186c */
[----:B------:R-:W-:Y:S08]  /*f710*/  HMMA.16816.F32 R100, R8, R34, R100 ;  /* 0x000000220864723c */ /* 0x000ff00000001864 */
[C---:B------:R-:W-:Y:S01]  /*f720*/  HMMA.16816.F32 R52, R12.reuse, R54, R44 ;  /* 0x000000360c34723c */ /* 0x040fe2000000182c */
[----:B------:R-:W-:Y:S07]  /*f730*/  LDSM.16.M88.4 R44, [R220+0x5500] ;  /* 0x00550000dc2c783b */ /* 0x000fee0000000200 */
[C---:B------:R-:W-:Y:S08]  /*f740*/  HMMA.16816.F32 R8, R12.reuse, R36, R120 ;  /* 0x000000240c08723c */ /* 0x040ff00000001878 */
[C---:B------:R-:W-:Y:S08]  /*f750*/  HMMA.16816.F32 R36, R12.reuse, R38, R64 ;  /* 0x000000260c24723c */ /* 0x040ff00000001840 */
[C---:B------:R-:W-:Y:S08]  /*f760*/  HMMA.16816.F32 R72, R12.reuse, R32, R124 ;  /* 0x000000200c48723c */ /* 0x040ff0000000187c */
[----:B------:R-:W-:Y:S01]  /*f770*/  HMMA.16816.F32 R56, R12, R34, R16 ;  /* 0x000000220c38723c */ /* 0x000fe20000001810 */
[----:B------:R-:W1:Y:S04]  /*f780*/  LDSM.16.M88.4 R16, [R223+0xb100] ;  /* 0x00b10000df10783b */ /* 0x000e680000000200 */
[----:B------:R-:W2:Y:S03]  /*f790*/  LDSM.16.M88.4 R12, [R223+0xa100] ;  /* 0x00a10000df0c783b */ /* 0x000ea60000000200 */
[C---:B-----5:R-:W-:Y:S01]  /*f7a0*/  HMMA.16816.F32 R68, R4.reuse, R28, R68 ;  /* 0x0000001c0444723c */ /* 0x060fe20000001844 */
[----:B------:R-:W3:Y:S07]  /*f7b0*/  LDSM.16.M88.4 R32, [R220+0x5900] ;  /* 0x00590000dc20783b */ /* 0x000eee0000000200 */
[----:B------:R-:W-:Y:S08]  /*f7c0*/  HMMA.16816.F32 R64, R4, R30, R76 ;  /* 0x0000001e0440723c */ /* 0x000ff0000000184c */
[C---:B------:R-:W-:Y:S08]  /*f7d0*/  HMMA.16816.F32 R124, R20.reuse, R28, R96 ;  /* 0x0000001c147c723c */ /* 0x040ff00000001860 */
[----:B------:R-:W-:Y:S01]  /*f7e0*/  HMMA.16816.F32 R120, R20, R30, R92 ;  /* 0x0000001e1478723c */ /* 0x000fe2000000185c */
[----:B------:R-:W4:Y:S07]  /*f7f0*/  LDSM.16.M88.4 R28, [R220+0x5d00] ;  /* 0x005d0000dc1c783b */ /* 0x000f2e0000000200 */
[C---:B------:R-:W-:Y:S08]  /*f800*/  HMMA.16816.F32 R136, R4.reuse, R42, R112 ;  /* 0x0000002a0488723c */ /* 0x040ff00000001870 */
[C---:B------:R-:W-:Y:S08]  /*f810*/  HMMA.16816.F32 R76, R4.reuse, R24, R88 ;  /* 0x00000018044c723c */ /* 0x040ff00000001858 */
[C---:B------:R-:W-:Y:S08]  /*f820*/  HMMA.16816.F32 R144, R4.reuse, R26, R84 ;  /* 0x0000001a0490723c */ /* 0x040ff00000001854 */
[----:B------:R-:W-:Y:S08]  /*f830*/  HMMA.16816.F32 R132, R4, R60, R108 ;  /* 0x0000003c0484723c */ /* 0x000ff0000000186c */
[C---:B------:R-:W-:Y:S08]  /*f840*/  HMMA.16816.F32 R116, R20.reuse, R24, R80 ;  /* 0x000000181474723c */ /* 0x040ff00000001850 */
[----:B------:R-:W-:Y:S01]  /*f850*/  HMMA.16816.F32 R112, R20, R26, R52 ;  /* 0x0000001a1470723c */ /* 0x000fe20000001834 */
[----:B------:R-:W-:Y:S07]  /*f860*/  LDSM.16.M88.4 R24, [R225+0x2400] ;  /* 0x00240000e118783b */ /* 0x000fee0000000200 */
[C---:B------:R-:W-:Y:S08]  /*f870*/  HMMA.16816.F32 R140, R4.reuse, R40, R104 ;  /* 0x00000028048c723c */ /* 0x040ff00000001868 */
[----:B------:R-:W-:Y:S01]  /*f880*/  HMMA.16816.F32 R128, R4, R62, R100 ;  /* 0x0000003e0480723c */ /* 0x000fe20000001864 */
[----:B------:R-:W-:Y:S07]  /*f890*/  LDSM.16.M88.4 R4, [R224+0xb100] ;  /* 0x00b10000e004783b */ /* 0x000fee0000000200 */
[C---:B------:R-:W-:Y:S01]  /*f8a0*/  HMMA.16816.F32 R108, R20.reuse, R40, R8 ;  /* 0x00000028146c723c */ /* 0x040fe20000001808 */
[----:B------:R-:W-:Y:S07]  /*f8b0*/  LDSM.16.M88.4 R8, [R224+0xa100] ;  /* 0x00a10000e008783b */ /* 0x000fee0000000200 */
[C---:B------:R-:W-:Y:S01]  /*f8c0*/  HMMA.16816.F32 R104, R20.reuse, R42, R36 ;  /* 0x0000002a1468723c */ /* 0x040fe20000001824 */
[----:B------:R-:W5:Y:S04]  /*f8d0*/  LDSM.16.M88.4 R40, [R225+0x2000] ;  /* 0x00200000e128783b */ /* 0x000f680000000200 */
[----:B------:R-:W-:Y:S03]  /*f8e0*/  LDSM.16.M88.4 R36, [R225+0x2c00] ;  /* 0x002c0000e124783b */ /* 0x000fe60000000200 */
[C---:B------:R-:W-:Y:S08]  /*f8f0*/  HMMA.16816.F32 R100, R20.reuse, R60, R72 ;  /* 0x0000003c1464723c */ /* 0x040ff00000001848 */
[----:B------:R-:W-:Y:S01]  /*f900*/  HMMA.16816.F32 R96, R20, R62, R56 ;  /* 0x0000003e1460723c */ /* 0x000fe20000001838 */
[----:B------:R-:W3:Y:S01]  /*f910*/  LDSM.16.M88.4 R20, [R225+0x2800] ;  /* 0x00280000e114783b */ /* 0x000ee20000000200 */
[----:B------:R-:W-:-:S06]  /*f920*/  DEPBAR.LE SB0, 0x0 ;  /* 0x000080000000791a */ /* 0x000fcc0000000000 */
[C---:B-1----:R-:W-:Y:S08]  /*f930*/  HMMA.16816.F32 R92, R16.reuse, R48, R68 ;  /* 0x00000030105c723c */ /* 0x042ff00000001844 */
[----:B------:R-:W-:Y:S08]  /*f940*/  HMMA.16816.F32 R88, R16, R50, R64 ;  /* 0x000000321058723c */ /* 0x000ff00000001840 */
[C---:B--2---:R-:W-:Y:S08]  /*f950*/  HMMA.16816.F32 R60, R12.reuse, R48, R124 ;  /* 0x000000300c3c723c */ /* 0x044ff0000000187c */
[----:B------:R-:W-:Y:S08]  /*f960*/  HMMA.16816.F32 R56, R12, R50, R120 ;  /* 0x000000320c38723c */ /* 0x000ff00000001878 */
[C---:B------:R-:W-:Y:S08]  /*f970*/  HMMA.16816.F32 R84, R16.reuse, R44, R76 ;  /* 0x0000002c1054723c */ /* 0x040ff0000000184c */
[----:B------:R-:W-:Y:S08]  /*f980*/  HMMA.16816.F32 R80, R16, R46, R144 ;  /* 0x0000002e1050723c */ /* 0x000ff00000001890 */
[C---:B------:R-:W-:Y:S08]  /*f990*/  HMMA.16816.F32 R52, R12.reuse, R44, R116 ;  /* 0x0000002c0c34723c */ /* 0x040ff00000001874 */
[----:B------:R-:W-:Y:S08]  /*f9a0*/  HMMA.16816.F32 R48, R12, R46, R112 ;  /* 0x0000002e0c30723c */ /* 0x000ff00000001870 */
[C---:B---3--:R-:W-:Y:S08]  /*f9b0*/  HMMA.16816.F32 R76, R16.reuse, R32, R140 ;  /* 0x00000020104c723c */ /* 0x048ff0000000188c */
[C---:B------:R-:W-:Y:S08]  /*f9c0*/  HMMA.16816.F32 R72, R16.reuse, R34, R136 ;  /* 0x000000221048723c */ /* 0x040ff00000001888 */
[C---:B----4-:R-:W-:Y:S08]  /*f9d0*/  HMMA.16816.F32 R68, R16.reuse, R28, R132 ;  /* 0x0000001c1044723c */ /* 0x050ff00000001884 */
[----:B------:R-:W-:Y:S08]  /*f9e0*/  HMMA.16816.F32 R64, R16, R30, R128 ;  /* 0x0000001e1040723c */ /* 0x000ff00000001880 */
        /* <DEDUP_REMOVED lines=44> */
[----:B------:R-:W-:Y:S01]  /*fcb0*/  SHF.R.S32.HI R3, RZ, 0x1f, R9 ;  /* 0x0000001fff037819 */ /* 0x000fe20000011409 */
[----:B------:R3:W-:Y:S01]  /*fcc0*/  STL [R1+0x4], R9 ;  /* 0x0000040901007387 */ /* 0x0007e20000100800 */
[----:B------:R-:W-:-:S03]  /*fcd0*/  ISETP.NE.U32.AND P2, PT, R20, RZ, PT ;  /* 0x000000ff1400720c */ /* 0x000fc60003f45070 */
[----:B------:R-:W-:-:S04]  /*fce0*/  IMAD R3, R3, c[0x0][0x1e0], RZ ;  /* 0x0000780003037a24 */ /* 0x000fc800078e02ff */
[----:B------:R-:W-:-:S04]  /*fcf0*/  IMAD R3, R9, c[0x0][0x1e4], R3 ;  /* 0x0000790009037a24 */ /* 0x000fc800078e0203 */
[----:B------:R-:W-:Y:S01]  /*fd00*/  IMAD.IADD R5, R5, 0x1, R3 ;  /* 0x0000000105057824 */ /* 0x000fe200078e0203 */
[----:B-1----:R-:W-:Y:S02]  /*fd10*/  IADD3 R7, -R20, 0x10, RZ ;  /* 0x0000001014077810 */ /* 0x002fe40007ffe1ff */
[----:B---3--:R-:W-:Y:S02]  /*fd20*/  SHF.L.U64.HI R9, R158, 0x1, R159 ;  /* 0x000000019e097819 */ /* 0x008fe4000001029f */
[----:B--2---:R-:W-:Y:S01]  /*fd30*/  SHF.R.S32.HI R3, RZ, 0x1f, R8 ;  /* 0x0000001fff037819 */ /* 0x004fe20000011408 */
[----:B------:R-:W-:Y:S01]  /*fd40*/  IMAD.WIDE.U32 R4, R8, c[0x0][0x1f0], R4 ;  /* 0x00007c0008047a25 */ /* 0x000fe200078e0004 */
[----:B------:R1:W-:Y:S03]  /*fd50*/  STL [R1], R8 ;  /* 0x0000000801007387 */ /* 0x0003e60000100800 */
[----:B------:R-:W-:-:S04]  /*fd60*/  IMAD R3, R3, c[0x0][0x1f0], RZ ;  /* 0x00007c0003037a24 */ /* 0x000fc800078e02ff */
[----:B------:R-:W-:Y:S01]  /*fd70*/  IMAD R6, R8, c[0x0][0x1f4], R3 ;  /* 0x00007d0008067a24 */ /* 0x000fe200078e0203 */
[----:B------:R-:W-:-:S04]  /*fd80*/  IADD3 R3, P0, R4, UR22, RZ ;  /* 0x0000001604037c10 */ /* 0x000fc8000ff1e0ff */
[----:B------:R-:W-:Y:S02]  /*fd90*/  IADD3.X R6, R5, UR16, R6, P0, !PT ;  /* 0x0000001005067c10 */ /* 0x000fe400087fe406 */
[----:B------:R-:W-:-:S04]  /*fda0*/  LEA R5, P0, R3, c[0x0][0x1c8], 0x1 ;  /* 0x0000720003057a11 */ /* 0x000fc800078008ff */
[----:B------:R-:W-:Y:S02]  /*fdb0*/  LEA.HI.X R6, R3, c[0x0][0x1cc], R6, 0x1, P0 ;  /* 0x0000730003067a11 */ /* 0x000fe400000f0c06 */
[----:B------:R-:W2:Y:S04]  /*fdc0*/  SHFL.IDX PT, R3, R5, 0x1, 0x1c1f ;  /* 0x003c1f0005037f89 */ /* 0x000ea800000e0000 */
[----:B------:R-:W3:Y:S01]  /*fdd0*/  SHFL.IDX PT, R4, R6, 0x1, 0x1c1f ;  /* 0x003c1f0006047f89 */ /* 0x000ee200000e0000 */
[----:B-1----:R-:W-:Y:S01]  /*fde0*/  LOP3.LUT R8, R7, 0xf, RZ, 0xc0, !PT ;  /* 0x0000000f07087812 */ /* 0x002fe200078ec0ff */
[----:B------:R-:W-:Y:S02]  /*fdf0*/  IMAD.SHL.U32 R7, R158, 0x2, RZ ;  /* 0x000000029e077824 */ /* 0x000fe400078e00ff */
[----:B------:R-:W1:Y:S04]  /*fe00*/  SHFL.IDX PT, R5, R5, RZ, 0x1c1f ;  /* 0x001c1fff05057589 */ /* 0x000e6800000e0000 */
[----:B------:R-:W4:Y:S01]  /*fe10*/  SHFL.IDX PT, R6, R6, RZ, 0x1c1f ;  /* 0x001c1fff06067589 */ /* 0x000f2200000e0000 */
[----:B--2---:R-:W-:-:S02]  /*fe20*/  IADD3 R16, P1, P0, R8, R3, R21 ;  /* 0x0000000308107210 */ /* 0x004fc4000783e015 */
[----:B------:R-:W-:Y:S02]  /*fe30*/  LOP3.LUT R8, R10, 0xf, RZ, 0xc0, !PT ;  /* 0x0000000f0a087812 */ /* 0x000fe400078ec0ff */
[----:B------:R-:W-:Y:S02]  /*fe40*/  IADD3 R10, -R154, 0x10, RZ ;  /* 0x000000109a0a7810 */ /* 0x000fe40007ffe1ff */
[-C--:B---3--:R-:W-:Y:S02]  /*fe50*/  IADD3.X R17, RZ, R4.reuse, R11, P1, P0 ;  /* 0x00000004ff117210 */ /* 0x088fe40000fe040b */
[----:B------:R-:W-:Y:S02]  /*fe60*/  IADD3 R14, P1, P0, R8, R3, R7 ;  /* 0x00000003080e7210 */ /* 0x000fe4000783e007 */
[----:B------:R-:W-:Y:S02]  /*fe70*/  LOP3.LUT R8, R10, 0xf, RZ, 0xc0, !PT ;  /* 0x0000000f0a087812 */ /* 0x000fe400078ec0ff */
[----:B------:R-:W-:-:S02]  /*fe80*/  IADD3.X R15, RZ, R4, R9, P1, P0 ;  /* 0x00000004ff0f7210 */ /* 0x000fc40000fe0409 */
[----:B------:R-:W-:Y:S02]  /*fe90*/  IADD3 R12, P1, P0, R8, R3, R18 ;  /* 0x00000003080c7210 */ /* 0x000fe4000783e012 */
[----:B------:R-:W-:-:S04]  /*fea0*/  SHF.L.U64.HI R3, R155, 0x1, R156 ;  /* 0x000000019b037819 */ /* 0x000fc8000001029c */
[----:B------:R-:W-:Y:S02]  /*feb0*/  IADD3.X R13, RZ, R4, R3, P1, P0 ;  /* 0x00000004ff0d7210 */ /* 0x000fe40000fe0403 */
[C---:B-1----:R-:W-:Y:S02]  /*fec0*/  IADD3 R8, P0, R5.reuse, R7, RZ ;  /* 0x0000000705087210 */ /* 0x042fe40007f1e0ff */
[----:B------:R-:W-:-:S03]  /*fed0*/  IADD3 R10, P1, R5, R21, RZ ;  /* 0x00000015050a7210 */ /* 0x000fc60007f3e0ff */
[C---:B----4-:R-:W-:Y:S01]  /*fee0*/  IMAD.X R9, R6.reuse, 0x1, R9, P0 ;  /* 0x0000000106097824 */ /* 0x050fe200000e0609 */
        /* <DEDUP_REMOVED lines=11> */
.L_x_828:
[----:B------:R-:W-:Y:S01]  /*ffa0*/  LOP3.LUT R3, R153, 0xffffffe0, RZ, 0xc0, !PT ;  /* 0xffffffe099037812 */ /* 0x000fe200078ec0ff */
[----:B------:R-:W-:Y:S01]  /*ffb0*/  UMOV UR4, 0xffffffc0 ;  /* 0xffffffc000047882 */ /* 0x000fe20000000000 */
[----:B-1----:R-:W-:Y:S01]  /*ffc0*/  SHF.R.S32.HI R5, RZ, 0x1f, R152 ;  /* 0x0000001fff057819 */ /* 0x002fe20000011498 */
        /* <DEDUP_REMOVED lines=23> */
[----:B------:R-:W-:Y:S01]  /*10140*/  IMAD.U32 R7, RZ, RZ, UR4 ;  /* 0x00000004ff077e24 */ /* 0x000fe2000f8e00ff */
[----:B------:R-:W-:Y:S01]  /*10150*/  ULDC.64 UR4, c[0x0][0x2c8] ;  /* 0x0000b20000047ab9 */ /* 0x000fe20000000a00 */
[----:B------:R-:W-:Y:S01]  /*10160*/  IMAD R9, R6, 0x8, R3 ;  /* 0x0000000806097824 */ /* 0x000fe200078e0203 */
[----:B------:R-:W-:Y:S01]  /*10170*/  UIMAD.WIDE.U32 UR22, UR12, UR4, URZ ;  /* 0x000000040c1672a5 */ /* 0x000fe2000f8e003f */
[----:B------:R-:W-:Y:S02]  /*10180*/  IMAD.SHL.U32 R8, R4, 0x2, RZ ;  /* 0x0000000204087824 */ /* 0x000fe400078e00ff */
[----:B------:R-:W-:Y:S01]  /*10190*/  @P1 IMAD.HI.U32 R6, R9, c[0x0][0x2c8], RZ ;  /* 0x0000b20009061a27 */ /* 0x000fe200078e00ff */
[----:B------:R-:W-:Y:S02]  /*101a0*/  STL [R1+0x30], R9 ;  /* 0x0000300901007387 */ /* 0x000fe40000100800 */
[----:B------:R-:W-:Y:S01]  /*101b0*/  IADD3 R7, -R8, UR9, R7 ;  /* 0x0000000908077c10 */ /* 0x000fe2000fffe107 */
[----:B------:R-:W-:Y:S01]  /*101c0*/  IMAD.MOV.U32 R3, RZ, RZ, R9 ;  /* 0x000000ffff037224 */ /* 0x000fe200078e0009 */
[----:B------:R-:W-:Y:S01]  /*101d0*/  @P0 SHF.R.U32.HI R3, RZ, c[0x0][0x2cc], R6 ;  /* 0x0000b300ff030a19 */ /* 0x000fe20000011606 */
[----:B------:R1:W-:Y:S01]  /*101e0*/  STL [R1+0x40], R8 ;  /* 0x0000400801007387 */ /* 0x0003e20000100800 */
[----:B------:R-:W-:Y:S01]  /*101f0*/  IADD3 R7, R7, -UR17, RZ ;  /* 0x8000001107077c10 */ /* 0x000fe2000fffe0ff */
[----:B------:R-:W-:-:S02]  /*10200*/  @UP2 UMOV UR7, UR23 ;  /* 0x0000001700072c82 */ /* 0x000fc40008000000 */
[----:B------:R-:W2:Y:S01]  /*10210*/  SHFL.IDX PT, R6, R3, RZ, 0x1c1f ;  /* 0x001c1fff03067589 */ /* 0x000ea200000e0000 */
[----:B------:R-:W-:-:S03]  /*10220*/  @UP2 USHF.R.U32.HI UR12, URZ, UR5, UR7 ;  /* 0x000000053f0c2299 */ /* 0x000fc60008011607 */
[----:B------:R-:W3:Y:S01]  /*10230*/  SHFL.IDX PT, R4, R3, 0x2, 0x1c1f ;  /* 0x005c1f0003047f89 */ /* 0x000ee200000e0000 */
[----:B------:R-:W-:-:S04]  /*10240*/  UIADD3 UR12, UR12, UR9, -UR17 ;  /* 0x000000090c0c7290 */ /* 0x000fc8000fffe811 */
[----:B------:R-:W-:-:S04]  /*10250*/  USHF.R.S32.HI UR4, URZ, 0x1f, UR12 ;  /* 0x0000001f3f047899 */ /* 0x000fc8000801140c */
[----:B------:R-:W-:-:S04]  /*10260*/  ULEA.HI UR4, UR4, UR12, URZ, 0x6 ;  /* 0x0000000c04047291 */ /* 0x000fc8000f8f303f */
[----:B------:R-:W-:Y:S01]  /*10270*/  USHF.R.S32.HI UR7, URZ, 0x6, UR4 ;  /* 0x000000063f077899 */ /* 0x000fe20008011404 */
[----:B-1----:R-:W-:-:S03]  /*10280*/  IADD3 R8, -R8, UR19, RZ ;  /* 0x0000001308087c10 */ /* 0x002fc6000fffe1ff */
[----:B------:R-:W-:Y:S01]  /*10290*/  UISETP.LT.AND UP0, UPT, URZ, UR7, UPT ;  /* 0x000000073f00728c */ /* 0x000fe2000bf01270 */
[C---:B--2---:R-:W-:Y:S02]  /*102a0*/  IMAD.IADD R5, R7.reuse, 0x1, R6 ;  /* 0x0000000107057824 */ /* 0x044fe400078e0206 */
[----:B------:R-:W1:Y:S01]  /*102b0*/  SHFL.IDX PT, R6, R3, 0x1, 0x1c1f ;  /* 0x003c1f0003067f89 */ /* 0x000e6200000e0000 */
[----:B------:R-:W-:Y:S01]  /*102c0*/  USEL UR7, URZ, UR7, !UP0 ;  /* 0x000000073f077287 */ /* 0x000fe2000c000000 */
[----:B---3--:R-:W-:Y:S01]  /*102d0*/  IMAD.IADD R4, R7, 0x1, R4 ;  /* 0x0000000107047824 */ /* 0x008fe200078e0204 */
[----:B------:R-:W-:Y:S01]  /*102e0*/  IMNMX R5, R8, R5, PT ;  /* 0x0000000508057217 */ /* 0x000fe20003800200 */
[----:B------:R-:W2:Y:S03]  /*102f0*/  SHFL.IDX PT, R3, R3, 0x3, 0x1c1f ;  /* 0x007c1f0003037f89 */ /* 0x000ea600000e0000 */
[----:B------:R-:W-:-:S02]  /*10300*/  ISETP.GT.AND P0, PT, R5, RZ, PT ;  /* 0x000000ff0500720c */ /* 0x000fc40003f04270 */
[C---:B------:R-:W-:Y:S02]  /*10310*/  ISETP.GT.AND P1, PT, R5.reuse, 0x1, PT ;  /* 0x000000010500780c */ /* 0x040fe40003f24270 */
[----:B------:R-:W-:Y:S02]  /*10320*/  FSEL R32, R60, -INF , P0 ;  /* 0xff8000003c207808 */ /* 0x000fe40000000000 */
[----:B------:R-:W-:Y:S02]  /*10330*/  ISETP.GT.AND P0, PT, R5, 0x8, PT ;  /* 0x000000080500780c */ /* 0x000fe40003f04270 */
[----:B------:R-:W-:Y:S02]  /*10340*/  FSEL R36, R61, -INF , P1 ;  /* 0xff8000003d247808 */ /* 0x000fe40000800000 */
[----:B------:R-:W-:Y:S02]  /*10350*/  FSEL R37, R56, -INF , P0 ;  /* 0xff80000038257808 */ /* 0x000fe40000000000 */
[----:B------:R-:W-:-:S02]  /*10360*/  ISETP.GT.AND P0, PT, R5, 0x10, PT ;  /* 0x000000100500780c */ /* 0x000fc40003f04270 */
[----:B------:R-:W-:Y:S02]  /*10370*/  ISETP.GT.AND P1, PT, R5, 0x9, PT ;  /* 0x000000090500780c */ /* 0x000fe40003f24270 */
[----:B------:R-:W-:Y:S01]  /*10380*/  FSEL R74, R52, -INF , P0 ;  /* 0xff800000344a7808 */ /* 0x000fe20000000000 */
[----:B-1----:R-:W-:Y:S01]  /*10390*/  IMAD.IADD R6, R7, 0x1, R6 ;  /* 0x0000000107067824 */ /* 0x002fe200078e0206 */
[----:B------:R-:W-:Y:S02]  /*103a0*/  ISETP.GT.AND P0, PT, R5, 0x18, PT ;  /* 0x000000180500780c */ /* 0x000fe40003f04270 */
[----:B------:R-:W-:Y:S01]  /*103b0*/  FSEL R39, R57, -INF , P1 ;  /* 0xff80000039277808 */ /* 0x000fe20000800000 */
[----:B--2---:R-:W-:Y:S01]  /*103c0*/  IMAD.IADD R3, R7, 0x1, R3 ;  /* 0x0000000107037824 */ /* 0x004fe200078e0203 */
[----:B------:R-:W-:Y:S02]  /*103d0*/  FSEL R125, R48, -INF , P0 ;  /* 0xff800000307d7808 */ /* 0x000fe40000000000 */
[----:B------:R-:W-:-:S02]  /*103e0*/  ISETP.GT.AND P0, PT, R5, 0x20, PT ;  /* 0x000000200500780c */ /* 0x000fc40003f04270 */
[C---:B------:R-:W-:Y:S02]  /*103f0*/  ISETP.GT.AND P1, PT, R5.reuse, 0x11, PT ;  /* 0x000000110500780c */ /* 0x040fe40003f24270 */
[----:B------:R-:W-:Y:S02]  /*10400*/  FSEL R166, R28, -INF , P0 ;  /* 0xff8000001ca67808 */ /* 0x000fe40000000000 */
[----:B------:R-:W-:Y:S02]  /*10410*/  ISETP.GT.AND P0, PT, R5, 0x28, PT ;  /* 0x000000280500780c */ /* 0x000fe40003f04270 */
[----:B------:R-:W-:Y:S02]  /*10420*/  IMNMX R6, R8, R6, PT ;  /* 0x0000000608067217 */ /* 0x000fe40003800200 */
        /* <DEDUP_REMOVED lines=9> */
[C---:B------:R-:W-:Y:S02]  /*104c0*/  ISETP.GT.AND P1, PT, R6.reuse, RZ, PT ;  /* 0x000000ff0600720c */ /* 0x040fe40003f24270 */
        /* <DEDUP_REMOVED lines=10> */
[----:B------:R-:W-:Y:S02]  /*10570*/  ISETP.GT.AND P0, PT, R4, RZ, PT ;  /* 0x000000ff0400720c */ /* 0x000fe40003f04270 */
[----:B------:R-:W-:Y:S02]  /*10580*/  FSEL R122, R54, -INF , P1 ;  /* 0xff800000367a7808 */ /* 0x000fe40000800000 */
[----:B------:R-:W-:Y:S02]  /*10590*/  ISETP.GT.AND P1, PT, R5, 0x29, PT ;  /* 0x000000290500780c */ /* 0x000fe40003f24270 */
[----:B------:R-:W-:Y:S02]  /*105a0*/  FSEL R11, R96, -INF , P0 ;  /* 0xff800000600b7808 */ /* 0x000fe40000000000 */
[----:B------:R-:W-:Y:S02]  /*105b0*/  ISETP.GT.AND P0, PT, R4, 0x8, PT ;  /* 0x000000080400780c */ /* 0x000fe40003f04270 */
        /* <DEDUP_REMOVED lines=8> */
[----:B------:R-:W-:Y:S02]  /*10640*/  FSEL R13, R97, -INF , P1 ;  /* 0xff800000610d7808 */ /* 0x000fe40000800000 */
[----:B------:R-:W-:Y:S02]  /*10650*/  ISETP.GT.AND P1, PT, R4, 0x9, PT ;  /* 0x000000090400780c */ /* 0x000fe40003f24270 */
[----:B------:R-:W-:Y:S02]  /*10660*/  FSEL R50, R80, -INF , P0 ;  /* 0xff80000050327808 */ /* 0x000fe40000000000 */
[----:B------:R-:W-:Y:S02]  /*10670*/  ISETP.GT.AND P0, PT, R4, 0x20, PT ;  /* 0x000000200400780c */ /* 0x000fe40003f04270 */
[----:B------:R-:W-:-:S02]  /*10680*/  FSEL R17, R93, -INF , P1 ;  /* 0xff8000005d117808 */ /* 0x000fc40000800000 */
[----:B------:R-:W-:Y:S02]  /*10690*/  ISETP.GT.AND P1, PT, R4, 0x11, PT ;  /* 0x000000110400780c */ /* 0x000fe40003f24270 */
[----:B------:R-:W-:Y:S02]  /*106a0*/  FMNMX.FTZ R7, R11, R13, !PT ;  /* 0x0000000d0b077209 */ /* 0x000fe40007810000 */
[----:B------:R-:W-:Y:S02]  /*106b0*/  FSEL R140, R84, -INF , P0 ;  /* 0xff800000548c7808 */ /* 0x000fe40000000000 */
[----:B------:R-:W-:Y:S02]  /*106c0*/  ISETP.GT.AND P0, PT, R4, 0x28, PT ;  /* 0x000000280400780c */ /* 0x000fe40003f04270 */
[----:B------:R-:W-:Y:S02]  /*106d0*/  FSEL R49, R89, -INF , P1 ;  /* 0xff80000059317808 */ /* 0x000fe40000800000 */
[----:B------:R-:W-:-:S02]  /*106e0*/  FMNMX.FTZ R7, R16, R7, !PT ;  /* 0x0000000710077209 */ /* 0x000fc40007810000 */
[----:B------:R-:W-:Y:S02]  /*106f0*/  ISETP.GT.AND P1, PT, R4, 0x19, PT ;  /* 0x000000190400780c */ /* 0x000fe40003f24270 */
[----:B------:R-:W-:Y:S02]  /*10700*/  FSEL R143, R76, -INF , P0 ;  /* 0xff8000004c8f7808 */ /* 0x000fe40000000000 */
[----:B------:R-:W-:Y:S02]  /*10710*/  ISETP.GT.AND P0, PT, R4, 0x30, PT ;  /* 0x000000300400780c */ /* 0x000fe40003f04270 */
[----:B------:R-:W-:Y:S02]  /*10720*/  IMNMX R3, R8, R3, PT ;  /* 0x0000000308037217 */ /* 0x000fe40003800200 */
        /* <DEDUP_REMOVED lines=12> */
[----:B------:R-:W-:Y:S02]  /*107f0*/  ISETP.GT.AND P1, PT, R3, RZ, PT ;  /* 0x000000ff0300720c */ /* 0x000fe40003f24270 */
[----:B------:R-:W-:-:S02]  /*10800*/  FMNMX.FTZ R7, R50, R7, !PT ;  /* 0x0000000732077209 */ /* 0x000fc40007810000 */
[----:B------:R-:W-:Y:S02]  /*10810*/  FSEL R19, R95, -INF , P0 ;  /* 0xff8000005f137808 */ /* 0x000fe40000000000 */
[C---:B------:R-:W-:Y:S02]  /*10820*/  ISETP.GT.AND P0, PT, R3.reuse, 0x11, PT ;  /* 0x000000110300780c */ /* 0x040fe40003f04270 */
[----:B------:R-:W-:Y:S02]  /*10830*/  FSEL R14, R98, -INF , P1 ;  /* 0xff800000620e7808 */ /* 0x000fe40000800000 */
[----:B------:R-:W-:Y:S02]  /*10840*/  FMNMX.FTZ R7, R52, R7, !PT ;  /* 0x0000000734077209 */ /* 0x000fe40007810000 */
[----:B------:R-:W-:Y:S02]  /*10850*/  ISETP.GT.AND P1, PT, R3, 0x8, PT ;  /* 0x000000080300780c */ /* 0x000fe40003f24270 */
[----:B------:R-:W-:-:S02]  /*10860*/  FSEL R51, R91, -INF , P0 ;  /* 0xff8000005b337808 */ /* 0x000fc40000000000 */
[C---:B------:R-:W-:Y:S02]  /*10870*/  ISETP.GT.AND P0, PT, R3.reuse, 0x19, PT ;  /* 0x000000190300780c */ /* 0x040fe40003f04270 */
[----:B------:R-:W-:Y:S02]  /*10880*/  FMNMX.FTZ R7, R140, R7, !PT ;  /* 0x000000078c077209 */ /* 0x000fe40007810000 */
[----:B------:R-:W-:Y:S02]  /*10890*/  FSEL R18, R94, -INF , P1 ;  /* 0xff8000005e127808 */ /* 0x000fe40000800000 */
[----:B------:R-:W-:Y:S02]  /*108a0*/  ISETP.GT.AND P1, PT, R3, 0x10, PT ;  /* 0x000000100300780c */ /* 0x000fe40003f24270 */
[----:B------:R-:W-:Y:S02]  /*108b0*/  FSEL R73, R83, -INF , P0 ;  /* 0xff80000053497808 */ /* 0x000fe40000000000 */
[----:B------:R-:W-:-:S02]  /*108c0*/  ISETP.GT.AND P0, PT, R3, 0x20, PT ;  /* 0x000000200300780c */ /* 0x000fc40003f04270 */
[----:B------:R-:W-:Y:S02]  /*108d0*/  FMNMX.FTZ R7, R154, R7, !PT ;  /* 0x000000079a077209 */ /* 0x000fe40007810000 */
[----:B------:R-:W-:Y:S02]  /*108e0*/  FMNMX.FTZ R8, R14, R15, !PT ;  /* 0x0000000f0e087209 */ /* 0x000fe40007810000 */
[----:B------:R-:W-:Y:S02]  /*108f0*/  FSEL R48, R90, -INF , P1 ;  /* 0xff8000005a307808 */ /* 0x000fe40000800000 */
[----:B------:R-:W-:Y:S02]  /*10900*/  ISETP.GT.AND P1, PT, R3, 0x18, PT ;  /* 0x000000180300780c */ /* 0x000fe40003f24270 */
[----:B------:R-:W-:Y:S02]  /*10910*/  FSEL R126, R86, -INF , P0 ;  /* 0xff800000567e7808 */ /* 0x000fe40000000000 */
[----:B------:R-:W-:-:S02]  /*10920*/  FMNMX.FTZ R7, R143, R7, !PT ;  /* 0x000000078f077209 */ /* 0x000fc40007810000 */
[----:B------:R-:W-:Y:S02]  /*10930*/  FMNMX.FTZ R8, R18, R8, !PT ;  /* 0x0000000812087209 */ /* 0x000fe40007810000 */
[----:B------:R-:W-:Y:S02]  /*10940*/  ISETP.GT.AND P0, PT, R4, 0x38, PT ;  /* 0x000000380400780c */ /* 0x000fe40003f04270 */
[----:B------:R-:W-:Y:S02]  /*10950*/  FSEL R72, R82, -INF , P1 ;  /* 0xff80000052487808 */ /* 0x000fe40000800000 */
[----:B------:R-:W-:Y:S02]  /*10960*/  ISETP.GT.AND P1, PT, R4, 0x31, PT ;  /* 0x000000310400780c */ /* 0x000fe40003f24270 */
[----:B------:R-:W-:Y:S02]  /*10970*/  FMNMX.FTZ R7, R164, R7, !PT ;  /* 0x00000007a4077209 */ /* 0x000fe40007810000 */
[----:B------:R-:W-:-:S02]  /*10980*/  FMNMX.FTZ R8, R19, R8, !PT ;  /* 0x0000000813087209 */ /* 0x000fc40007810000 */
[----:B------:R-:W-:Y:S02]  /*10990*/  FSEL R207, R100, -INF , P0 ;  /* 0xff80000064cf7808 */ /* 0x000fe40000000000 */
[----:B------:R-:W-:Y:S02]  /*109a0*/  ISETP.GT.AND P0, PT, R3, 0x28, PT ;  /* 0x000000280300780c */ /* 0x000fe40003f04270 */
[----:B------:R-:W-:Y:S02]  /*109b0*/  FSEL R209, R69, -INF , P1 ;  /* 0xff80000045d17808 */ /* 0x000fe40000800000 */
[----:B------:R-:W-:Y:S02]  /*109c0*/  FMNMX.FTZ R7, R211, R7, !PT ;  /* 0x00000007d3077209 */ /* 0x000fe40007810000 */
[----:B------:R-:W-:Y:S02]  /*109d0*/  FMNMX.FTZ R8, R48, R8, !PT ;  /* 0x0000000830087209 */ /* 0x000fe40007810000 */
[----:B------:R-:W-:-:S02]  /*109e0*/  FSEL R141, R78, -INF , P0 ;  /* 0xff8000004e8d7808 */ /* 0x000fc40000000000 */
[----:B------:R-:W-:Y:S02]  /*109f0*/  ISETP.GT.AND P0, PT, R4, 0x39, PT ;  /* 0x000000390400780c */ /* 0x000fe40003f04270 */
[----:B------:R-:W-:Y:S02]  /*10a00*/  FMNMX.FTZ R4, R209, R7, !PT ;  /* 0x00000007d1047209 */ /* 0x000fe40007810000 */
[----:B------:R-:W-:Y:S02]  /*10a10*/  FMNMX.FTZ R8, R51, R8, !PT ;  /* 0x0000000833087209 */ /* 0x000fe40007810000 */
[----:B------:R-:W-:Y:S02]  /*10a20*/  FSEL R201, R101, -INF , P0 ;  /* 0xff80000065c97808 */ /* 0x000fe40000000000 */
[----:B------:R-:W-:Y:S02]  /*10a30*/  FMNMX.FTZ R4, R207, R4, !PT ;  /* 0x00000004cf047209 */ /* 0x000fe40007810000 */
        /* <DEDUP_REMOVED lines=34> */
[----:B------:R-:W-:Y:S02]  /*10c60*/  ISETP.GT.AND P0, PT, R5, 0x31, PT ;  /* 0x000000310500780c */ /* 0x000fe40003f04270 */
[----:B------:R-:W-:Y:S01]  /*10c70*/  FMNMX.FTZ R9, R166, R3, !PT ;  /* 0x00000003a6097209 */ /* 0x000fe20007810000 */
[----:B------:R-:W1:Y:S01]  /*10c80*/  SHFL.BFLY PT, R144, R4, 0x1, 0x1f ;  /* 0x0c201f0004907f89 */ /* 0x000e6200000e0000 */
[----:B------:R-:W-:Y:S02]  /*10c90*/  FMNMX.FTZ R8, R45, R8, !PT ;  /* 0x000000082d087209 */ /* 0x000fe40007810000 */
[----:B------:R-:W-:-:S02]  /*10ca0*/  FMNMX.FTZ R3, R210, R7, !PT ;  /* 0x00000007d2037209 */ /* 0x000fc40007810000 */
[----:B------:R-:W-:Y:S02]  /*10cb0*/  FSEL R212, R65, -INF , P0 ;  /* 0xff80000041d47808 */ /* 0x000fe40000000000 */
[----:B------:R-:W-:Y:S02]  /*10cc0*/  FMNMX.FTZ R7, R167, R9, !PT ;  /* 0x00000009a7077209 */ /* 0x000fe40007810000 */
[----:B------:R-:W-:Y:S01]  /*10cd0*/  ISETP.GT.AND P0, PT, R5, 0x38, PT ;  /* 0x000000380500780c */ /* 0x000fe20003f04270 */
[----:B------:R-:W2:Y:S01]  /*10ce0*/  SHFL.BFLY PT, R9, R3, 0x2, 0x1f ;  /* 0x0c401f0003097f89 */ /* 0x000ea200000e0000 */
[----:B------:R-:W-:Y:S02]  /*10cf0*/  FMNMX.FTZ R8, R46, R8, !PT ;  /* 0x000000082e087209 */ /* 0x000fe40007810000 */
[----:B------:R-:W-:Y:S02]  /*10d00*/  FMNMX.FTZ R7, R177, R7, !PT ;  /* 0x00000007b1077209 */ /* 0x000fe40007810000 */
[----:B------:R-:W-:-:S02]  /*10d10*/  FSEL R240, R40, -INF , P0 ;  /* 0xff80000028f07808 */ /* 0x000fc40000000000 */
[----:B------:R-:W-:Y:S02]  /*10d20*/  FMNMX.FTZ R8, R122, R8, !PT ;  /* 0x000000087a087209 */ /* 0x000fe40007810000 */
[----:B------:R-:W-:Y:S02]  /*10d30*/  ISETP.GT.AND P0, PT, R6, 0x20, PT ;  /* 0x000000200600780c */ /* 0x000fe40003f04270 */
[----:B------:R-:W-:Y:S02]  /*10d40*/  FMNMX.FTZ R7, R176, R7, !PT ;  /* 0x00000007b0077209 */ /* 0x000fe40007810000 */
[----:B------:R-:W-:Y:S02]  /*10d50*/  FMNMX.FTZ R8, R121, R8, !PT ;  /* 0x0000000879087209 */ /* 0x000fe40007810000 */
[----:B------:R-:W-:Y:S02]  /*10d60*/  FSEL R165, R30, -INF , P0 ;  /* 0xff8000001ea57808 */ /* 0x000fe40000000000 */
[----:B------:R-:W-:-:S02]  /*10d70*/  ISETP.GT.AND P0, PT, R5, 0x39, PT ;  /* 0x000000390500780c */ /* 0x000fc40003f04270 */
[----:B------:R-:W-:Y:S02]  /*10d80*/  FMNMX.FTZ R5, R219, R7, !PT ;  /* 0x00000007db057209 */ /* 0x000fe40007810000 */
[----:B------:R-:W-:Y:S02]  /*10d90*/  FMNMX.FTZ R7, R120, R8, !PT ;  /* 0x0000000878077209 */ /* 0x000fe40007810000 */
[----:B------:R-:W-:Y:S02]  /*10da0*/  ISETP.GT.AND P1, PT, R6, 0x21, PT ;  /* 0x000000210600780c */ /* 0x000fe40003f24270 */
[----:B------:R-:W-:Y:S02]  /*10db0*/  FMNMX.FTZ R5, R212, R5, !PT ;  /* 0x00000005d4057209 */ /* 0x000fe40007810000 */
[----:B------:R-:W-:Y:S02]  /*10dc0*/  FMNMX.FTZ R7, R75, R7, !PT ;  /* 0x000000074b077209 */ /* 0x000fe40007810000 */
[----:B------:R-:W-:-:S02]  /*10dd0*/  FSEL R155, R31, -INF , P1 ;  /* 0xff8000001f9b7808 */ /* 0x000fc40000800000 */
[----:B------:R-:W-:Y:S01]  /*10de0*/  FSEL R237, R41, -INF , P0 ;  /* 0xff80000029ed7808 */ /* 0x000fe20000000000 */
[----:B------:R-:W-:Y:S01]  /*10df0*/  LDSM.16.MT88.4 R28, [R221+0x100] ;  /* 0x00010000dd1c783b */ /* 0x000fe20000004200 */
[----:B------:R-:W-:Y:S02]  /*10e00*/  FMNMX.FTZ R5, R240, R5, !PT ;  /* 0x00000005f0057209 */ /* 0x000fe40007810000 */
[----:B------:R-:W-:Y:S02]  /*10e10*/  ISETP.GT.AND P1, PT, R6, 0x28, PT ;  /* 0x000000280600780c */ /* 0x000fe40003f24270 */
        /* <DEDUP_REMOVED lines=12> */
[----:B------:R-:W-:-:S02]  /*10ee0*/  ISETP.GT.AND P0, PT, R6, 0x31, PT ;  /* 0x000000310600780c */ /* 0x000fc40003f04270 */
[----:B--2---:R-:W-:Y:S02]  /*10ef0*/  FMNMX.FTZ R3, R3, R9, !PT ;  /* 0x0000000903037209 */ /* 0x004fe40007810000 */
[----:B------:R-:W-:Y:S02]  /*10f00*/  FSEL R213, R66, -INF , P1 ;  /* 0xff80000042d57808 */ /* 0x000fe40000800000 */
[----:B------:R-:W-:Y:S01]  /*10f10*/  FMNMX.FTZ R4, R153, R4, !PT ;  /* 0x0000000499047209 */ /* 0x000fe20007810000 */
[----:B------:R-:W2:Y:S01]  /*10f20*/  SHFL.BFLY PT, R142, R3, 0x1, 0x1f ;  /* 0x0c201f00038e7f89 */ /* 0x000ea200000e0000 */
[----:B------:R-:W-:Y:S02]  /*10f30*/  FSEL R216, R67, -INF , P0 ;  /* 0xff80000043d87808 */ /* 0x000fe40000000000 */
[----:B------:R-:W-:Y:S02]  /*10f40*/  ISETP.GT.AND P0, PT, R6, 0x38, PT ;  /* 0x000000380600780c */ /* 0x000fe40003f04270 */
[----:B------:R-:W-:-:S02]  /*10f50*/  FMNMX.FTZ R4, R213, R4, !PT ;  /* 0x00000004d5047209 */ /* 0x000fc40007810000 */
[----:B------:R-:W-:Y:S02]  /*10f60*/  FSEL R238, R42, -INF , P0 ;  /* 0xff8000002aee7808 */ /* 0x000fe40000000000 */
[----:B------:R-:W-:Y:S02]  /*10f70*/  ISETP.GT.AND P0, PT, R6, 0x39, PT ;  /* 0x000000390600780c */ /* 0x000fe40003f04270 */
[----:B------:R-:W-:Y:S02]  /*10f80*/  FMNMX.FTZ R4, R216, R4, !PT ;  /* 0x00000004d8047209 */ /* 0x000fe40007810000 */
[----:B------:R-:W-:Y:S02]  /*10f90*/  FSEL R239, R43, -INF , P0 ;  /* 0xff8000002bef7808 */ /* 0x000fe40000000000 */
[----:B------:R-:W-:Y:S01]  /*10fa0*/  FMNMX.FTZ R4, R238, R4, !PT ;  /* 0x00000004ee047209 */ /* 0x000fe20007810000 */
[----:B------:R-:W-:Y:S01]  /*10fb0*/  LDSM.16.MT88.4 R40, [R222+0x2100] ;  /* 0x00210000de28783b */ /* 0x000fe20000004200 */
[----:B-1----:R-:W-:-:S02]  /*10fc0*/  FMNMX.FTZ R5, R7, R5, !PT ;  /* 0x0000000507057209 */ /* 0x002fc40007810000 */
[----:B------:R-:W-:Y:S02]  /*10fd0*/  FMNMX.FTZ R4, R239, R4, !PT ;  /* 0x00000004ef047209 */ /* 0x000fe40007810000 */
[----:B------:R-:W-:Y:S01]  /*10fe0*/  FSETP.NEU.FTZ.AND P1, PT, R144, -INF , PT ;  /* 0xff8000009000780b */ /* 0x000fe20003f3d000 */
[----:B------:R-:W1:Y:S01]  /*10ff0*/  SHFL.BFLY PT, R146, R5, 0x1, 0x1f ;  /* 0x0c201f0005927f89 */ /* 0x000e6200000e0000 */
[----:B--2---:R-:W-:-:S03]  /*11000*/  FMNMX.FTZ R142, R142, R3, !PT ;  /* 0x000000038e8e7209 */ /* 0x004fc60007810000 */
[----:B------:R-:W2:Y:S01]  /*11010*/  SHFL.BFLY PT, R7, R4, 0x2, 0x1f ;  /* 0x0c401f0004077f89 */ /* 0x000ea200000e0000 */
[----:B------:R-:W-:Y:S01]  /*11020*/  FSEL R12, R12, RZ, P1 ;  /* 0x000000ff0c0c7208 */ /* 0x000fe20000800000 */
[C---:B------:R-:W-:Y:S01]  /*11030*/  FMUL.FTZ R3, R142.reuse, c[0x0][0x2d0] ;  /* 0x0000b4008e037a20 */ /* 0x040fe20000410000 */
[----:B------:R-:W-:-:S03]  /*11040*/  FSETP.NEU.FTZ.AND P0, PT, R142, -INF , PT ;  /* 0xff8000008e00780b */ /* 0x000fc60003f1d000 */
[----:B------:R-:W-:Y:S01]  /*11050*/  FFMA.FTZ R6, R11, c[0x0][0x2d0], -R12 ;  /* 0x0000b4000b067a23 */ /* 0x000fe2000001080c */
[----:B------:R-:W-:-:S03]  /*11060*/  FSEL R3, R3, RZ, P0 ;  /* 0x000000ff03037208 */ /* 0x000fc60000000000 */
[----:B------:R3:W-:Y:S02]  /*11070*/  MUFU.EX2 R161, R6 ;  /* 0x0000000600a17308 */ /* 0x0007e40000000800 */
[--C-:B------:R-:W-:Y:S02]  /*11080*/  FFMA.FTZ R0, R15, c[0x0][0x2d0], -R3.reuse ;  /* 0x0000b4000f007a23 */ /* 0x100fe40000010803 */
[----:B------:R-:W-:-:S04]  /*11090*/  FFMA.FTZ R2, R19, c[0x0][0x2d0], -R3 ;  /* 0x0000b40013027a23 */ /* 0x000fc80000010803 */
[----:B------:R4:W-:Y:S01]  /*110a0*/  MUFU.EX2 R160, R0 ;  /* 0x0000000000a07308 */ /* 0x0009e20000000800 */
[----:B-1----:R-:W-:Y:S02]  /*110b0*/  FMNMX.FTZ R146, R5, R146, !PT ;  /* 0x0000009205927209 */ /* 0x002fe40007810000 */
[----:B--2---:R-:W-:Y:S01]  /*110c0*/  FMNMX.FTZ R4, R4, R7, !PT ;  /* 0x0000000704047209 */ /* 0x004fe20007810000 */
[----:B---3--:R-:W-:Y:S01]  /*110d0*/  FFMA.FTZ R6, R13, c[0x0][0x2d0], -R12 ;  /* 0x0000b4000d067a23 */ /* 0x008fe2000001080c */
[----:B------:R-:W-:-:S03]  /*110e0*/  FSETP.NEU.FTZ.AND P0, PT, R146, -INF , PT ;  /* 0xff8000009200780b */ /* 0x000fc60003f1d000 */
[----:B------:R-:W-:Y:S01]  /*110f0*/  MUFU.EX2 R179, R2 ;  /* 0x0000000200b37308 */ /* 0x000fe20000000800 */
[----:B------:R-:W1:Y:S01]  /*11100*/  SHFL.BFLY PT, R5, R4, 0x1, 0x1f ;  /* 0x0c201f0004057f89 */ /* 0x000e6200000e0000 */
[----:B----4-:R-:W-:-:S06]  /*11110*/  FFMA.FTZ R0, R18, c[0x0][0x2d0], -R3 ;  /* 0x0000b40012007a23 */ /* 0x010fcc0000010803 */
[----:B------:R2:W3:Y:S08]  /*11120*/  MUFU.EX2 R20, R6 ;  /* 0x0000000600147308 */ /* 0x0004f00000000800 */
[----:B------:R4:W5:Y:S01]  /*11130*/  MUFU.EX2 R182, R0 ;  /* 0x0000000000b67308 */ /* 0x0009620000000800 */
[----:B--2---:R-:W-:Y:S01]  /*11140*/  FFMA.FTZ R6, R16, c[0x0][0x2d0], -R12 ;  /* 0x0000b40010067a23 */ /* 0x004fe2000001080c */
[----:B-1----:R-:W-:Y:S01]  /*11150*/  FMNMX.FTZ R145, R4, R5, !PT ;  /* 0x0000000504917209 */ /* 0x002fe20007810000 */
[----:B---3--:R-:W-:-:S05]  /*11160*/  IMAD.MOV.U32 R15, RZ, RZ, R20 ;  /* 0x000000ffff0f7224 */ /* 0x008fca00078e0014 */
[----:B------:R1:W-:Y:S01]  /*11170*/  MUFU.EX2 R183, R6 ;  /* 0x0000000600b77308 */ /* 0x0003e20000000800 */
[----:B------:R-:W2:Y:S01]  /*11180*/  LDSM.16.MT88.4 R20, [R221+0x1100] ;  /* 0x00110000dd14783b */ /* 0x000ea20000004200 */
[----:B------:R-:W-:Y:S01]  /*11190*/  F2FP.PACK_AB R4, R15, R161 ;  /* 0x000000a10f04723e */ /* 0x000fe200000000ff */
[----:B----4-:R-:W-:Y:S01]  /*111a0*/  FMUL.FTZ R0, R146, c[0x0][0x2d0] ;  /* 0x0000b40092007a20 */ /* 0x010fe20000410000 */
[----:B-----5:R-:W-:-:S04]  /*111b0*/  F2FP.PACK_AB R7, R179, R182 ;  /* 0x000000b6b307723e */ /* 0x020fc800000000ff */
[----:B------:R-:W-:Y:S02]  /*111c0*/  FSEL R0, R0, RZ, P0 ;  /* 0x000000ff00007208 */ /* 0x000fe40000000000 */
[----:B------:R-:W-:-:S03]  /*111d0*/  FSETP.NEU.FTZ.AND P0, PT, R145, -INF , PT ;  /* 0xff8000009100780b */ /* 0x000fc60003f1d000 */
[----:B------:R-:W-:Y:S02]  /*111e0*/  FFMA.FTZ R2, R32, c[0x0][0x2d0], -R0 ;  /* 0x0000b40020027a23 */ /* 0x000fe40000010800 */
[----:B-1----:R-:W-:Y:S01]  /*111f0*/  FFMA.FTZ R6, R17, c[0x0][0x2d0], -R12 ;  /* 0x0000b40011067a23 */ /* 0x002fe2000001080c */
[----:B------:R-:W-:Y:S01]  /*11200*/  LDSM.16.MT88.4 R32, [R221+0x2100] ;  /* 0x00210000dd20783b */ /* 0x000fe20000004200 */
[----:B------:R-:W-:Y:S02]  /*11210*/  FFMA.FTZ R8, R37, c[0x0][0x2d0], -R0 ;  /* 0x0000b40025087a23 */ /* 0x000fe40000010800 */
[----:B------:R1:W3:Y:S01]  /*11220*/  MUFU.EX2 R180, R6 ;  /* 0x0000000600b47308 */ /* 0x0002e20000000800 */
        /* <DEDUP_REMOVED lines=8> */
[----:B---3--:R-:W-:-:S07]  /*112b0*/  F2FP.PACK_AB R6, R180, R183 ;  /* 0x000000b7b406723e */ /* 0x008fce00000000ff */
[----:B------:R3:W-:Y:S01]  /*112c0*/  MUFU.EX2 R250, R2 ;  /* 0x0000000200fa7308 */ /* 0x0007e20000000800 */
[----:B-----5:R-:W-:-:S07]  /*112d0*/  F2FP.PACK_AB R5, R160, R185 ;  /* 0x000000b9a005723e */ /* 0x020fce00000000ff */
[----:B------:R-:W-:Y:S01]  /*112e0*/  HMMA.16816.F32 R116, R4, R28, RZ ;  /* 0x0000001c0474723c */ /* 0x000fe200000018ff */
[----:B-1----:R-:W-:Y:S01]  /*112f0*/  F2FP.PACK_AB R10, R181, R184 ;  /* 0x000000b8b50a723e */ /* 0x002fe200000000ff */
[----:B---3--:R-:W-:-:S06]  /*11300*/  FMUL.FTZ R2, R145, c[0x0][0x2d0] ;  /* 0x0000b40091027a20 */ /* 0x008fcc0000410000 */
[----:B------:R-:W-:Y:S01]  /*11310*/  HMMA.16816.F32 R112, R4, R24, RZ ;  /* 0x000000180470723c */ /* 0x000fe200000018ff */
[----:B------:R-:W-:-:S07]  /*11320*/  FSEL R2, R2, RZ, P0 ;  /* 0x000000ff02027208 */ /* 0x000fce0000000000 */
[C---:B--2---:R-:W-:Y:S01]  /*11330*/  HMMA.16816.F32 R108, R4.reuse, R20, RZ ;  /* 0x00000014046c723c */ /* 0x044fe200000018ff */
        /* <DEDUP_REMOVED lines=94> */
[----:B------:R-:W-:Y:S02]  /*11920*/  IMAD.MOV.U32 R164, RZ, RZ, R181 ;  /* 0x000000ffffa47224 */ /* 0x000fe400078e00b5 */
[----:B------:R1:W-:Y:S03]  /*11930*/  MUFU.EX2 R196, R8 ;  /* 0x0000000800c47308 */ /* 0x0003e60000000800 */
[----:B------:R-:W-:Y:S07]  /*11940*/  HMMA.16816.F32 R80, R4, R38, R64 ;  /* 0x000000260450723c */ /* 0x000fee0000001840 */
[----:B----4-:R-:W-:-:S02]  /*11950*/  F2FP.PACK_AB R4, R217, R218 ;  /* 0x000000dad904723e */ /* 0x010fc400000000ff */
[----:B------:R-:W-:Y:S02]  /*11960*/  F2FP.PACK_AB R5, R206, R203 ;  /* 0x000000cbce05723e */ /* 0x000fe400000000ff */
[----:B------:R-:W-:Y:S02]  /*11970*/  F2FP.PACK_AB R6, R214, R215 ;  /* 0x000000d7d606723e */ /* 0x000fe400000000ff */
[----:B---3--:R-:W-:Y:S01]  /*11980*/  F2FP.PACK_AB R7, R200, R202 ;  /* 0x000000cac807723e */ /* 0x008fe200000000ff */
[----:B-1----:R-:W-:Y:S02]  /*11990*/  FFMA.FTZ R8, R126, c[0x0][0x2d0], -R3 ;  /* 0x0000b4007e087a23 */ /* 0x002fe40000010803 */
[----:B------:R-:W-:Y:S02]  /*119a0*/  IMAD.MOV.U32 R126, RZ, RZ, R13 ;  /* 0x000000ffff7e7224 */ /* 0x000fe400078e000d */
[----:B------:R-:W-:Y:S02]  /*119b0*/  FFMA.FTZ R13, R141, c[0x0][0x2d0], -R3 ;  /* 0x0000b4008d0d7a23 */ /* 0x000fe40000010803 */
        /* <DEDUP_REMOVED lines=15> */
[----:B------:R1:W-:Y:S03]  /*11ab0*/  MUFU.EX2 R180, R13 ;  /* 0x0000000d00b47308 */ /* 0x0003e60000000800 */
[C---:B------:R-:W-:Y:S05]  /*11ac0*/  HMMA.16816.F32 R192, R4.reuse, R36, R44 ;  /* 0x0000002404c0723c */ /* 0x040fea000000182c */
[----:B------:R2:W3:Y:S03]  /*11ad0*/  MUFU.EX2 R182, R8 ;  /* 0x0000000800b67308 */ /* 0x0004e60000000800 */
[----:B------:R-:W-:Y:S01]  /*11ae0*/  HMMA.16816.F32 R60, R4, R32, R48 ;  /* 0x00000020043c723c */ /* 0x000fe20000001830 */
[----:B-1----:R-:W-:-:S07]  /*11af0*/  FFMA.FTZ R13, R147, c[0x0][0x2d0], -R3 ;  /* 0x0000b400930d7a23 */ /* 0x002fce0000010803 */
[C---:B------:R-:W-:Y:S01]  /*11b00*/  HMMA.16816.F32 R44, R4.reuse, R18, R128 ;  /* 0x00000012042c723c */ /* 0x040fe20000001880 */
[----:B------:R1:W4:Y:S01]  /*11b10*/  MUFU.EX2 R181, R13 ;  /* 0x0000000d00b57308 */ /* 0x0003220000000800 */
[----:B------:R-:W4:Y:S04]  /*11b20*/  LDSM.16.MT88.4 R16, [R221+0x900] ;  /* 0x00090000dd10783b */ /* 0x000f280000004200 */
[----:B--2---:R-:W-:Y:S02]  /*11b30*/  LDSM.16.MT88.4 R8, [R222+0x900] ;  /* 0x00090000de08783b */ /* 0x004fe40000004200 */
[C---:B------:R-:W-:Y:S02]  /*11b40*/  HMMA.16816.F32 R52, R4.reuse, R34, R156 ;  /* 0x000000220434723c */ /* 0x040fe4000000189c */
[----:B------:R-:W2:Y:S06]  /*11b50*/  LDSM.16.MT88.4 R32, [R222+0x2900] ;  /* 0x00290000de20783b */ /* 0x000eac0000004200 */
[----:B------:R-:W-:Y:S01]  /*11b60*/  HMMA.16816.F32 R48, R4, R22, R132 ;  /* 0x000000160430723c */ /* 0x000fe20000001884 */
[----:B-1----:R-:W-:Y:S01]  /*11b70*/  FFMA.FTZ R13, R166, c[0x0][0x2d0], -R0 ;  /* 0x0000b400a60d7a23 */ /* 0x002fe20000010800 */
[----:B------:R-:W1:Y:S01]  /*11b80*/  LDSM.16.MT88.4 R20, [R221+0x1900] ;  /* 0x00190000dd14783b */ /* 0x000e620000004200 */
[----:B------:R-:W-:-:S02]  /*11b90*/  IMAD.MOV.U32 R166, RZ, RZ, R179 ;  /* 0x000000ffffa67224 */ /* 0x000fc400078e00b3 */
[----:B------:R4:W-:Y:S03]  /*11ba0*/  MUFU.EX2 R150, R13 ;  /* 0x0000000d00967308 */ /* 0x0009e60000000800 */
[----:B------:R-:W-:Y:S07]  /*11bb0*/  HMMA.16816.F32 R36, R4, R38, R168 ;  /* 0x000000260424723c */ /* 0x000fee00000018a8 */
[----:B-----5:R-:W-:-:S02]  /*11bc0*/  F2FP.PACK_AB R4, R198, R199 ;  /* 0x000000c7c604723e */ /* 0x020fc400000000ff */
[----:B---3--:R-:W-:Y:S02]  /*11bd0*/  F2FP.PACK_AB R5, R182, R183 ;  /* 0x000000b7b605723e */ /* 0x008fe400000000ff */
[----:B------:R-:W-:Y:S01]  /*11be0*/  F2FP.PACK_AB R6, R196, R197 ;  /* 0x000000c5c406723e */ /* 0x000fe200000000ff */
[----:B----4-:R-:W-:Y:S01]  /*11bf0*/  FFMA.FTZ R13, R167, c[0x0][0x2d0], -R0 ;  /* 0x0000b400a70d7a23 */ /* 0x010fe20000010800 */
[----:B------:R-:W-:Y:S01]  /*11c00*/  F2FP.PACK_AB R7, R181, R180 ;  /* 0x000000b4b507723e */ /* 0x000fe200000000ff */
[----:B------:R-:W-:Y:S02]  /*11c10*/  IMAD.MOV.U32 R167, RZ, RZ, R178 ;  /* 0x000000ffffa77224 */ /* 0x000fe400078e00b2 */
[----:B------:R3:W4:Y:S04]  /*11c20*/  MUFU.EX2 R148, R13 ;  /* 0x0000000d00947308 */ /* 0x0007280000000800 */
[C---:B------:R-:W-:Y:S08]  /*11c30*/  HMMA.16816.F32 R156, R4.reuse, R16, R172 ;  /* 0x00000010049c723c */ /* 0x040ff000000018ac */
[----:B--2---:R-:W-:Y:S01]  /*11c40*/  HMMA.16816.F32 R188, R4, R32, R96 ;  /* 0x0000002004bc723c */ /* 0x004fe20000001860 */
[----:B---3--:R-:W-:-:S04]  /*11c50*/  FFMA.FTZ R13, R177, c[0x0][0x2d0], -R0 ;  /* 0x0000b400b10d7a23 */ /* 0x008fc80000010800 */
[----:B------:R2:W-:Y:S03]  /*11c60*/  MUFU.EX2 R149, R13 ;  /* 0x0000000d00957308 */ /* 0x0005e60000000800 */
[C---:B------:R-:W-:Y:S08]  /*11c70*/  HMMA.16816.F32 R120, R4.reuse, R8, R116 ;  /* 0x000000080478723c */ /* 0x040ff00000001874 */
[----:B-1----:R-:W-:Y:S01]  /*11c80*/  HMMA.16816.F32 R132, R4, R20, R112 ;  /* 0x000000140484723c */ /* 0x002fe20000001870 */
[----:B------:R-:W1:Y:S01]  /*11c90*/  LDSM.16.MT88.4 R112, [R222+0xd00] ;  /* 0x000d0000de70783b */ /* 0x000e620000004200 */
[----:B--2---:R-:W-:-:S06]  /*11ca0*/  FFMA.FTZ R13, R176, c[0x0][0x2d0], -R0 ;  /* 0x0000b400b00d7a23 */ /* 0x004fcc0000010800 */
[C---:B------:R-:W-:Y:S01]  /*11cb0*/  HMMA.16816.F32 R172, R4.reuse, R24, R104 ;  /* 0x0000001804ac723c */ /* 0x040fe20000001868 */
[----:B------:R2:W-:Y:S07]  /*11cc0*/  MUFU.EX2 R151, R13 ;  /* 0x0000000d00977308 */ /* 0x0005ee0000000800 */
[C---:B------:R-:W-:Y:S08]  /*11cd0*/  HMMA.16816.F32 R184, R4.reuse, R28, R100 ;  /* 0x0000001c04b8723c */ /* 0x040ff00000001864 */
[----:B------:R-:W-:Y:S01]  /*11ce0*/  HMMA.16816.F32 R160, R4, R18, R160 ;  /* 0x0000001204a0723c */ /* 0x000fe200000018a0 */
[----:B--2---:R-:W-:-:S04]  /*11cf0*/  FFMA.FTZ R13, R165, c[0x0][0x2d0], -R2 ;  /* 0x0000b400a50d7a23 */ /* 0x004fc80000010802 */
[----:B------:R2:W-:Y:S03]  /*11d00*/  MUFU.EX2 R140, R13 ;  /* 0x0000000d008c7308 */ /* 0x0005e60000000800 */
[C---:B------:R-:W-:Y:S08]  /*11d10*/  HMMA.16816.F32 R108, R4.reuse, R10, R108 ;  /* 0x0000000a046c723c */ /* 0x040ff0000000186c */
[----:B------:R-:W-:Y:S01]  /*11d20*/  HMMA.16816.F32 R168, R4, R22, R92 ;  /* 0x0000001604a8723c */ /* 0x000fe2000000185c */
[----:B--2---:R-:W-:-:S07]  /*11d30*/  FFMA.FTZ R13, R155, c[0x0][0x2d0], -R2 ;  /* 0x0000b4009b0d7a23 */ /* 0x004fce0000010802 */
[C---:B------:R-:W-:Y:S01]  /*11d40*/  HMMA.16816.F32 R88, R4.reuse, R26, R88 ;  /* 0x0000001a0458723c */ /* 0x040fe20000001858 */
[----:B------:R2:W3:Y:S07]  /*11d50*/  MUFU.EX2 R147, R13 ;  /* 0x0000000d00937308 */ /* 0x0004ee0000000800 */
[C---:B------:R-:W-:Y:S08]  /*11d60*/  HMMA.16816.F32 R128, R4.reuse, R30, R84 ;  /* 0x0000001e0480723c */ /* 0x040ff00000001854 */
[----:B------:R-:W-:Y:S01]  /*11d70*/  HMMA.16816.F32 R96, R4, R34, R80 ;  /* 0x000000220460723c */ /* 0x000fe20000001850 */
[----:B------:R-:W-:Y:S01]  /*11d80*/  LDSM.16.MT88.4 R80, [R221+0x2d00] ;  /* 0x002d0000dd50783b */ /* 0x000fe20000004200 */
[----:B--2---:R-:W-:-:S04]  /*11d90*/  FFMA.FTZ R13, R152, c[0x0][0x2d0], -R2 ;  /* 0x0000b400980d7a23 */ /* 0x004fc80000010802 */
[----:B------:R2:W-:Y:S01]  /*11da0*/  MUFU.EX2 R143, R13 ;  /* 0x0000000d008f7308 */ /* 0x0005e20000000800 */
[----:B----4-:R-:W-:Y:S02]  /*11db0*/  F2FP.PACK_AB R4, R148, R150 ;  /* 0x000000969404723e */ /* 0x010fe400000000ff */
[----:B---3--:R-:W-:Y:S02]  /*11dc0*/  F2FP.PACK_AB R5, R147, R140 ;  /* 0x0000008c9305723e */ /* 0x008fe400000000ff */
[----:B------:R-:W-:Y:S01]  /*11dd0*/  F2FP.PACK_AB R6, R151, R149 ;  /* 0x000000959706723e */ /* 0x000fe200000000ff */
[----:B--2---:R-:W-:-:S04]  /*11de0*/  FFMA.FTZ R13, R153, c[0x0][0x2d0], -R2 ;  /* 0x0000b400990d7a23 */ /* 0x004fc80000010802 */
[----:B------:R-:W2:Y:S02]  /*11df0*/  MUFU.EX2 R141, R13 ;  /* 0x0000000d008d7308 */ /* 0x000ea40000000800 */
[----:B--2---:R-:W-:-:S07]  /*11e00*/  F2FP.PACK_AB R7, R141, R143 ;  /* 0x0000008f8d07723e */ /* 0x004fce00000000ff */
[C---:B------:R-:W-:Y:S07]  /*11e10*/  HMMA.16816.F32 R100, R4.reuse, R8, R72 ;  /* 0x000000080464723c */ /* 0x040fee0000001848 */
[----:B------:R-:W-:Y:S01]  /*11e20*/  FFMA.FTZ R8, R211, c[0x0][0x2d0], -R12 ;  /* 0x0000b400d3087a23 */ /* 0x000fe2000001080c */
[----:B------:R-:W-:Y:S01]  /*11e30*/  HMMA.16816.F32 R116, R4, R10, R48 ;  /* 0x0000000a0474723c */ /* 0x000fe20000001830 */
[----:B------:R-:W-:Y:S02]  /*11e40*/  IMAD.MOV.U32 R211, RZ, RZ, R127 ;  /* 0x000000ffffd37224 */ /* 0x000fe400078e007f */
[----:B------:R2:W-:Y:S01]  /*11e50*/  MUFU.EX2 R49, R8 ;  /* 0x0000000800317308 */ /* 0x0005e20000000800 */
[----:B------:R-:W-:-:S03]  /*11e60*/  IMAD.MOV.U32 R9, RZ, RZ, R136 ;  /* 0x000000ffff097224 */ /* 0x000fc600078e0088 */
[----:B------:R-:W-:Y:S01]  /*11e70*/  IMAD.MOV.U32 R10, RZ, RZ, R137 ;  /* 0x000000ffff0a7224 */ /* 0x000fe200078e0089 */
[----:B------:R-:W-:Y:S01]  /*11e80*/  HMMA.16816.F32 R176, R4, R18, R56 ;  /* 0x0000001204b0723c */ /* 0x000fe20000001838 */
[----:B------:R-:W-:Y:S02]  /*11e90*/  IMAD.MOV.U32 R11, RZ, RZ, R138 ;  /* 0x000000ffff0b7224 */ /* 0x000fe400078e008a */
[----:B------:R-:W-:Y:S02]  /*11ea0*/  IMAD.MOV.U32 R51, RZ, RZ, R167 ;  /* 0x000000ffff337224 */ /* 0x000fe400078e00a7 */
[----:B------:R-:W-:-:S03]  /*11eb0*/  IMAD.MOV.U32 R50, RZ, RZ, R166 ;  /* 0x000000ffff327224 */ /* 0x000fc600078e00a6 */
[C---:B------:R-:W-:Y:S01]  /*11ec0*/  HMMA.16816.F32 R56, R4.reuse, R22, R44 ;  /* 0x000000160438723c */ /* 0x040fe2000000182c */
[----:B--2---:R-:W-:Y:S02]  /*11ed0*/  FFMA.FTZ R8, R209, c[0x0][0x2d0], -R12 ;  /* 0x0000b400d1087a23 */ /* 0x004fe4000001080c */
[----:B------:R-:W-:Y:S02]  /*11ee0*/  IMAD.MOV.U32 R209, RZ, RZ, R126 ;  /* 0x000000ffffd17224 */ /* 0x000fe400078e007e */
[----:B------:R2:W3:Y:S03]  /*11ef0*/  MUFU.EX2 R48, R8 ;  /* 0x0000000800307308 */ /* 0x0004e60000000800 */
[----:B------:R-:W-:Y:S01]  /*11f00*/  HMMA.16816.F32 R64, R4, R24, R64 ;  /* 0x000000180440723c */ /* 0x000fe20000001840 */
[----:B------:R-:W-:Y:S02]  /*11f10*/  IMAD.MOV.U32 R45, RZ, RZ, R124 ;  /* 0x000000ffff2d7224 */ /* 0x000fe400078e007c */
[----:B------:R-:W-:-:S02]  /*11f20*/  IMAD.MOV.U32 R46, RZ, RZ, R139 ;  /* 0x000000ffff2e7224 */ /* 0x000fc400078e008b */
[----:B------:R-:W-:Y:S01]  /*11f30*/  LDSM.16.MT88.4 R136, [R222+0x1d00] ;  /* 0x001d0000de88783b */ /* 0x000fe20000004200 */
[----:B------:R-:W-:Y:S02]  /*11f40*/  IMAD.MOV.U32 R47, RZ, RZ, R164 ;  /* 0x000000ffff2f7224 */ /* 0x000fe400078e00a4 */
[----:B------:R-:W-:Y:S01]  /*11f50*/  HMMA.16816.F32 R68, R4, R20, R68 ;  /* 0x000000140444723c */ /* 0x000fe20000001844 */
[----:B------:R-:W-:Y:S01]  /*11f60*/  LDSM.16.MT88.4 R164, [R221+0xd00] ;  /* 0x000d0000dda4783b */ /* 0x000fe20000004200 */
[----:B------:R-:W-:Y:S02]  /*11f70*/  IMAD.MOV.U32 R25, RZ, RZ, R15 ;  /* 0x000000ffff197224 */ /* 0x000fe400078e000f */
[----:B--2---:R-:W-:-:S04]  /*11f80*/  FFMA.FTZ R8, R207, c[0x0][0x2d0], -R12 ;  /* 0x0000b400cf087a23 */ /* 0x004fc8000001080c */
[C---:B------:R-:W-:Y:S01]  /*11f90*/  HMMA.16816.F32 R152, R4.reuse, R16, R76 ;  /* 0x000000100498723c */ /* 0x040fe2000000184c */
[----:B------:R-:W-:Y:S01]  /*11fa0*/  IMAD.MOV.U32 R207, RZ, RZ, R125 ;  /* 0x000000ffffcf7224 */ /* 0x000fe200078e007d */
[----:B---3--:R-:W-:Y:S01]  /*11fb0*/  F2FP.PACK_AB R92, R48, R49 ;  /* 0x00000031305c723e */ /* 0x008fe200000000ff */
[----:B------:R2:W-:Y:S01]  /*11fc0*/  MUFU.EX2 R44, R8 ;  /* 0x00000008002c7308 */ /* 0x0005e20000000800 */
[----:B------:R-:W3:Y:S04]  /*11fd0*/  LDSM.16.MT88.4 R124, [R221+0x1d00] ;  /* 0x001d0000dd7c783b */ /* 0x000ee80000004200 */
[C---:B------:R-:W-:Y:S08]  /*11fe0*/  HMMA.16816.F32 R40, R4.reuse, R26, R40 ;  /* 0x0000001a0428723c */ /* 0x040ff00000001828 */
[----:B------:R-:W-:Y:S01]  /*11ff0*/  HMMA.16816.F32 R60, R4, R28, R60 ;  /* 0x0000001c043c723c */ /* 0x000fe2000000183c */
[----:B--2---:R-:W-:-:S02]  /*12000*/  FFMA.FTZ R8, R201, c[0x0][0x2d0], -R12 ;  /* 0x0000b400c9087a23 */ /* 0x004fc4000001080c */
[----:B------:R-:W-:Y:S02]  /*12010*/  IMAD.MOV.U32 R201, RZ, RZ, R14 ;  /* 0x000000ffffc97224 */ /* 0x000fe400078e000e */
        /* <DEDUP_REMOVED lines=19> */
[C---:B------:R-:W-:Y:S08]  /*12150*/  HMMA.16816.F32 R104, R92.reuse, R112, R120 ;  /* 0x000000705c68723c */ /* 0x040ff00000001878 */
[----:B---3--:R-:W-:Y:S01]  /*12160*/  HMMA.16816.F32 R120, R92, R124, R132 ;  /* 0x0000007c5c78723c */ /* 0x008fe20000001884 */
[----:B-1----:R-:W-:-:S04]  /*12170*/  FFMA.FTZ R3, R212, c[0x0][0x2d0], -R0 ;  /* 0x0000b400d4037a23 */ /* 0x002fc80000010800 */
[----:B------:R1:W3:Y:S03]  /*12180*/  MUFU.EX2 R18, R3 ;  /* 0x0000000300127308 */ /* 0x0002e60000000800 */
        /* <DEDUP_REMOVED lines=17> */
[C---:B--2---:R-:W-:Y:S01]  /*122a0*/  HMMA.16816.F32 R88, R92.reuse, R4, R188 ;  /* 0x000000045c58723c */ /* 0x044fe200000018bc */
[----:B------:R-:W-:Y:S01]  /*122b0*/  IMAD.U32 R216, RZ, RZ, UR8 ;  /* 0x00000008ffd87e24 */ /* 0x000fe2000f8e00ff */
[----:B------:R1:W2:Y:S04]  /*122c0*/  MUFU.EX2 R13, R0 ;  /* 0x00000000000d7308 */ /* 0x0002a80000000800 */
[----:B------:R-:W-:Y:S02]  /*122d0*/  ISETP.GE.AND P0, PT, R216, UR7, PT ;  /* 0x00000007d8007c0c */ /* 0x000fe4000bf06270 */
[----:B------:R-:W-:Y:S07]  /*122e0*/  HMMA.16816.F32 R92, R92, R6, R96 ;  /* 0x000000065c5c723c */ /* 0x000fee0000001860 */
[----:B---3--:R-:W-:-:S02]  /*122f0*/  F2FP.PACK_AB R96, R18, R19 ;  /* 0x000000131260723e */ /* 0x008fc400000000ff */
[----:B-----5:R-:W-:Y:S01]  /*12300*/  F2FP.PACK_AB R98, R16, R17 ;  /* 0x000000111062723e */ /* 0x020fe200000000ff */
[--C-:B-1----:R-:W-:Y:S01]  /*12310*/  FFMA.FTZ R0, R238, c[0x0][0x2d0], -R2.reuse ;  /* 0x0000b400ee007a23 */ /* 0x102fe20000010802 */
[----:B--2---:R-:W-:Y:S01]  /*12320*/  F2FP.PACK_AB R97, R13, R12 ;  /* 0x0000000c0d61723e */ /* 0x004fe200000000ff */
        /* <DEDUP_REMOVED lines=73> */
[----:B------:R-:W-:-:S03]  /*127c0*/  FADD.FTZ R0, R21, R4 ;  /* 0x0000000415007221 */ /* 0x000fc60000010000 */
[----:B------:R1:W-:Y:S04]  /*127d0*/  STL [R1+0x1c], R3 ;  /* 0x00001c0301007387 */ /* 0x0003e80000100800 */
[----:B------:R1:W-:Y:S04]  /*127e0*/  STL [R1+0x24], R0 ;  /* 0x0000240001007387 */ /* 0x0003e80000100800 */
[----:B------:R1:W-:Y:S01]  /*127f0*/  STL [R1+0x20], R2 ;  /* 0x0000200201007387 */ /* 0x0003e20000100800 */
[----:B------:R-:W-:Y:S05]  /*12800*/  @!P0 BRA `(.L_x_829) ;  /* 0x0000424000008947 */ /* 0x000fea0003800000 */
[----:B------:R-:W2:Y:S04]  /*12810*/  LDL R211, [R1+0x2c] ;  /* 0x00002c0001d37983 */ /* 0x000ea80000100800 */
[----:B------:R-:W3:Y:S04]  /*12820*/  LDL R51, [R1+0x3c] ;  /* 0x00003c0001337983 */ /* 0x000ee80000100800 */
[----:B------:R-:W3:Y:S01]  /*12830*/  LDL R50, [R1+0x44] ;  /* 0x0000440001327983 */ /* 0x000ee20000100800 */
[----:B-1----:R-:W-:Y:S01]  /*12840*/  SEL R3, RZ, 0x10, P6 ;  /* 0x00000010ff037807 */ /* 0x002fe20003000000 */
[----:B------:R-:W-:Y:S01]  /*12850*/  IMAD.MOV.U32 R143, RZ, RZ, R145 ;  /* 0x000000ffff8f7224 */ /* 0x000fe200078e0091 */
[----:B------:R-:W-:Y:S01]  /*12860*/  MOV R140, R146 ;  /* 0x00000092008c7202 */ /* 0x000fe20000000f00 */
[----:B------:R-:W-:Y:S01]  /*12870*/  IMAD.MOV.U32 R148, RZ, RZ, R142 ;  /* 0x000000ffff947224 */ /* 0x000fe200078e008e */
[----:B------:R-:W-:Y:S01]  /*12880*/  MOV R147, R144 ;  /* 0x0000009000937202 */ /* 0x000fe20000000f00 */
[----:B------:R-:W-:Y:S01]  /*12890*/  IMAD.MOV.U32 R241, RZ, RZ, R216 ;  /* 0x000000fffff17224 */ /* 0x000fe200078e00d8 */
[----:B------:R-:W-:-:S02]  /*128a0*/  ULDC UR5, c[0x0][0x210] ;  /* 0x0000840000057ab9 */ /* 0x000fc40000000800 */
[----:B------:R-:W-:Y:S02]  /*128b0*/  ULDC UR4, c[0x0][0x1e8] ;  /* 0x00007a0000047ab9 */ /* 0x000fe40000000800 */
[----:B------:R-:W-:Y:S02]  /*128c0*/  UIMAD UR5, UR11, UR5, URZ ;  /* 0x000000050b0572a4 */ /* 0x000fe4000f8e023f */
[----:B------:R-:W-:Y:S01]  /*128d0*/  UIMAD UR4, UR11, UR4, URZ ;  /* 0x000000040b0472a4 */ /* 0x000fe2000f8e023f */
[----:B--2---:R-:W-:-:S05]  /*128e0*/  SHF.L.U32 R0, R211, 0x1, RZ ;  /* 0x00000001d3007819 */ /* 0x004fca00000006ff */
[----:B------:R1:W-:Y:S01]  /*128f0*/  STL [R1+0x10], R0 ;  /* 0x0000100001007387 */ /* 0x0003e20000100800 */
[----:B---3--:R-:W-:-:S03]  /*12900*/  SHF.L.U64.HI R2, R51, 0x1, R50 ;  /* 0x0000000133027819 */ /* 0x008fc60000010232 */
[----:B------:R2:W-:Y:S01]  /*12910*/  STL [R1+0x34], R3 ;  /* 0x0000340301007387 */ /* 0x0005e20000100800 */
[----:B-1----:R-:W-:-:S05]  /*12920*/  IMAD.SHL.U32 R0, R51, 0x2, RZ ;  /* 0x0000000233007824 */ /* 0x002fca00078e00ff */
[----:B------:R2:W-:Y:S04]  /*12930*/  STL [R1+0x8], R0 ;  /* 0x0000080001007387 */ /* 0x0005e80000100800 */
[----:B------:R2:W-:Y:S02]  /*12940*/  STL [R1+0xc], R2 ;  /* 0x00000c0201007387 */ /* 0x0005e40000100800 */
.L_x_832:
[----:B-1----:R1:W5:Y:S01]  /*12950*/  LDL R240, [R1+0x38] ;  /* 0x0000380001f07983 */ /* 0x0023620000100800 */
[----:B------:R-:W-:Y:S04]  /*12960*/  DEPBAR.LE SB0, 0x0 ;  /* 0x000080000000791a */ /* 0x000fe80000000000 */
[----:B------:R-:W-:Y:S01]  /*12970*/  BAR.SYNC.DEFER_BLOCKING 0x0 ;  /* 0x0000000000007b1d */ /* 0x000fe20000010000 */
[----:B------:R-:W-:Y:S05]  /*12980*/  ISETP.GE.AND P0, PT, R241, RZ, PT ;  /* 0x000000fff100720c */ /* 0x000fea0003f06270 */
[----:B------:R1:W5:Y:S04]  /*12990*/  LDL R151, [R1+0x2c] ;  /* 0x00002c0001977983 */ /* 0x0003680000100800 */
[----:B------:R1:W5:Y:S04]  /*129a0*/  LDL R150, [R1+0x48] ;  /* 0x0000480001967983 */ /* 0x0003680000100800 */
[----:B------:R1:W5:Y:S04]  /*129b0*/  LDL R142, [R1+0x14] ;  /* 0x00001400018e7983 */ /* 0x0003680000100800 */
[----:B------:R1:W5:Y:S04]  /*129c0*/  LDL R239, [R1+0x10] ;  /* 0x0000100001ef7983 */ /* 0x0003680000100800 */
[----:B------:R1:W5:Y:S04]  /*129d0*/  LDL R238, [R1+0x8] ;  /* 0x0000080001ee7983 */ /* 0x0003680000100800 */
[----:B------:R1:W3:Y:S04]  /*129e0*/  LDSM.16.M88.4 R64, [R223+0x6100] ;  /* 0x00610000df40783b */ /* 0x0002e80000000200 */
[----:B------:R1:W5:Y:S04]  /*129f0*/  LDL R237, [R1+0x34] ;  /* 0x0000340001ed7983 */ /* 0x0003680000100800 */
[----:B------:R1:W4:Y:S04]  /*12a00*/  LDSM.16.M88.4 R60, [R223+0x7100] ;  /* 0x00710000df3c783b */ /* 0x0003280000000200 */
[----:B------:R1:W5:Y:S04]  /*12a10*/  LDL R149, [R1+0xc] ;  /* 0x00000c0001957983 */ /* 0x0003680000100800 */
[----:B------:R1:W2:Y:S04]  /*12a20*/  LDSM.16.M88.4 R16, [R220+0x3100] ;  /* 0x00310000dc10783b */ /* 0x0002a80000000200 */
        /* <DEDUP_REMOVED lines=10> */
[----:B---345:R-:W-:Y:S01]  /*12ad0*/  IADD3 R14, -R237, 0x10, RZ ;  /* 0x00000010ed0e7810 */ /* 0x038fe20007ffe1ff */
[----:B------:R-:W3:Y:S01]  /*12ae0*/  LDL R4, [R1+0x4] ;  /* 0x0000040001047983 */ /* 0x000ee20000100800 */
[----:B------:R-:W-:Y:S01]  /*12af0*/  SEL R20, RZ, 0x10, P4 ;  /* 0x00000010ff147807 */ /* 0x000fe20002000000 */
[----:B------:R-:W-:Y:S01]  /*12b00*/  IMAD.SHL.U32 R10, R142, 0x2, RZ ;  /* 0x000000028e0a7824 */ /* 0x000fe200078e00ff */
[----:B------:R-:W-:Y:S01]  /*12b10*/  LOP3.LUT R14, R14, 0xf, RZ, 0xc0, !PT ;  /* 0x0000000f0e0e7812 */ /* 0x000fe200078ec0ff */
[----:B------:R-:W4:Y:S01]  /*12b20*/  LDL R5, [R1] ;  /* 0x0000000001057983 */ /* 0x000f220000100800 */
[----:B------:R-:W-:Y:S02]  /*12b30*/  IADD3 R12, -R20, 0x10, RZ ;  /* 0x00000010140c7810 */ /* 0x000fe40007ffe1ff */
[----:B------:R-:W-:Y:S02]  /*12b40*/  SHF.L.U64.HI R7, R151, 0x1, R240 ;  /* 0x0000000197077819 */ /* 0x000fe400000102f0 */
[----:B------:R-:W-:Y:S02]  /*12b50*/  LOP3.LUT R12, R12, 0xf, RZ, 0xc0, !PT ;  /* 0x0000000f0c0c7812 */ /* 0x000fe400078ec0ff */
[----:B--23--:R-:W-:Y:S01]  /*12b60*/  SHF.R.S32.HI R0, RZ, 0x1f, R4 ;  /* 0x0000001fff007819 */ /* 0x00cfe20000011404 */
[----:B------:R-:W-:Y:S04]  /*12b70*/  IMAD.WIDE.U32 R2, R4, c[0x0][0x208], RZ ;  /* 0x0000820004027a25 */ /* 0x000fe800078e00ff */
[----:B------:R-:W-:Y:S04]  /*12b80*/  IMAD R0, R0, c[0x0][0x208], RZ ;  /* 0x0000820000007a24 */ /* 0x000fe800078e02ff */
[----:B------:R-:W-:Y:S01]  /*12b90*/  IMAD R0, R4, c[0x0][0x20c], R0 ;  /* 0x0000830004007a24 */ /* 0x000fe200078e0200 */
[----:B----4-:R-:W-:Y:S03]  /*12ba0*/  SHF.R.S32.HI R4, RZ, 0x1f, R5 ;  /* 0x0000001fff047819 */ /* 0x010fe60000011405 */
[----:B------:R-:W-:Y:S02]  /*12bb0*/  IMAD.IADD R3, R3, 0x1, R0 ;  /* 0x0000000103037824 */ /* 0x000fe400078e0200 */
[----:B------:R-:W-:Y:S02]  /*12bc0*/  IMAD R4, R4, c[0x0][0x218], RZ ;  /* 0x0000860004047a24 */ /* 0x000fe400078e02ff */
[C---:B------:R-:W-:Y:S04]  /*12bd0*/  IMAD.WIDE.U32 R2, R5.reuse, c[0x0][0x218], R2 ;  /* 0x0000860005027a25 */ /* 0x040fe800078e0002 */
[----:B------:R-:W-:Y:S01]  /*12be0*/  IMAD R4, R5, c[0x0][0x21c], R4 ;  /* 0x0000870005047a24 */ /* 0x000fe200078e0204 */
[----:B------:R-:W-:Y:S02]  /*12bf0*/  IADD3 R0, P0, R2, UR5, RZ ;  /* 0x0000000502007c10 */ /* 0x000fe4000ff1e0ff */
[----:B------:R-:W-:Y:S02]  /*12c00*/  SHF.L.U64.HI R5, R142, 0x1, R150 ;  /* 0x000000018e057819 */ /* 0x000fe40000010296 */
[----:B------:R-:W-:Y:S02]  /*12c10*/  IADD3.X R4, R3, UR10, R4, P0, !PT ;  /* 0x0000000a03047c10 */ /* 0x000fe400087fe404 */
[C---:B------:R-:W-:Y:S04]  /*12c20*/  LEA R3, P0, R0.reuse, c[0x0][0x1f8], 0x1 ;  /* 0x00007e0000037a11 */ /* 0x040fe800078008ff */
[----:B------:R-:W-:Y:S02]  /*12c30*/  LEA.HI.X R4, R0, c[0x0][0x1fc], R4, 0x1, P0 ;  /* 0x00007f0000047a11 */ /* 0x000fe400000f0c04 */
[----:B------:R-:W2:Y:S04]  /*12c40*/  SHFL.IDX PT, R0, R3, 0x1, 0x1c1f ;  /* 0x003c1f0003007f89 */ /* 0x000ea800000e0000 */
[----:B------:R-:W3:Y:S04]  /*12c50*/  SHFL.IDX PT, R2, R4, 0x1, 0x1c1f ;  /* 0x003c1f0004027f89 */ /* 0x000ee800000e0000 */
[----:B------:R-:W4:Y:S04]  /*12c60*/  SHFL.IDX PT, R3, R3, RZ, 0x1c1f ;  /* 0x001c1fff03037589 */ /* 0x000f2800000e0000 */
[----:B------:R-:W1:Y:S01]  /*12c70*/  SHFL.IDX PT, R4, R4, RZ, 0x1c1f ;  /* 0x001c1fff04047589 */ /* 0x000e6200000e0000 */
[----:B--2---:R-:W-:Y:S04]  /*12c80*/  IADD3 R14, P1, P0, R14, R0, R239 ;  /* 0x000000000e0e7210 */ /* 0x004fe8000783e0ef */
[----:B---3--:R-:W-:Y:S02]  /*12c90*/  IADD3.X R15, RZ, R2, R7, P1, P0 ;  /* 0x00000002ff0f7210 */ /* 0x008fe40000fe0407 */
[----:B------:R-:W-:Y:S04]  /*12ca0*/  IADD3 R12, P1, P0, R12, R0, R238 ;  /* 0x000000000c0c7210 */ /* 0x000fe8000783e0ee */
[----:B------:R-:W-:Y:S02]  /*12cb0*/  IADD3.X R13, RZ, R2, R149, P1, P0 ;  /* 0x00000002ff0d7210 */ /* 0x000fe40000fe0495 */
[-C--:B------:R-:W-:Y:S02]  /*12cc0*/  IADD3 R8, P0, R0, R10.reuse, RZ ;  /* 0x0000000a00087210 */ /* 0x080fe40007f1e0ff */
[C---:B----4-:R-:W-:Y:S02]  /*12cd0*/  IADD3 R10, P2, R3.reuse, R10, RZ ;  /* 0x0000000a030a7210 */ /* 0x050fe40007f5e0ff */
[C---:B------:R-:W-:Y:S01]  /*12ce0*/  IADD3 R6, P1, R3.reuse, R239, RZ ;  /* 0x000000ef03067210 */ /* 0x040fe20007f3e0ff */
[--C-:B------:R-:W-:Y:S01]  /*12cf0*/  IMAD.X R9, R2, 0x1, R5.reuse, P0 ;  /* 0x0000000102097824 */ /* 0x100fe200000e0605 */
[----:B------:R-:W-:Y:S01]  /*12d00*/  IADD3 R0, R248, 0x100, RZ ;  /* 0x00000100f8007810 */ /* 0x000fe20007ffe0ff */
[C---:B-1----:R-:W-:Y:S01]  /*12d10*/  IMAD.X R11, R4.reuse, 0x1, R5, P2 ;  /* 0x00000001040b7824 */ /* 0x042fe200010e0605 */
[----:B------:R-:W-:Y:S01]  /*12d20*/  IADD3 R2, P0, R3, R238, RZ ;  /* 0x000000ee03027210 */ /* 0x000fe20007f1e0ff */
[C---:B------:R-:W-:Y:S01]  /*12d30*/  IMAD.X R7, R4.reuse, 0x1, R7, P1 ;  /* 0x0000000104077824 */ /* 0x040fe200008e0607 */
[----:B------:R-:W-:Y:S02]  /*12d40*/  ISETP.NE.U32.AND P1, PT, R237, RZ, PT ;  /* 0x000000ffed00720c */ /* 0x000fe40003f25070 */
[----:B------:R1:W-:Y:S01]  /*12d50*/  LDGSTS.E.BYPASS.LTC128B.128 [R0], [R10.64], !P5 ;  /* 0x000000000a007fae */ /* 0x0003e2000e901d54 */
[----:B------:R-:W-:Y:S01]  /*12d60*/  IMAD.X R3, R4, 0x1, R149, P0 ;  /* 0x0000000104037824 */ /* 0x000fe200000e0695 */
[----:B------:R-:W-:Y:S02]  /*12d70*/  ISETP.NE.U32.AND P0, PT, R20, RZ, PT ;  /* 0x000000ff1400720c */ /* 0x000fe40003f05070 */
[----:B------:R1:W-:Y:S04]  /*12d80*/  LDGSTS.E.BYPASS.LTC128B.128 [R0+0x1000], [R6.64], !P6 ;  /* 0x0100000006007fae */ /* 0x0003e8000f101d54 */
[----:B------:R1:W-:Y:S04]  /*12d90*/  LDGSTS.E.BYPASS.LTC128B.128 [R0+0x2000], [R2.64], !P4 ;  /* 0x0200000002007fae */ /* 0x0003e8000e101d54 */
[----:B------:R1:W-:Y:S04]  /*12da0*/  LDGSTS.E.BYPASS.LTC128B.128 [R0+0x800], [R8.64], !P5 ;  /* 0x0080000008007fae */ /* 0x0003e8000e901d54 */
[----:B------:R1:W-:Y:S04]  /*12db0*/  LDGSTS.E.BYPASS.LTC128B.128.ZFILL [R0+0x1800], [R14.64], P1 ;  /* 0x018000000e007fae */ /* 0x0003e80008941d54 */
[----:B------:R1:W-:Y:S02]  /*12dc0*/  LDGSTS.E.BYPASS.LTC128B.128.ZFILL [R0+0x2800], [R12.64], P0 ;  /* 0x028000000c007fae */ /* 0x0003e40008141d54 */
.L_x_830:
[-C--:B-1234-:R-:W-:Y:S01]  /*12dd0*/  HMMA.16816.F32 R4, R64, R16.reuse, RZ ;  /* 0x000000104004723c */ /* 0x09efe200000018ff */
[----:B------:R-:W-:Y:S02]  /*12de0*/  LDSM.16.M88.4 R204, [R220+0x4100] ;  /* 0x00410000dccc783b */ /* 0x000fe40000000200 */
[----:B------:R-:W-:Y:S05]  /*12df0*/  ISETP.GE.AND P0, PT, R241, 0x1, PT ;  /* 0x00000001f100780c */ /* 0x000fea0003f06270 */
[C---:B------:R-:W-:Y:S01]  /*12e00*/  HMMA.16816.F32 R8, R60.reuse, R16, RZ ;  /* 0x000000103c08723c */ /* 0x040fe200000018ff */
[----:B------:R-:W0:Y:S07]  /*12e10*/  LDGDEPBAR ;  /* 0x00000000000079af */ /* 0x000e2e0000000000 */
[-C--:B------:R-:W-:Y:S01]  /*12e20*/  HMMA.16816.F32 R12, R60, R18.reuse, RZ ;  /* 0x000000123c0c723c */ /* 0x080fe200000018ff */
[----:B------:R-:W-:Y:S07]  /*12e30*/  LDSM.16.M88.4 R208, [R223+0x9100] ;  /* 0x00910000dfd0783b */ /* 0x000fee0000000200 */
[C---:B------:R-:W-:Y:S01]  /*12e40*/  HMMA.16816.F32 R16, R64.reuse, R18, RZ ;  /* 0x000000124010723c */ /* 0x040fe200000018ff */
[----:B------:R-:W-:Y:S07]  /*12e50*/  LDSM.16.M88.4 R212, [R231] ;  /* 0x00000000e7d4783b */ /* 0x000fee0000000200 */
[-C--:B------:R-:W-:Y:S01]  /*12e60*/  HMMA.16816.F32 R20, R64, R32.reuse, RZ ;  /* 0x000000204014723c */ /* 0x080fe200000018ff */
[----:B------:R-:W-:Y:S07]  /*12e70*/  LDSM.16.M88.4 R216, [R230] ;  /* 0x00000000e6d8783b */ /* 0x000fee0000000200 */
        /* <DEDUP_REMOVED lines=30> */
[----:B------:R-:W3:Y:S07]  /*13060*/  LDSM.16.M88.4 R188, [R220+0x4900] ;  /* 0x00490000dcbc783b */ /* 0x000eee0000000200 */
[----:B------:R-:W-:Y:S01]  /*13070*/  HMMA.16816.F32 R64, R180, R202, R64 ;  /* 0x000000cab440723c */ /* 0x000fe20000001840 */
[----:B------:R-:W4:Y:S07]  /*13080*/  LDSM.16.M88.4 R180, [R224+0x8100] ;  /* 0x00810000e0b4783b */ /* 0x000f2e0000000200 */
[-C--:B-1----:R-:W-:Y:S01]  /*13090*/  HMMA.16816.F32 R4, R176, R204.reuse, R4 ;  /* 0x000000ccb004723c */ /* 0x082fe20000001804 */
[----:B------:R-:W1:Y:S07]  /*130a0*/  LDSM.16.M88.4 R200, [R224+0x9100] ;  /* 0x00910000e0c8783b */ /* 0x000e6e0000000200 */
[C---:B------:R-:W-:Y:S08]  /*130b0*/  HMMA.16816.F32 R8, R208.reuse, R204, R8 ;  /* 0x000000ccd008723c */ /* 0x040ff00000001808 */
[-C--:B------:R-:W-:Y:S08]  /*130c0*/  HMMA.16816.F32 R12, R208, R206.reuse, R12 ;  /* 0x000000ced00c723c */ /* 0x080ff0000000180c */
[C---:B------:R-:W-:Y:S01]  /*130d0*/  HMMA.16816.F32 R16, R176.reuse, R206, R16 ;  /* 0x000000ceb010723c */ /* 0x040fe20000001810 */
[----:B------:R-:W1:Y:S07]  /*130e0*/  LDSM.16.M88.4 R204, [R232] ;  /* 0x00000000e8cc783b */ /* 0x000e6e0000000200 */
[-C--:B--2---:R-:W-:Y:S08]  /*130f0*/  HMMA.16816.F32 R20, R176, R184.reuse, R20 ;  /* 0x000000b8b014723c */ /* 0x084ff00000001814 */
        /* <DEDUP_REMOVED lines=14> */
[----:B------:R-:W2:Y:S07]  /*131e0*/  LDSM.16.M88.4 R176, [R223+0xa100] ;  /* 0x00a10000dfb0783b */ /* 0x000eae0000000200 */
[-C--:B----4-:R-:W-:Y:S01]  /*131f0*/  HMMA.16816.F32 R4, R180, R196.reuse, R4 ;  /* 0x000000c4b404723c */ /* 0x090fe20000001804 */
[----:B------:R-:W3:Y:S07]  /*13200*/  LDSM.16.M88.4 R192, [R220+0x5500] ;  /* 0x00550000dcc0783b */ /* 0x000eee0000000200 */
[C---:B-1----:R-:W-:Y:S08]  /*13210*/  HMMA.16816.F32 R8, R200.reuse, R196, R8 ;  /* 0x000000c4c808723c */ /* 0x042ff00000001808 */
[-C--:B------:R-:W-:Y:S08]  /*13220*/  HMMA.16816.F32 R12, R200, R198.reuse, R12 ;  /* 0x000000c6c80c723c */ /* 0x080ff0000000180c */
[C---:B------:R-:W-:Y:S01]  /*13230*/  HMMA.16816.F32 R16, R180.reuse, R198, R16 ;  /* 0x000000c6b410723c */ /* 0x040fe20000001810 */
[----:B------:R-:W1:Y:S07]  /*13240*/  LDSM.16.M88.4 R196, [R220+0x5900] ;  /* 0x00590000dcc4783b */ /* 0x000e6e0000000200 */
[-C--:B------:R-:W-:Y:S08]  /*13250*/  HMMA.16816.F32 R20, R180, R204.reuse, R20 ;  /* 0x000000ccb414723c */ /* 0x080ff00000001814 */
        /* <DEDUP_REMOVED lines=12> */
[----:B------:R-:W4:Y:S07]  /*13320*/  LDSM.16.M88.4 R200, [R220+0x5d00] ;  /* 0x005d0000dcc8783b */ /* 0x000f2e0000000200 */
[----:B------:R-:W-:Y:S01]  /*13330*/  HMMA.16816.F32 R64, R180, R218, R64 ;  /* 0x000000dab440723c */ /* 0x000fe20000001840 */
[----:B------:R-:W1:Y:S07]  /*13340*/  LDSM.16.M88.4 R180, [R224+0xa100] ;  /* 0x00a10000e0b4783b */ /* 0x000e6e0000000200 */
[-C--:B--2---:R-:W-:Y:S01]  /*13350*/  HMMA.16816.F32 R4, R176, R184.reuse, R4 ;  /* 0x000000b8b004723c */ /* 0x084fe20000001804 */
[----:B------:R-:W2:Y:S07]  /*13360*/  LDSM.16.M88.4 R216, [R227] ;  /* 0x00000000e3d8783b */ /* 0x000eae0000000200 */
[C---:B------:R-:W-:Y:S08]  /*13370*/  HMMA.16816.F32 R8, R188.reuse, R184, R8 ;  /* 0x000000b8bc08723c */ /* 0x040ff00000001808 */
[-C--:B------:R-:W-:Y:S08]  /*13380*/  HMMA.16816.F32 R12, R188, R186.reuse, R12 ;  /* 0x000000babc0c723c */ /* 0x080ff0000000180c */
[C---:B------:R-:W-:Y:S01]  /*13390*/  HMMA.16816.F32 R16, R176.reuse, R186, R16 ;  /* 0x000000bab010723c */ /* 0x040fe20000001810 */
[----:B------:R-:W2:Y:S01]  /*133a0*/  LDSM.16.M88.4 R184, [R226] ;  /* 0x00000000e2b8783b */ /* 0x000ea20000000200 */
[----:B------:R-:W-:Y:S06]  /*133b0*/  DEPBAR.LE SB0, 0x0 ;  /* 0x000080000000791a */ /* 0x000fec0000000000 */
[-C--:B---3--:R-:W-:Y:S01]  /*133c0*/  HMMA.16816.F32 R20, R176, R192.reuse, R20 ;  /* 0x000000c0b014723c */ /* 0x088fe20000001814 */
        /* <DEDUP_REMOVED lines=8> */
[-C--:B----4-:R-:W-:Y:S08]  /*13450*/  HMMA.16816.F32 R52, R176, R200.reuse, R52 ;  /* 0x000000c8b034723c */ /* 0x090ff00000001834 */
        /* <DEDUP_REMOVED lines=18> */
[----:B------:R-:W-:Y:S01]  /*13580*/  HMMA.16816.F32 R64, R180, R186, R64 ;  /* 0x000000bab440723c */ /* 0x000fe20000001840 */
[----:B------:R-:W-:-:S07]  /*13590*/  @!P0 BRA `(.L_x_831) ;  /* 0x000003f000008947 */ /* 0x000fce0003800000 */
[----:B-----5:R-:W-:Y:S01]  /*135a0*/  IADD3 R180, -R237, 0x10, RZ ;  /* 0x00000010edb47810 */ /* 0x020fe20007ffe1ff */
[----:B------:R-:W2:Y:S01]  /*135b0*/  LDL R0, [R1+0x28] ;  /* 0x0000280001007983 */ /* 0x000ea20000100800 */
[----:B------:R-:W-:Y:S02]  /*135c0*/  IMAD.MOV.U32 R2, RZ, RZ, c[0x0][0x2b8] ;  /* 0x0000ae00ff027624 */ /* 0x000fe400078e00ff */
[----:B------:R-:W-:Y:S01]  /*135d0*/  LOP3.LUT R180, R180, 0xf, RZ, 0xc0, !PT ;  /* 0x0000000fb4b47812 */ /* 0x000fe200078ec0ff */
[----:B------:R-:W-:Y:S02]  /*135e0*/  IMAD.MOV.U32 R146, RZ, RZ, RZ ;  /* 0x000000ffff927224 */ /* 0x000fe400078e00ff */
[----:B------:R-:W-:Y:S02]  /*135f0*/  ISETP.NE.AND P1, PT, R2, 0x1, PT ;  /* 0x000000010200780c */ /* 0x000fe40003f25270 */
[----:B------:R-:W-:Y:S04]  /*13600*/  LEA R2, R241, UR13, 0x6 ;  /* 0x0000000df1027c11 */ /* 0x000fe8000f8e30ff */
[----:B--2---:R-:W-:Y:S07]  /*13610*/  IADD3 R2, R2, -0x40, R0 ;  /* 0xffffffc002027810 */ /* 0x004fee0007ffe000 */
        /* <DEDUP_REMOVED lines=10> */
[----:B------:R1:W-:Y:S01]  /*136c0*/  STL [R1+0x4], R176 ;  /* 0x000004b001007387 */ /* 0x0003e20000100800 */
[----:B------:R-:W-:Y:S03]  /*136d0*/  SHF.R.S32.HI R0, RZ, 0x1f, R176 ;  /* 0x0000001fff007819 */ /* 0x000fe600000114b0 */
[----:B------:R2:W3:Y:S02]  /*136e0*/  @!P3 LDG.E R146, [R144.64] ;  /* 0x000000149092b981 */ /* 0x0004e4000c1e1900 */
[----:B------:R-:W-:Y:S04]  /*136f0*/  IMAD R0, R0, c[0x0][0x1e0], RZ ;  /* 0x0000780000007a24 */ /* 0x000fe800078e02ff */
[----:B------:R-:W-:Y:S04]  /*13700*/  IMAD R0, R176, c[0x0][0x1e4], R0 ;  /* 0x00007900b0007a24 */ /* 0x000fe800078e0200 */
[----:B------:R-:W-:Y:S02]  /*13710*/  IMAD.IADD R3, R3, 0x1, R0 ;  /* 0x0000000103037824 */ /* 0x000fe400078e0200 */
[C---:B-1----:R-:W-:Y:S01]  /*13720*/  IMAD.SHL.U32 R176, R142.reuse, 0x2, RZ ;  /* 0x000000028eb07824 */ /* 0x042fe200078e00ff */
[----:B------:R-:W-:Y:S02]  /*13730*/  SHF.L.U64.HI R142, R142, 0x1, R150 ;  /* 0x000000018e8e7819 */ /* 0x000fe40000010296 */
[----:B--2---:R-:W-:Y:S01]  /*13740*/  SHF.L.U64.HI R145, R151, 0x1, R240 ;  /* 0x0000000197917819 */ /* 0x004fe200000102f0 */
[----:B---3--:R1:W-:Y:S01]  /*13750*/  STL [R1], R146 ;  /* 0x0000009201007387 */ /* 0x0083e20000100800 */
[----:B------:R-:W-:Y:S01]  /*13760*/  SHF.R.S32.HI R141, RZ, 0x1f, R146 ;  /* 0x0000001fff8d7819 */ /* 0x000fe20000011492 */
[----:B------:R-:W-:Y:S04]  /*13770*/  IMAD.WIDE.U32 R2, R146, c[0x0][0x1f0], R2 ;  /* 0x00007c0092027a25 */ /* 0x000fe800078e0002 */
[----:B------:R-:W-:Y:S01]  /*13780*/  IMAD R141, R141, c[0x0][0x1f0], RZ ;  /* 0x00007c008d8d7a24 */ /* 0x000fe200078e02ff */
[----:B------:R-:W-:Y:S03]  /*13790*/  IADD3 R0, P0, R2, UR4, RZ ;  /* 0x0000000402007c10 */ /* 0x000fe6000ff1e0ff */
[----:B------:R-:W-:Y:S05]  /*137a0*/  IMAD R141, R146, c[0x0][0x1f4], R141 ;  /* 0x00007d00928d7a24 */ /* 0x000fea00078e028d */
[----:B------:R-:W-:Y:S02]  /*137b0*/  IADD3.X R141, R3, UR16, R141, P0, !PT ;  /* 0x00000010038d7c10 */ /* 0x000fe400087fe48d */
[C---:B------:R-:W-:Y:S04]  /*137c0*/  LEA R3, P0, R0.reuse, c[0x0][0x1c8], 0x1 ;  /* 0x0000720000037a11 */ /* 0x040fe800078008ff */
[----:B------:R-:W-:Y:S02]  /*137d0*/  LEA.HI.X R141, R0, c[0x0][0x1cc], R141, 0x1, P0 ;  /* 0x00007300008d7a11 */ /* 0x000fe400000f0c8d */
[----:B------:R-:W2:Y:S01]  /*137e0*/  SHFL.IDX PT, R0, R3, 0x1, 0x1c1f ;  /* 0x003c1f0003007f89 */ /* 0x000ea200000e0000 */
[----:B-1----:R-:W-:Y:S03]  /*137f0*/  SEL R146, RZ, 0x10, P4 ;  /* 0x00000010ff927807 */ /* 0x002fe60002000000 */
[----:B------:R-:W1:Y:S01]  /*13800*/  SHFL.IDX PT, R2, R141, 0x1, 0x1c1f ;  /* 0x003c1f008d027f89 */ /* 0x000e6200000e0000 */
[----:B------:R-:W-:Y:S03]  /*13810*/  IADD3 R178, -R146, 0x10, RZ ;  /* 0x0000001092b27810 */ /* 0x000fe60007ffe1ff */
[----:B------:R-:W3:Y:S01]  /*13820*/  SHFL.IDX PT, R3, R3, RZ, 0x1c1f ;  /* 0x001c1fff03037589 */ /* 0x000ee200000e0000 */
[----:B------:R-:W-:Y:S03]  /*13830*/  LOP3.LUT R178, R178, 0xf, RZ, 0xc0, !PT ;  /* 0x0000000fb2b27812 */ /* 0x000fe600078ec0ff */
[----:B------:R-:W4:Y:S01]  /*13840*/  SHFL.IDX PT, R141, R141, RZ, 0x1c1f ;  /* 0x001c1fff8d8d7589 */ /* 0x000f2200000e0000 */
[----:B--2---:R-:W-:Y:S04]  /*13850*/  IADD3 R180, P1, P0, R180, R0, R239 ;  /* 0x00000000b4b47210 */ /* 0x004fe8000783e0ef */
[----:B-1----:R-:W-:Y:S02]  /*13860*/  IADD3.X R181, RZ, R2, R145, P1, P0 ;  /* 0x00000002ffb57210 */ /* 0x002fe40000fe0491 */
[----:B------:R-:W-:Y:S04]  /*13870*/  IADD3 R178, P1, P0, R178, R0, R238 ;  /* 0x00000000b2b27210 */ /* 0x000fe8000783e0ee */
[----:B------:R-:W-:Y:S02]  /*13880*/  IADD3.X R179, RZ, R2, R149, P1, P0 ;  /* 0x00000002ffb37210 */ /* 0x000fe40000fe0495 */
[-C--:B------:R-:W-:Y:S02]  /*13890*/  IADD3 R150, P0, R0, R176.reuse, RZ ;  /* 0x000000b000967210 */ /* 0x080fe40007f1e0ff */
[C---:B---3--:R-:W-:Y:S02]  /*138a0*/  IADD3 R176, P2, R3.reuse, R176, RZ ;  /* 0x000000b003b07210 */ /* 0x048fe40007f5e0ff */
[C---:B------:R-:W-:Y:S01]  /*138b0*/  IADD3 R144, P1, R3.reuse, R239, RZ ;  /* 0x000000ef03907210 */ /* 0x040fe20007f3e0ff */
[--C-:B------:R-:W-:Y:S01]  /*138c0*/  IMAD.X R151, R2, 0x1, R142.reuse, P0 ;  /* 0x0000000102977824 */ /* 0x100fe200000e068e */
[----:B------:R-:W-:Y:S01]  /*138d0*/  IADD3 R2, P0, R3, R238, RZ ;  /* 0x000000ee03027210 */ /* 0x000fe20007f1e0ff */
[C---:B----4-:R-:W-:Y:S02]  /*138e0*/  IMAD.X R177, R141.reuse, 0x1, R142, P2 ;  /* 0x000000018db17824 */ /* 0x050fe400010e068e */
[----:B------:R-:W-:Y:S01]  /*138f0*/  IMAD.X R145, R141, 0x1, R145, P1 ;  /* 0x000000018d917824 */ /* 0x000fe200008e0691 */
[----:B------:R-:W-:Y:S01]  /*13900*/  ISETP.NE.U32.AND P1, PT, R237, RZ, PT ;  /* 0x000000ffed00720c */ /* 0x000fe20003f25070 */
[----:B------:R-:W-:Y:S01]  /*13910*/  IMAD.X R3, R141, 0x1, R149, P0 ;  /* 0x000000018d037824 */ /* 0x000fe200000e0695 */
[----:B------:R1:W-:Y:S01]  /*13920*/  LDGSTS.E.BYPASS.LTC128B.128 [R248+0x3100], [R176.64], !P5 ;  /* 0x03100000b0f87fae */ /* 0x0003e2000e901d54 */
[----:B------:R-:W-:Y:S03]  /*13930*/  ISETP.NE.U32.AND P0, PT, R146, RZ, PT ;  /* 0x000000ff9200720c */ /* 0x000fe60003f05070 */
[----:B------:R1:W-:Y:S04]  /*13940*/  LDGSTS.E.BYPASS.LTC128B.128 [R248+0x4100], [R144.64], !P6 ;  /* 0x0410000090f87fae */ /* 0x0003e8000f101d54 */
[----:B------:R1:W-:Y:S04]  /*13950*/  LDGSTS.E.BYPASS.LTC128B.128 [R248+0x5100], [R2.64], !P4 ;  /* 0x0510000002f87fae */ /* 0x0003e8000e101d54 */
[----:B------:R1:W-:Y:S04]  /*13960*/  LDGSTS.E.BYPASS.LTC128B.128 [R248+0x3900], [R150.64], !P5 ;  /* 0x0390000096f87fae */ /* 0x0003e8000e901d54 */
[----:B------:R1:W-:Y:S04]  /*13970*/  LDGSTS.E.BYPASS.LTC128B.128.ZFILL [R248+0x4900], [R180.64], P1 ;  /* 0x04900000b4f87fae */ /* 0x0003e80008941d54 */
[----:B------:R1:W-:Y:S02]  /*13980*/  LDGSTS.E.BYPASS.LTC128B.128.ZFILL [R248+0x5900], [R178.64], P0 ;  /* 0x05900000b2f87fae */ /* 0x0003e40008141d54 */
.L_x_831:
[----:B------:R-:W2:Y:S01]  /*13990*/  LDL R0, [R1+0x30] ;  /* 0x0000300001007983 */ /* 0x000ea20000100800 */
[----:B------:R-:W-:Y:S01]  /*139a0*/  PLOP3.LUT P1, PT, PT, PT, UP2, 0x80, 0x0 ;  /* 0x000000000000781c */ /* 0x000fe20003f2f028 */
[----:B-----5:R-:W-:Y:S01]  /*139b0*/  IMAD.MOV.U32 R142, RZ, RZ, 0x1 ;  /* 0x00000001ff8e7424 */ /* 0x020fe200078e00ff */
[----:B------:R-:W-:Y:S01]  /*139c0*/  PLOP3.LUT P0, PT, PT, PT, UP2, 0x80, 0x0 ;  /* 0x000000000000781c */ /* 0x000fe20003f0f028 */
[----:B-1----:R-:W3:Y:S02]  /*139d0*/  LDL R144, [R1+0x40] ;  /* 0x0000400001907983 */ /* 0x002ee40000100800 */
        /* <DEDUP_REMOVED lines=14> */
[----:B------:R-:W-:Y:S02]  /*13ac0*/  FSEL R149, R4, -INF , P0 ;  /* 0xff80000004957808 */ /* 0x000fe40000000000 */
[C---:B------:R-:W-:Y:S02]  /*13ad0*/  ISETP.GT.AND P1, PT, R3.reuse, RZ, PT ;  /* 0x000000ff0300720c */ /* 0x040fe40003f24270 */
[----:B------:R-:W-:Y:S01]  /*13ae0*/  ISETP.GT.AND P0, PT, R3, 0x1, PT ;  /* 0x000000010300780c */ /* 0x000fe20003f04270 */
[----:B---3--:R-:W-:Y:S01]  /*13af0*/  IMAD.IADD R2, R142, 0x1, R2 ;  /* 0x000000018e027824 */ /* 0x008fe200078e0202 */
[----:B------:R-:W-:Y:S02]  /*13b00*/  FSEL R6, R6, -INF , P1 ;  /* 0xff80000006067808 */ /* 0x000fe40000800000 */
[----:B------:R-:W-:Y:S02]  /*13b10*/  ISETP.GT.AND P1, PT, R141, 0x8, PT ;  /* 0x000000088d00780c */ /* 0x000fe40003f24270 */
[----:B------:R-:W-:Y:S02]  /*13b20*/  FSEL R7, R7, -INF , P0 ;  /* 0xff80000007077808 */ /* 0x000fe40000000000 */
[----:B------:R-:W-:Y:S02]  /*13b30*/  ISETP.GT.AND P0, PT, R141, 0x9, PT ;  /* 0x000000098d00780c */ /* 0x000fe40003f04270 */
[----:B------:R-:W-:Y:S01]  /*13b40*/  FSEL R16, R16, -INF , P1 ;  /* 0xff80000010107808 */ /* 0x000fe20000800000 */
[----:B-1----:R-:W-:Y:S01]  /*13b50*/  IMAD.IADD R0, R142, 0x1, R0 ;  /* 0x000000018e007824 */ /* 0x002fe200078e0200 */
[----:B------:R-:W-:Y:S02]  /*13b60*/  ISETP.GT.AND P1, PT, R3, 0x8, PT ;  /* 0x000000080300780c */ /* 0x000fe40003f24270 */
        /* <DEDUP_REMOVED lines=92> */
[----:B-1----:R-:W-:Y:S02]  /*14130*/  FMNMX.FTZ R146, R3, R146, !PT ;  /* 0x0000009203927209 */ /* 0x002fe40007810000 */
[----:B------:R-:W-:Y:S02]  /*14140*/  FSEL R199, R27, -INF , P0 ;  /* 0xff8000001bc77808 */ /* 0x000fe40000000000 */
[----:B------:R-:W-:Y:S01]  /*14150*/  ISETP.GT.AND P0, PT, R2, 0x18, PT ;  /* 0x000000180200780c */ /* 0x000fe20003f04270 */
[----:B------:R-:W1:Y:S01]  /*14160*/  SHFL.BFLY PT, R4, R146, 0x1, 0x1f ;  /* 0x0c201f0092047f89 */ /* 0x000e6200000e0000 */
[----:B------:R-:W-:Y:S02]  /*14170*/  FMNMX.FTZ R145, R189, R145, !PT ;  /* 0x00000091bd917209 */ /* 0x000fe40007810000 */
        /* <DEDUP_REMOVED lines=25> */
[C---:B------:R-:W-:Y:S02]  /*14310*/  ISETP.GT.AND P0, PT, R2.reuse, 0x30, PT ;  /* 0x000000300200780c */ /* 0x040fe40003f04270 */
        /* <DEDUP_REMOVED lines=9> */
[----:B------:R-:W-:Y:S02]  /*143b0*/  FSEL R191, R25, -INF , P2 ;  /* 0xff80000019bf7808 */ /* 0x000fe40001000000 */
[----:B------:R-:W-:Y:S02]  /*143c0*/  FSEL R216, R42, -INF , P1 ;  /* 0xff8000002ad87808 */ /* 0x000fe40000800000 */
[----:B------:R-:W-:Y:S02]  /*143d0*/  FMNMX.FTZ R3, R14, R3, !PT ;  /* 0x000000030e037209 */ /* 0x000fe40007810000 */
[----:B------:R-:W-:Y:S02]  /*143e0*/  ISETP.GT.AND P2, PT, R2, 0x19, PT ;  /* 0x000000190200780c */ /* 0x000fe40003f44270 */
[----:B------:R-:W-:Y:S02]  /*143f0*/  ISETP.GT.AND P1, PT, R0, 0x28, PT ;  /* 0x000000280000780c */ /* 0x000fe40003f24270 */
[----:B------:R-:W-:Y:S02]  /*14400*/  FMNMX.FTZ R145, R212, R145, !PT ;  /* 0x00000091d4917209 */ /* 0x000fe40007810000 */
[----:B------:R-:W-:Y:S02]  /*14410*/  FSEL R61, R61, -INF , P0 ;  /* 0xff8000003d3d7808 */ /* 0x000fe40000000000 */
[----:B------:R-:W-:Y:S02]  /*14420*/  FSETP.NEU.FTZ.AND P0, PT, R146, -INF , PT ;  /* 0xff8000009200780b */ /* 0x000fe40003f1d000 */
[----:B------:R-:W-:Y:S02]  /*14430*/  FSEL R195, R29, -INF , P2 ;  /* 0xff8000001dc37808 */ /* 0x000fe40001000000 */
[----:B------:R-:W-:Y:S02]  /*14440*/  ISETP.GT.AND P2, PT, R2, 0x21, PT ;  /* 0x000000210200780c */ /* 0x000fe40003f44270 */
[----:B------:R-:W-:Y:S02]  /*14450*/  FMNMX.FTZ R3, R15, R3, !PT ;  /* 0x000000030f037209 */ /* 0x000fe40007810000 */
[----:B------:R-:W-:Y:S02]  /*14460*/  FSEL R237, R46, -INF , P1 ;  /* 0xff8000002eed7808 */ /* 0x000fe40000800000 */
[----:B------:R-:W-:Y:S02]  /*14470*/  ISETP.GT.AND P1, PT, R2, 0x38, PT ;  /* 0x000000380200780c */ /* 0x000fe40003f24270 */
[----:B------:R-:W-:Y:S02]  /*14480*/  FMNMX.FTZ R145, R50, R145, !PT ;  /* 0x0000009132917209 */ /* 0x000fe40007810000 */
[----:B------:R-:W-:Y:S02]  /*14490*/  FSEL R150, R150, RZ, P0 ;  /* 0x000000ff96967208 */ /* 0x000fe40000000000 */
[----:B------:R-:W-:Y:S02]  /*144a0*/  FSEL R204, R41, -INF , P2 ;  /* 0xff80000029cc7808 */ /* 0x000fe40001000000 */
[----:B------:R-:W-:Y:S02]  /*144b0*/  FSEL R60, R60, -INF , P1 ;  /* 0xff8000003c3c7808 */ /* 0x000fe40000800000 */
[----:B------:R-:W-:Y:S02]  /*144c0*/  ISETP.GT.AND P2, PT, R2, 0x29, PT ;  /* 0x000000290200780c */ /* 0x000fe40003f44270 */
[----:B------:R-:W-:Y:S02]  /*144d0*/  FMNMX.FTZ R3, R198, R3, !PT ;  /* 0x00000003c6037209 */ /* 0x000fe40007810000 */
[----:B------:R-:W-:Y:S02]  /*144e0*/  ISETP.GT.AND P1, PT, R0, 0x30, PT ;  /* 0x000000300000780c */ /* 0x000fe40003f24270 */
[----:B------:R-:W-:Y:S02]  /*144f0*/  FMNMX.FTZ R145, R66, R145, !PT ;  /* 0x0000009142917209 */ /* 0x000fe40007810000 */
[----:B------:R-:W-:Y:S02]  /*14500*/  FSEL R238, R45, -INF , P2 ;  /* 0xff8000002dee7808 */ /* 0x000fe40001000000 */
[----:B------:R-:W-:Y:S02]  /*14510*/  FSEL R58, R58, -INF , P1 ;  /* 0xff8000003a3a7808 */ /* 0x000fe40000800000 */
[----:B------:R-:W-:Y:S02]  /*14520*/  ISETP.GT.AND P1, PT, R0, 0x31, PT ;  /* 0x000000310000780c */ /* 0x000fe40003f24270 */
[----:B------:R-:W-:Y:S01]  /*14530*/  ISETP.GT.AND P2, PT, R2, 0x31, PT ;  /* 0x000000310200780c */ /* 0x000fe20003f44270 */
[--C-:B------:R-:W-:Y:S01]  /*14540*/  FFMA.FTZ R2, R149, c[0x0][0x2d0], -R150.reuse ;  /* 0x0000b40095027a23 */ /* 0x100fe20000010896 */
[----:B------:R-:W-:Y:S02]  /*14550*/  FMNMX.FTZ R3, R199, R3, !PT ;  /* 0x00000003c7037209 */ /* 0x000fe40007810000 */
[----:B------:R-:W-:Y:S01]  /*14560*/  FMNMX.FTZ R145, R67, R145, !PT ;  /* 0x0000009143917209 */ /* 0x000fe20007810000 */
[----:B------:R1:W-:Y:S01]  /*14570*/  MUFU.EX2 R249, R2 ;  /* 0x0000000200f97308 */ /* 0x0003e20000000800 */
        /* <DEDUP_REMOVED lines=31> */
[----:B------:R2:W3:Y:S01]  /*14770*/  MUFU.EX2 R250, R2 ;  /* 0x0000000200fa7308 */ /* 0x0004e20000000800 */
[----:B------:R-:W-:Y:S02]  /*14780*/  FMNMX.FTZ R144, R204, R144, !PT ;  /* 0x00000090cc907209 */ /* 0x000fe40007810000 */
[----:B------:R-:W-:Y:S02]  /*14790*/  FSEL R149, R63, -INF , P1 ;  /* 0xff8000003f957808 */ /* 0x000fe40000800000 */
[----:B------:R-:W-:Y:S02]  /*147a0*/  FMNMX.FTZ R144, R217, R144, !PT ;  /* 0x00000090d9907209 */ /* 0x000fe40007810000 */
[----:B------:R-:W-:Y:S02]  /*147b0*/  FMNMX.FTZ R0, R149, R0, !PT ;  /* 0x0000000095007209 */ /* 0x000fe40007810000 */
        /* <DEDUP_REMOVED lines=8> */
[----:B------:R-:W-:Y:S02]  /*14840*/  FMNMX.FTZ R144, R61, R144, !PT ;  /* 0x000000903d907209 */ /* 0x000fe40007810000 */
[----:B---3--:R-:W-:Y:S02]  /*14850*/  F2FP.PACK_AB R178, R246, R250 ;  /* 0x000000faf6b2723e */ /* 0x008fe400000000ff */
        /* <DEDUP_REMOVED lines=32> */
[----:B------:R1:W3:Y:S01]  /*14a60*/  MUFU.EX2 R244, R0 ;  /* 0x0000000000f47308 */ /* 0x0002e20000000800 */
[----:B--2---:R-:W-:Y:S09]  /*14a70*/  FFMA.FTZ R4, R9, c[0x0][0x2d0], -R184 ;  /* 0x0000b40009047a23 */ /* 0x004ff200000108b8 */
[----:B------:R2:W-:Y:S01]  /*14a80*/  MUFU.EX2 R215, R4 ;  /* 0x0000000400d77308 */ /* 0x0005e20000000800 */
[--C-:B-1----:R-:W-:Y:S01]  /*14a90*/  FFMA.FTZ R0, R14, c[0x0][0x2d0], -R185.reuse ;  /* 0x0000b4000e007a23 */ /* 0x102fe200000108b9 */
[----:B---3--:R-:W-:Y:S08]  /*14aa0*/  F2FP.PACK_AB R182, R244, R211 ;  /* 0x000000d3f4b6723e */ /* 0x008ff000000000ff */
        /* <DEDUP_REMOVED lines=18> */
[----:B------:R-:W-:Y:S01]  /*14bd0*/  FMUL.FTZ R49, R141, R125 ;  /* 0x0000007d8d317220 */ /* 0x000fe20000410000 */
[----:B------:R-:W-:Y:S01]  /*14be0*/  ISETP.GT.AND P0, PT, R241, UR7, PT ;  /* 0x00000007f1007c0c */ /* 0x000fe2000bf04270 */
[----:B------:R-:W-:Y:S02]  /*14bf0*/  IMAD.MOV.U32 R125, RZ, RZ, R50 ;  /* 0x000000ffff7d7224 */ /* 0x000fe400078e0032 */
[C---:B------:R-:W-:Y:S01]  /*14c00*/  FMUL.FTZ R5, R141.reuse, R153 ;  /* 0x000000998d057220 */ /* 0x040fe20000410000 */
[----:B------:R-:W-:Y:S01]  /*14c10*/  MOV R153, R213 ;  /* 0x000000d500997202 */ /* 0x000fe20000000f00 */
[C---:B------:R-:W-:Y:S01]  /*14c20*/  FMUL.FTZ R16, R141.reuse, R164 ;  /* 0x000000a48d107220 */ /* 0x040fe20000410000 */
[----:B------:R-:W-:Y:S01]  /*14c30*/  MOV R164, R61 ;  /* 0x0000003d00a47202 */ /* 0x000fe20000000f00 */
[C---:B------:R-:W-:Y:S02]  /*14c40*/  FMUL.FTZ R17, R141.reuse, R165 ;  /* 0x000000a58d117220 */ /* 0x040fe40000410000 */
[C---:B------:R-:W-:Y:S02]  /*14c50*/  FMUL.FTZ R32, R141.reuse, R112 ;  /* 0x000000708d207220 */ /* 0x040fe40000410000 */
[C---:B------:R-:W-:Y:S02]  /*14c60*/  FMUL.FTZ R33, R141.reuse, R113 ;  /* 0x000000718d217220 */ /* 0x040fe40000410000 */
[C---:B------:R-:W-:Y:S01]  /*14c70*/  FMUL.FTZ R48, R141.reuse, R124 ;  /* 0x0000007c8d307220 */ /* 0x040fe20000410000 */
[----:B------:R-:W-:Y:S01]  /*14c80*/  MOV R124, R64 ;  /* 0x00000040007c7202 */ /* 0x000fe20000000f00 */
[----:B------:R-:W-:Y:S02]  /*14c90*/  IMAD.MOV.U32 R165, RZ, RZ, R59 ;  /* 0x000000ffffa57224 */ /* 0x000fe400078e003b */
[C---:B------:R-:W-:Y:S02]  /*14ca0*/  FMUL.FTZ R64, R141.reuse, R136 ;  /* 0x000000888d407220 */ /* 0x040fe40000410000 */
[C---:B------:R-:W-:Y:S02]  /*14cb0*/  FMUL.FTZ R68, R141.reuse, R68 ;  /* 0x000000448d447220 */ /* 0x040fe40000410000 */
[----:B------:R-:W-:Y:S02]  /*14cc0*/  FMUL.FTZ R69, R141, R69 ;  /* 0x000000458d457220 */ /* 0x000fe40000410000 */
[----:B-1----:R-:W-:Y:S01]  /*14cd0*/  FADD.FTZ R0, -R2, R147 ;  /* 0x0000009302007221 */ /* 0x002fe20000010100 */
[----:B------:R-:W-:Y:S01]  /*14ce0*/  FSEL R2, R142, RZ, P1 ;  /* 0x000000ff8e027208 */ /* 0x000fe20000800000 */
[----:B--2---:R-:W-:Y:S01]  /*14cf0*/  FMUL.FTZ R51, R140, R127 ;  /* 0x0000007f8c337220 */ /* 0x004fe20000410000 */
[----:B------:R-:W-:Y:S01]  /*14d00*/  MOV R127, R252 ;  /* 0x000000fc007f7202 */ /* 0x000fe20000000f00 */
[----:B------:R-:W-:Y:S02]  /*14d10*/  FMUL.FTZ R0, R0, c[0x0][0x2d0] ;  /* 0x0000b40000007a20 */ /* 0x000fe40000410000 */
[C---:B------:R-:W-:Y:S02]  /*14d20*/  FMUL.FTZ R18, R140.reuse, R166 ;  /* 0x000000a68c127220 */ /* 0x040fe40000410000 */
[----:B------:R1:W2:Y:S01]  /*14d30*/  MUFU.EX2 R3, R0 ;  /* 0x0000000000037308 */ /* 0x0002a20000000800 */
[----:B------:R-:W-:Y:S02]  /*14d40*/  IMAD.MOV.U32 R166, RZ, RZ, R244 ;  /* 0x000000ffffa67224 */ /* 0x000fe400078e00f4 */
[C---:B------:R-:W-:Y:S02]  /*14d50*/  FMUL.FTZ R19, R140.reuse, R167 ;  /* 0x000000a78c137220 */ /* 0x040fe40000410000 */
[----:B------:R-:W-:Y:S02]  /*14d60*/  IMAD.MOV.U32 R167, RZ, RZ, R239 ;  /* 0x000000ffffa77224 */ /* 0x000fe400078e00ef */
[C---:B------:R-:W-:Y:S02]  /*14d70*/  FMUL.FTZ R6, R140.reuse, R154 ;  /* 0x0000009a8c067220 */ /* 0x040fe40000410000 */
[----:B------:R-:W-:Y:S02]  /*14d80*/  IMAD.MOV.U32 R154, RZ, RZ, R214 ;  /* 0x000000ffff9a7224 */ /* 0x000fe400078e00d6 */
[C---:B------:R-:W-:Y:S01]  /*14d90*/  FMUL.FTZ R50, R140.reuse, R126 ;  /* 0x0000007e8c327220 */ /* 0x040fe20000410000 */
[----:B------:R-:W-:Y:S01]  /*14da0*/  MOV R126, R212 ;  /* 0x000000d4007e7202 */ /* 0x000fe20000000f00 */
[C---:B------:R-:W-:Y:S02]  /*14db0*/  FMUL.FTZ R7, R140.reuse, R155 ;  /* 0x0000009b8c077220 */ /* 0x040fe40000410000 */
[----:B------:R-:W-:Y:S02]  /*14dc0*/  IMAD.MOV.U32 R155, RZ, RZ, R181 ;  /* 0x000000ffff9b7224 */ /* 0x000fe400078e00b5 */
[C---:B------:R-:W-:Y:S02]  /*14dd0*/  FMUL.FTZ R34, R140.reuse, R114 ;  /* 0x000000728c227220 */ /* 0x040fe40000410000 */
[C---:B------:R-:W-:Y:S02]  /*14de0*/  FMUL.FTZ R35, R140.reuse, R115 ;  /* 0x000000738c237220 */ /* 0x040fe40000410000 */
[----:B------:R-:W-:Y:S01]  /*14df0*/  IMAD.MOV.U32 R147, RZ, RZ, R60 ;  /* 0x000000ffff937224 */ /* 0x000fe200078e003c */
[----:B------:R-:W-:Y:S01]  /*14e00*/  LDSM.16.MT88.4 R112, [R222+0x500] ;  /* 0x00050000de70783b */ /* 0x000fe20000004200 */
[----:B------:R-:W-:Y:S02]  /*14e10*/  FMUL.FTZ R70, R140, R70 ;  /* 0x000000468c467220 */ /* 0x000fe40000410000 */
[----:B-1----:R-:W-:Y:S02]  /*14e20*/  FADD.FTZ R0, -R2, R148 ;  /* 0x0000009402007221 */ /* 0x002fe40000010100 */
[----:B------:R-:W-:Y:S01]  /*14e30*/  FFMA.FTZ R2, R186, c[0x0][0x2d0], -R150 ;  /* 0x0000b400ba027a23 */ /* 0x000fe20000010896 */
[----:B------:R-:W-:Y:S01]  /*14e40*/  MOV R186, R58 ;  /* 0x0000003a00ba7202 */ /* 0x000fe20000000f00 */
[----:B------:R-:W-:Y:S02]  /*14e50*/  FMUL.FTZ R0, R0, c[0x0][0x2d0] ;  /* 0x0000b40000007a20 */ /* 0x000fe40000410000 */
[----:B------:R1:W-:Y:S01]  /*14e60*/  MUFU.EX2 R44, R2 ;  /* 0x00000002002c7308 */ /* 0x0003e20000000800 */
[----:B------:R-:W-:Y:S01]  /*14e70*/  IMAD.MOV.U32 R148, RZ, RZ, R176 ;  /* 0x000000ffff947224 */ /* 0x000fe200078e00b0 */
[-C--:B------:R-:W-:Y:S01]  /*14e80*/  F2FP.PACK_AB R176, R214, R249.reuse ;  /* 0x000000f9d6b0723e */ /* 0x080fe200000000ff */
[C---:B--2---:R-:W-:Y:S01]  /*14e90*/  FMUL.FTZ R12, R3.reuse, R160 ;  /* 0x000000a0030c7220 */ /* 0x044fe20000410000 */
[----:B------:R-:W-:Y:S01]  /*14ea0*/  MOV R160, R249 ;  /* 0x000000f900a07202 */ /* 0x000fe20000000f00 */
[C---:B------:R-:W-:Y:S01]  /*14eb0*/  FMUL.FTZ R13, R3.reuse, R161 ;  /* 0x000000a1030d7220 */ /* 0x040fe20000410000 */
[----:B------:R-:W-:Y:S01]  /*14ec0*/  F2FP.PACK_AB R181, R148, R155 ;  /* 0x0000009b94b5723e */ /* 0x000fe200000000ff */
[----:B------:R-:W-:Y:S02]  /*14ed0*/  IMAD.MOV.U32 R161, RZ, RZ, R247 ;  /* 0x000000ffffa17224 */ /* 0x000fe400078e00f7 */
[-C--:B------:R-:W-:Y:S01]  /*14ee0*/  HMMA.16816.F32 R4, R176, R20.reuse, R4 ;  /* 0x00000014b004723c */ /* 0x080fe20000001804 */
[----:B------:R-:W2:Y:S01]  /*14ef0*/  MUFU.EX2 R0, R0 ;  /* 0x0000000000007308 */ /* 0x000ea20000000800 */
[C---:B------:R-:W-:Y:S02]  /*14f00*/  FMUL.FTZ R8, R3.reuse, R156 ;  /* 0x0000009c03087220 */ /* 0x040fe40000410000 */
[----:B------:R-:W-:Y:S02]  /*14f10*/  IMAD.MOV.U32 R156, RZ, RZ, R219 ;  /* 0x000000ffff9c7224 */ /* 0x000fe400078e00db */
[C---:B------:R-:W-:Y:S02]  /*14f20*/  FMUL.FTZ R9, R3.reuse, R157 ;  /* 0x0000009d03097220 */ /* 0x040fe40000410000 */
[----:B------:R-:W-:Y:S04]  /*14f30*/  IMAD.MOV.U32 R157, RZ, RZ, R211 ;  /* 0x000000ffff9d7224 */ /* 0x000fe800078e00d3 */
[C---:B------:R-:W-:Y:S02]  /*14f40*/  FMUL.FTZ R24, R3.reuse, R104 ;  /* 0x0000006803187220 */ /* 0x040fe40000410000 */
[----:B------:R-:W-:Y:S02]  /*14f50*/  FMUL.FTZ R25, R3, R105 ;  /* 0x0000006903197220 */ /* 0x000fe40000410000 */
[----:B-1----:R-:W-:Y:S01]  /*14f60*/  FFMA.FTZ R2, R187, c[0x0][0x2d0], -R150 ;  /* 0x0000b400bb027a23 */ /* 0x002fe20000010896 */
[----:B------:R-:W-:Y:S01]  /*14f70*/  MOV R187, R57 ;  /* 0x0000003900bb7202 */ /* 0x000fe20000000f00 */
[C---:B------:R-:W-:Y:S02]  /*14f80*/  FMUL.FTZ R28, R3.reuse, R108 ;  /* 0x0000006c031c7220 */ /* 0x040fe40000410000 */
[----:B------:R1:W-:Y:S01]  /*14f90*/  MUFU.EX2 R46, R2 ;  /* 0x00000002002e7308 */ /* 0x0003e20000000800 */
[C---:B------:R-:W-:Y:S02]  /*14fa0*/  FMUL.FTZ R29, R3.reuse, R109 ;  /* 0x0000006d031d7220 */ /* 0x040fe40000410000 */
[C---:B------:R-:W-:Y:S02]  /*14fb0*/  FMUL.FTZ R40, R3.reuse, R120 ;  /* 0x0000007803287220 */ /* 0x040fe40000410000 */
[C---:B--2---:R-:W-:Y:S01]  /*14fc0*/  FMUL.FTZ R43, R0.reuse, R123 ;  /* 0x0000007b002b7220 */ /* 0x044fe20000410000 */
[----:B------:R-:W-:Y:S01]  /*14fd0*/  MOV R123, R44 ;  /* 0x0000002c007b7202 */ /* 0x000fe20000000f00 */
[----:B------:R-:W-:Y:S02]  /*14fe0*/  FMUL.FTZ R44, R3, R168 ;  /* 0x000000a8032c7220 */ /* 0x000fe40000410000 */
[C---:B------:R-:W-:Y:S02]  /*14ff0*/  FMUL.FTZ R10, R0.reuse, R158 ;  /* 0x0000009e000a7220 */ /* 0x040fe40000410000 */
[----:B------:R-:W-:Y:S02]  /*15000*/  IMAD.MOV.U32 R158, RZ, RZ, R251 ;  /* 0x000000ffff9e7224 */ /* 0x000fe400078e00fb */
[C---:B------:R-:W-:Y:S02]  /*15010*/  FMUL.FTZ R11, R0.reuse, R159 ;  /* 0x0000009f000b7220 */ /* 0x040fe40000410000 */
[----:B------:R-:W-:Y:S02]  /*15020*/  IMAD.MOV.U32 R159, RZ, RZ, R250 ;  /* 0x000000ffff9f7224 */ /* 0x000fe400078e00fa */
[C---:B------:R-:W-:Y:S02]  /*15030*/  FMUL.FTZ R14, R0.reuse, R162 ;  /* 0x000000a2000e7220 */ /* 0x040fe40000410000 */
[----:B------:R-:W-:Y:S01]  /*15040*/  IMAD.MOV.U32 R162, RZ, RZ, R246 ;  /* 0x000000ffffa27224 */ /* 0x000fe200078e00f6 */
[C---:B------:R-:W-:Y:S01]  /*15050*/  HMMA.16816.F32 R8, R180.reuse, R20, R8 ;  /* 0x00000014b408723c */ /* 0x040fe20000001808 */
[C---:B------:R-:W-:Y:S01]  /*15060*/  FMUL.FTZ R15, R0.reuse, R163 ;  /* 0x000000a3000f7220 */ /* 0x040fe20000410000 */
[----:B------:R-:W-:Y:S01]  /*15070*/  MOV R163, R245 ;  /* 0x000000f500a37202 */ /* 0x000fe20000000f00 */
[----:B------:R-:W-:Y:S02]  /*15080*/  FMUL.FTZ R26, R0, R106 ;  /* 0x0000006a001a7220 */ /* 0x000fe40000410000 */
[--C-:B-1----:R-:W-:Y:S02]  /*15090*/  FFMA.FTZ R2, R188, c[0x0][0x2d0], -R151.reuse ;  /* 0x0000b400bc027a23 */ /* 0x102fe40000010897 */
[C---:B------:R-:W-:Y:S01]  /*150a0*/  FMUL.FTZ R20, R141.reuse, R100 ;  /* 0x000000648d147220 */ /* 0x040fe20000410000 */
[-C--:B------:R-:W-:Y:S01]  /*150b0*/  HMMA.16816.F32 R12, R180, R22.reuse, R12 ;  /* 0x00000016b40c723c */ /* 0x080fe2000000180c */
[----:B------:R1:W2:Y:S03]  /*150c0*/  MUFU.EX2 R45, R2 ;  /* 0x00000002002d7308 */ /* 0x0002a60000000800 */
[----:B------:R-:W-:Y:S02]  /*150d0*/  FMUL.FTZ R21, R141, R101 ;  /* 0x000000658d157220 */ /* 0x000fe40000410000 */
[C---:B------:R-:W-:Y:S02]  /*150e0*/  FMUL.FTZ R27, R0.reuse, R107 ;  /* 0x0000006b001b7220 */ /* 0x040fe40000410000 */
[C---:B------:R-:W-:Y:S01]  /*150f0*/  HMMA.16816.F32 R16, R176.reuse, R22, R16 ;  /* 0x00000016b010723c */ /* 0x040fe20000001810 */
[C---:B------:R-:W-:Y:S01]  /*15100*/  FMUL.FTZ R30, R0.reuse, R110 ;  /* 0x0000006e001e7220 */ /* 0x040fe20000410000 */
[----:B------:R-:W-:Y:S02]  /*15110*/  LDSM.16.MT88.4 R104, [R221+0x2100] ;  /* 0x00210000dd68783b */ /* 0x000fe40000004200 */
[----:B------:R-:W-:Y:S02]  /*15120*/  FMUL.FTZ R31, R0, R111 ;  /* 0x0000006f001f7220 */ /* 0x000fe40000410000 */
[----:B------:R-:W-:Y:S02]  /*15130*/  FMUL.FTZ R41, R3, R121 ;  /* 0x0000007903297220 */ /* 0x000fe40000410000 */
[C---:B------:R-:W-:Y:S04]  /*15140*/  FMUL.FTZ R22, R140.reuse, R102 ;  /* 0x000000668c167220 */ /* 0x040fe80000410000 */
[----:B------:R-:W-:Y:S02]  /*15150*/  FMUL.FTZ R23, R140, R103 ;  /* 0x000000678c177220 */ /* 0x000fe40000410000 */
[----:B------:R-:W3:Y:S01]  /*15160*/  LDSM.16.MT88.4 R100, [R222+0x1100] ;  /* 0x00110000de64783b */ /* 0x000ee20000004200 */
[C---:B------:R-:W-:Y:S02]  /*15170*/  FMUL.FTZ R42, R0.reuse, R122 ;  /* 0x0000007a002a7220 */ /* 0x040fe40000410000 */
[----:B-1----:R-:W-:Y:S01]  /*15180*/  FFMA.FTZ R2, R189, c[0x0][0x2d0], -R151 ;  /* 0x0000b400bd027a23 */ /* 0x002fe20000010897 */
[----:B------:R-:W-:Y:S01]  /*15190*/  MOV R189, R66 ;  /* 0x0000004200bd7202 */ /* 0x000fe20000000f00 */
[-C--:B------:R-:W-:Y:S01]  /*151a0*/  HMMA.16816.F32 R20, R176, R36.reuse, R20 ;  /* 0x00000024b014723c */ /* 0x080fe20000001814 */
[----:B--2---:R-:W-:Y:S02]  /*151b0*/  IMAD.MOV.U32 R168, RZ, RZ, R45 ;  /* 0x000000ffffa87224 */ /* 0x004fe400078e002d */
[----:B------:R-:W-:Y:S02]  /*151c0*/  FMUL.FTZ R45, R3, R169 ;  /* 0x000000a9032d7220 */ /* 0x000fe40000410000 */
[----:B------:R-:W-:Y:S02]  /*151d0*/  IMAD.MOV.U32 R169, RZ, RZ, R46 ;  /* 0x000000ffffa97224 */ /* 0x000fe400078e002e */
[----:B------:R-:W-:Y:S01]  /*151e0*/  FMUL.FTZ R46, R0, R170 ;  /* 0x000000aa002e7220 */ /* 0x000fe20000410000 */
[C---:B------:R-:W-:Y:S01]  /*151f0*/  HMMA.16816.F32 R24, R180.reuse, R36, R24 ;  /* 0x00000024b418723c */ /* 0x040fe20000001818 */
[----:B------:R1:W2:Y:S03]  /*15200*/  MUFU.EX2 R170, R2 ;  /* 0x0000000200aa7308 */ /* 0x0002a60000000800 */
[----:B------:R-:W-:Y:S02]  /*15210*/  FMUL.FTZ R66, R140, R138 ;  /* 0x0000008a8c427220 */ /* 0x000fe40000410000 */
[C---:B------:R-:W-:Y:S02]  /*15220*/  FMUL.FTZ R47, R0.reuse, R171 ;  /* 0x000000ab002f7220 */ /* 0x040fe40000410000 */
[-C--:B------:R-:W-:Y:S01]  /*15230*/  HMMA.16816.F32 R28, R180, R38.reuse, R28 ;  /* 0x00000026b41c723c */ /* 0x080fe2000000181c */
[C---:B------:R-:W-:Y:S03]  /*15240*/  FMUL.FTZ R36, R141.reuse, R116 ;  /* 0x000000748d247220 */ /* 0x040fe60000410000 */
[----:B------:R-:W-:Y:S02]  /*15250*/  FMUL.FTZ R37, R141, R117 ;  /* 0x000000758d257220 */ /* 0x000fe40000410000 */
[----:B------:R-:W-:Y:S02]  /*15260*/  IMAD.MOV.U32 R122, RZ, RZ, R56 ;  /* 0x000000ffff7a7224 */ /* 0x000fe400078e0038 */
[C---:B------:R-:W-:Y:S01]  /*15270*/  HMMA.16816.F32 R32, R176.reuse, R38, R32 ;  /* 0x00000026b020723c */ /* 0x040fe20000001820 */
[C---:B------:R-:W-:Y:S03]  /*15280*/  FMUL.FTZ R56, R3.reuse, R132 ;  /* 0x0000008403387220 */ /* 0x040fe60000410000 */
[C---:B------:R-:W-:Y:S02]  /*15290*/  FMUL.FTZ R57, R3.reuse, R133 ;  /* 0x0000008503397220 */ /* 0x040fe40000410000 */
[----:B------:R-:W-:Y:S02]  /*152a0*/  FMUL.FTZ R58, R0, R134 ;  /* 0x00000086003a7220 */ /* 0x000fe40000410000 */
[----:B------:R-:W-:Y:S04]  /*152b0*/  FMUL.FTZ R38, R140, R118 ;  /* 0x000000768c267220 */ /* 0x000fe80000410000 */
[----:B-1----:R-:W-:Y:S01]  /*152c0*/  FFMA.FTZ R2, R192, c[0x0][0x2d0], -R150 ;  /* 0x0000b400c0027a23 */ /* 0x002fe20000010896 */
[----:B------:R-:W-:Y:S01]  /*152d0*/  MOV R192, R209 ;  /* 0x000000d100c07202 */ /* 0x000fe20000000f00 */
[----:B------:R-:W-:Y:S02]  /*152e0*/  FMUL.FTZ R39, R140, R119 ;  /* 0x000000778c277220 */ /* 0x000fe40000410000 */
[----:B------:R1:W-:Y:S01]  /*152f0*/  MUFU.EX2 R252, R2 ;  /* 0x0000000200fc7308 */ /* 0x0003e20000000800 */
[----:B------:R-:W-:Y:S01]  /*15300*/  LDSM.16.MT88.4 R116, [R221+0x1500] ;  /* 0x00150000dd74783b */ /* 0x000fe20000004200 */
[C---:B------:R-:W-:Y:S02]  /*15310*/  FMUL.FTZ R59, R0.reuse, R135 ;  /* 0x00000087003b7220 */ /* 0x040fe40000410000 */
[----:B------:R-:W-:Y:S01]  /*15320*/  IMAD.MOV.U32 R121, RZ, RZ, R62 ;  /* 0x000000ffff797224 */ /* 0x000fe200078e003e */
[-C--:B------:R-:W-:Y:S01]  /*15330*/  HMMA.16816.F32 R36, R176, R52.reuse, R36 ;  /* 0x00000034b024723c */ /* 0x080fe20000001824 */
[C---:B------:R-:W-:Y:S02]  /*15340*/  FMUL.FTZ R60, R3.reuse, R172 ;  /* 0x000000ac033c7220 */ /* 0x040fe40000410000 */
[----:B------:R-:W-:Y:S02]  /*15350*/  FMUL.FTZ R61, R3, R173 ;  /* 0x000000ad033d7220 */ /* 0x000fe40000410000 */
[C---:B------:R-:W-:Y:S02]  /*15360*/  FMUL.FTZ R62, R0.reuse, R174 ;  /* 0x000000ae003e7220 */ /* 0x040fe40000410000 */
[----:B------:R-:W-:Y:S01]  /*15370*/  FMUL.FTZ R63, R0, R175 ;  /* 0x000000af003f7220 */ /* 0x000fe20000410000 */
[C---:B------:R-:W-:Y:S01]  /*15380*/  HMMA.16816.F32 R40, R180.reuse, R52, R40 ;  /* 0x00000034b428723c */ /* 0x040fe20000001828 */
[----:B------:R-:W-:Y:S03]  /*15390*/  IMAD.MOV.U32 R188, RZ, RZ, R67 ;  /* 0x000000ffffbc7224 */ /* 0x000fe600078e0043 */
[C---:B------:R-:W-:Y:S02]  /*153a0*/  FMUL.FTZ R67, R140.reuse, R139 ;  /* 0x0000008b8c437220 */ /* 0x040fe40000410000 */
[----:B------:R-:W-:Y:S02]  /*153b0*/  IMAD.MOV.U32 R171, RZ, RZ, R65 ;  /* 0x000000ffffab7224 */ /* 0x000fe400078e0041 */
[-C--:B------:R-:W-:Y:S01]  /*153c0*/  HMMA.16816.F32 R44, R180, R54.reuse, R44 ;  /* 0x00000036b42c723c */ /* 0x080fe2000000182c */
[----:B------:R-:W-:Y:S02]  /*153d0*/  FMUL.FTZ R65, R141, R137 ;  /* 0x000000898d417220 */ /* 0x000fe40000410000 */
[----:B------:R-:W-:Y:S01]  /*153e0*/  LDSM.16.MT88.4 R136, [R222+0x1d00] ;  /* 0x001d0000de88783b */ /* 0x000fe20000004200 */
[----:B-1----:R-:W-:Y:S02]  /*153f0*/  FFMA.FTZ R2, R193, c[0x0][0x2d0], -R150 ;  /* 0x0000b400c1027a23 */ /* 0x002fe40000010896 */
[C---:B------:R-:W-:Y:S02]  /*15400*/  FMUL.FTZ R52, R141.reuse, R128 ;  /* 0x000000808d347220 */ /* 0x040fe40000410000 */
[C---:B------:R-:W-:Y:S01]  /*15410*/  HMMA.16816.F32 R48, R176.reuse, R54, R48 ;  /* 0x00000036b030723c */ /* 0x040fe20000001830 */
[----:B------:R1:W4:Y:S03]  /*15420*/  MUFU.EX2 R251, R2 ;  /* 0x0000000200fb7308 */ /* 0x0003260000000800 */
[----:B------:R-:W-:Y:S02]  /*15430*/  FMUL.FTZ R53, R141, R129 ;  /* 0x000000818d357220 */ /* 0x000fe40000410000 */
[C---:B------:R-:W-:Y:S02]  /*15440*/  FMUL.FTZ R71, R140.reuse, R71 ;  /* 0x000000478c477220 */ /* 0x040fe40000410000 */
[C---:B------:R-:W-:Y:S04]  /*15450*/  FMUL.FTZ R54, R140.reuse, R130 ;  /* 0x000000828c367220 */ /* 0x040fe80000410000 */
[----:B------:R-:W-:Y:S02]  /*15460*/  FMUL.FTZ R55, R140, R131 ;  /* 0x000000838c377220 */ /* 0x000fe40000410000 */
[C---:B------:R-:W-:Y:S02]  /*15470*/  FMUL.FTZ R72, R3.reuse, R72 ;  /* 0x0000004803487220 */ /* 0x040fe40000410000 */
[C---:B------:R-:W-:Y:S02]  /*15480*/  FMUL.FTZ R73, R3.reuse, R73 ;  /* 0x0000004903497220 */ /* 0x040fe40000410000 */
[C---:B------:R-:W-:Y:S01]  /*15490*/  FMUL.FTZ R74, R0.reuse, R74 ;  /* 0x0000004a004a7220 */ /* 0x040fe20000410000 */
[-C--:B---3--:R-:W-:Y:S01]  /*154a0*/  HMMA.16816.F32 R52, R176, R100.reuse, R52 ;  /* 0x00000064b034723c */ /* 0x088fe20000001834 */
[----:B------:R-:W-:Y:S02]  /*154b0*/  FMUL.FTZ R75, R0, R75 ;  /* 0x0000004b004b7220 */ /* 0x000fe40000410000 */
[C---:B------:R-:W-:Y:S02]  /*154c0*/  FMUL.FTZ R76, R3.reuse, R76 ;  /* 0x0000004c034c7220 */ /* 0x040fe40000410000 */
[----:B------:R-:W-:Y:S02]  /*154d0*/  FMUL.FTZ R77, R3, R77 ;  /* 0x0000004d034d7220 */ /* 0x000fe40000410000 */
[--C-:B-1----:R-:W-:Y:S01]  /*154e0*/  FFMA.FTZ R2, R196, c[0x0][0x2d0], -R151.reuse ;  /* 0x0000b400c4027a23 */ /* 0x102fe20000010897 */
[C---:B------:R-:W-:Y:S01]  /*154f0*/  HMMA.16816.F32 R56, R180.reuse, R100, R56 ;  /* 0x00000064b438723c */ /* 0x040fe20000001838 */
[C---:B------:R-:W-:Y:S02]  /*15500*/  FMUL.FTZ R78, R0.reuse, R78 ;  /* 0x0000004e004e7220 */ /* 0x040fe40000410000 */
[----:B------:R1:W-:Y:S01]  /*15510*/  MUFU.EX2 R250, R2 ;  /* 0x0000000200fa7308 */ /* 0x0003e20000000800 */
[----:B------:R-:W-:Y:S02]  /*15520*/  FMUL.FTZ R79, R0, R79 ;  /* 0x0000004f004f7220 */ /* 0x000fe40000410000 */
[C---:B------:R-:W-:Y:S02]  /*15530*/  FMUL.FTZ R80, R141.reuse, R80 ;  /* 0x000000508d507220 */ /* 0x040fe40000410000 */
[-C--:B------:R-:W-:Y:S01]  /*15540*/  HMMA.16816.F32 R60, R180, R102.reuse, R60 ;  /* 0x00000066b43c723c */ /* 0x080fe2000000183c */
[----:B------:R-:W-:Y:S03]  /*15550*/  FMUL.FTZ R81, R141, R81 ;  /* 0x000000518d517220 */ /* 0x000fe60000410000 */
[C---:B------:R-:W-:Y:S02]  /*15560*/  FMUL.FTZ R82, R140.reuse, R82 ;  /* 0x000000528c527220 */ /* 0x040fe40000410000 */
[----:B------:R-:W-:Y:S02]  /*15570*/  FMUL.FTZ R83, R140, R83 ;  /* 0x000000538c537220 */ /* 0x000fe40000410000 */
[C---:B------:R-:W-:Y:S01]  /*15580*/  HMMA.16816.F32 R64, R176.reuse, R102, R64 ;  /* 0x00000066b040723c */ /* 0x040fe20000001840 */
[----:B------:R-:W3:Y:S03]  /*15590*/  LDSM.16.MT88.4 R100, [R222+0x2100] ;  /* 0x00210000de64783b */ /* 0x000ee60000004200 */
[C---:B------:R-:W-:Y:S02]  /*155a0*/  FMUL.FTZ R88, R3.reuse, R88 ;  /* 0x0000005803587220 */ /* 0x040fe40000410000 */
[----:B------:R-:W-:Y:S02]  /*155b0*/  FMUL.FTZ R89, R3, R89 ;  /* 0x0000005903597220 */ /* 0x000fe40000410000 */
[-C--:B------:R-:W-:Y:S01]  /*155c0*/  HMMA.16816.F32 R68, R176, R104.reuse, R68 ;  /* 0x00000068b044723c */ /* 0x080fe20000001844 */
[C---:B------:R-:W-:Y:S03]  /*155d0*/  FMUL.FTZ R90, R0.reuse, R90 ;  /* 0x0000005a005a7220 */ /* 0x040fe60000410000 */
[----:B-1----:R-:W-:Y:S02]  /*155e0*/  FFMA.FTZ R2, R197, c[0x0][0x2d0], -R151 ;  /* 0x0000b400c5027a23 */ /* 0x002fe40000010897 */
[C---:B------:R-:W-:Y:S02]  /*155f0*/  FMUL.FTZ R91, R0.reuse, R91 ;  /* 0x0000005b005b7220 */ /* 0x040fe40000410000 */
[C---:B------:R-:W-:Y:S01]  /*15600*/  HMMA.16816.F32 R72, R180.reuse, R104, R72 ;  /* 0x00000068b448723c */ /* 0x040fe20000001848 */
[----:B------:R1:W1:Y:S03]  /*15610*/  MUFU.EX2 R249, R2 ;  /* 0x0000000200f97308 */ /* 0x0002660000000800 */
[C---:B------:R-:W-:Y:S02]  /*15620*/  FMUL.FTZ R92, R3.reuse, R92 ;  /* 0x0000005c035c7220 */ /* 0x040fe40000410000 */
[----:B------:R-:W-:Y:S02]  /*15630*/  FMUL.FTZ R93, R3, R93 ;  /* 0x0000005d035d7220 */ /* 0x000fe40000410000 */
[-C--:B------:R-:W-:Y:S01]  /*15640*/  HMMA.16816.F32 R76, R180, R106.reuse, R76 ;  /* 0x0000006ab44c723c */ /* 0x080fe2000000184c */
[C---:B------:R-:W-:Y:S03]  /*15650*/  FMUL.FTZ R94, R0.reuse, R94 ;  /* 0x0000005e005e7220 */ /* 0x040fe60000410000 */
[----:B------:R-:W-:Y:S02]  /*15660*/  FMUL.FTZ R95, R0, R95 ;  /* 0x0000005f005f7220 */ /* 0x000fe40000410000 */
[----:B------:R-:W-:Y:S02]  /*15670*/  IMAD.MOV.U32 R128, RZ, RZ, R154 ;  /* 0x000000ffff807224 */ /* 0x000fe400078e009a */
[C---:B------:R-:W-:Y:S01]  /*15680*/  HMMA.16816.F32 R80, R176.reuse, R106, R80 ;  /* 0x0000006ab050723c */ /* 0x040fe20000001850 */
[C---:B------:R-:W-:Y:S01]  /*15690*/  FMUL.FTZ R84, R141.reuse, R84 ;  /* 0x000000548d547220 */ /* 0x040fe20000410000 */
[----:B------:R-:W4:Y:S02]  /*156a0*/  LDSM.16.MT88.4 R104, [R221+0x500] ;  /* 0x00050000dd68783b */ /* 0x000f240000004200 */
[C---:B------:R-:W-:Y:S02]  /*156b0*/  FMUL.FTZ R85, R141.reuse, R85 ;  /* 0x000000558d557220 */ /* 0x040fe40000410000 */
[C---:B------:R-:W-:Y:S02]  /*156c0*/  FMUL.FTZ R86, R140.reuse, R86 ;  /* 0x000000568c567220 */ /* 0x040fe40000410000 */
[----:B------:R-:W-:Y:S04]  /*156d0*/  FMUL.FTZ R87, R140, R87 ;  /* 0x000000578c577220 */ /* 0x000fe80000410000 */
[----:B-1----:R-:W-:Y:S02]  /*156e0*/  FFMA.FTZ R2, R190, c[0x0][0x2d0], -R184 ;  /* 0x0000b400be027a23 */ /* 0x002fe400000108b8 */
[C---:B------:R-:W-:Y:S01]  /*156f0*/  FMUL.FTZ R96, R141.reuse, R96 ;  /* 0x000000608d607220 */ /* 0x040fe20000410000 */
[-C--:B---3--:R-:W-:Y:S01]  /*15700*/  HMMA.16816.F32 R84, R176, R100.reuse, R84 ;  /* 0x00000064b054723c */ /* 0x088fe20000001854 */
[----:B------:R1:W-:Y:S01]  /*15710*/  MUFU.EX2 R247, R2 ;  /* 0x0000000200f77308 */ /* 0x0003e20000000800 */
[----:B------:R-:W-:Y:S02]  /*15720*/  FMUL.FTZ R97, R141, R97 ;  /* 0x000000618d617220 */ /* 0x000fe40000410000 */
[C---:B------:R-:W-:Y:S02]  /*15730*/  FMUL.FTZ R98, R140.reuse, R98 ;  /* 0x000000628c627220 */ /* 0x040fe40000410000 */
[----:B------:R-:W-:Y:S02]  /*15740*/  FMUL.FTZ R99, R140, R99 ;  /* 0x000000638c637220 */ /* 0x000fe40000410000 */
[C---:B------:R-:W-:Y:S01]  /*15750*/  HMMA.16816.F32 R88, R180.reuse, R100, R88 ;  /* 0x00000064b458723c */ /* 0x040fe20000001858 */
[----:B------:R-:W-:Y:S04]  /*15760*/  FFMA.FTZ R120, R210, c[0x0][0x2d0], -R150 ;  /* 0x0000b400d2787a23 */ /* 0x000fe80000010896 */
[----:B------:R-:W-:Y:S02]  /*15770*/  MUFU.EX2 R210, R120 ;  /* 0x0000007800d27308 */ /* 0x000fe40000000800 */
[----:B------:R-:W-:Y:S01]  /*15780*/  F2FP.PACK_AB R100, R169, R123 ;  /* 0x0000007ba964723e */ /* 0x000fe200000000ff */
[-C--:B------:R-:W-:Y:S01]  /*15790*/  HMMA.16816.F32 R92, R180, R102.reuse, R92 ;  /* 0x00000066b45c723c */ /* 0x080fe2000000185c */
[----:B------:R-:W-:Y:S03]  /*157a0*/  LDSM.16.MT88.4 R180, [R221+0x2d00] ;  /* 0x002d0000ddb4783b */ /* 0x000fe60000004200 */
[----:B--2---:R-:W-:Y:S04]  /*157b0*/  F2FP.PACK_AB R101, R170, R168 ;  /* 0x000000a8aa65723e */ /* 0x004fe800000000ff */
[----:B------:R-:W-:Y:S01]  /*157c0*/  HMMA.16816.F32 R96, R176, R102, R96 ;  /* 0x00000066b060723c */ /* 0x000fe20000001860 */
[--C-:B-1----:R-:W-:Y:S04]  /*157d0*/  FFMA.FTZ R2, R191, c[0x0][0x2d0], -R184.reuse ;  /* 0x0000b400bf027a23 */ /* 0x102fe800000108b8 */
[----:B------:R1:W2:Y:S02]  /*157e0*/  MUFU.EX2 R246, R2 ;  /* 0x0000000200f67308 */ /* 0x0002a40000000800 */
[----:B----4-:R-:W-:Y:S02]  /*157f0*/  F2FP.PACK_AB R102, R251, R252 ;  /* 0x000000fcfb66723e */ /* 0x010fe400000000ff */
[----:B------:R-:W-:Y:S07]  /*15800*/  F2FP.PACK_AB R103, R249, R250 ;  /* 0x000000faf967723e */ /* 0x000fee00000000ff */
[-C--:B------:R-:W-:Y:S01]  /*15810*/  HMMA.16816.F32 R4, R100, R104.reuse, R4 ;  /* 0x000000686404723c */ /* 0x080fe20000001804 */
[--C-:B-1----:R-:W-:Y:S01]  /*15820*/  FFMA.FTZ R2, R194, c[0x0][0x2d0], -R184.reuse ;  /* 0x0000b400c2027a23 */ /* 0x102fe200000108b8 */
[----:B--2---:R-:W-:Y:S03]  /*15830*/  F2FP.PACK_AB R108, R246, R247 ;  /* 0x000000f7f66c723e */ /* 0x004fe600000000ff */
        /* <DEDUP_REMOVED lines=49> */
[----:B------:R-:W-:Y:S01]  /*15b50*/  MOV R242, R170 ;  /* 0x000000aa00f27202 */ /* 0x000fe20000000f00 */
[----:B------:R-:W-:Y:S03]  /*15b60*/  IMAD.MOV.U32 R170, RZ, RZ, R152 ;  /* 0x000000ffffaa7224 */ /* 0x000fe600078e0098 */
[C---:B------:R-:W-:Y:S01]  /*15b70*/  HMMA.16816.F32 R80, R100.reuse, R114, R80 ;  /* 0x000000726450723c */ /* 0x040fe20000001850 */
[----:B------:R2:W-:Y:S01]  /*15b80*/  MUFU.EX2 R207, R2 ;  /* 0x0000000200cf7308 */ /* 0x0005e20000000800 */
[----:B------:R-:W4:Y:S06]  /*15b90*/  LDSM.16.MT88.4 R112, [R222+0x900] ;  /* 0x00090000de70783b */ /* 0x000f2c0000004200 */
[-C--:B---3--:R-:W-:Y:S08]  /*15ba0*/  HMMA.16816.F32 R84, R100, R116.reuse, R84 ;  /* 0x000000746454723c */ /* 0x088ff00000001854 */
[C---:B------:R-:W-:Y:S08]  /*15bb0*/  HMMA.16816.F32 R88, R108.reuse, R116, R88 ;  /* 0x000000746c58723c */ /* 0x040ff00000001858 */
[-C--:B------:R-:W-:Y:S01]  /*15bc0*/  HMMA.16816.F32 R92, R108, R118.reuse, R92 ;  /* 0x000000766c5c723c */ /* 0x080fe2000000185c */
[----:B--2---:R-:W-:Y:S03]  /*15bd0*/  FFMA.FTZ R2, R243, c[0x0][0x2d0], -R151 ;  /* 0x0000b400f3027a23 */ /* 0x004fe60000010897 */
[----:B------:R-:W-:Y:S01]  /*15be0*/  IMAD.MOV.U32 R243, RZ, RZ, R169 ;  /* 0x000000fffff37224 */ /* 0x000fe200078e00a9 */
[----:B------:R2:W3:Y:S01]  /*15bf0*/  MUFU.EX2 R206, R2 ;  /* 0x0000000200ce7308 */ /* 0x0004e20000000800 */
[----:B------:R-:W-:Y:S02]  /*15c00*/  MOV R169, R148 ;  /* 0x0000009400a97202 */ /* 0x000fe40000000f00 */
[----:B------:R-:W-:Y:S01]  /*15c10*/  HMMA.16816.F32 R96, R100, R118, R96 ;  /* 0x000000766460723c */ /* 0x000fe20000001860 */
[----:B------:R-:W4:Y:S06]  /*15c20*/  LDSM.16.MT88.4 R116, [R221+0x1900] ;  /* 0x00190000dd74783b */ /* 0x000f2c0000004200 */
[----:B------:R-:W-:Y:S02]  /*15c30*/  F2FP.PACK_AB R100, R213, R212 ;  /* 0x000000d4d564723e */ /* 0x000fe400000000ff */
[----:B------:R-:W-:Y:S03]  /*15c40*/  F2FP.PACK_AB R101, R211, R209 ;  /* 0x000000d1d365723e */ /* 0x000fe600000000ff */
[----:B------:R-:W-:Y:S01]  /*15c50*/  F2FP.PACK_AB R102, R210, R208 ;  /* 0x000000d0d266723e */ /* 0x000fe200000000ff */
[--C-:B--2---:R-:W-:Y:S01]  /*15c60*/  FFMA.FTZ R2, R202, c[0x0][0x2d0], -R184.reuse ;  /* 0x0000b400ca027a23 */ /* 0x104fe200000108b8 */
[----:B---3--:R-:W-:Y:S03]  /*15c70*/  F2FP.PACK_AB R103, R206, R207 ;  /* 0x000000cfce67723e */ /* 0x008fe600000000ff */
[----:B------:R2:W3:Y:S04]  /*15c80*/  MUFU.EX2 R205, R2 ;  /* 0x0000000200cd7308 */ /* 0x0004e80000000800 */
[-C--:B-1----:R-:W-:Y:S01]  /*15c90*/  HMMA.16816.F32 R4, R100, R104.reuse, R4 ;  /* 0x000000686404723c */ /* 0x082fe20000001804 */
[----:B--2---:R-:W-:Y:S01]  /*15ca0*/  FFMA.FTZ R2, R216, c[0x0][0x2d0], -R185 ;  /* 0x0000b400d8027a23 */ /* 0x004fe200000108b9 */
[----:B---3--:R-:W-:Y:S02]  /*15cb0*/  F2FP.PACK_AB R108, R204, R205 ;  /* 0x000000cdcc6c723e */ /* 0x008fe400000000ff */
[----:B------:R-:W-:Y:S02]  /*15cc0*/  MOV R216, R168 ;  /* 0x000000a800d87202 */ /* 0x000fe40000000f00 */
[----:B------:R1:W-:Y:S01]  /*15cd0*/  MUFU.EX2 R203, R2 ;  /* 0x0000000200cb7308 */ /* 0x0003e20000000800 */
[----:B------:R-:W-:Y:S02]  /*15ce0*/  IMAD.MOV.U32 R168, RZ, RZ, R143 ;  /* 0x000000ffffa87224 */ /* 0x000fe400078e008f */
[----:B-1----:R-:W-:Y:S03]  /*15cf0*/  FFMA.FTZ R2, R218, c[0x0][0x2d0], -R185 ;  /* 0x0000b400da027a23 */ /* 0x002fe600000108b9 */
[----:B------:R-:W-:Y:S01]  /*15d00*/  IMAD.MOV.U32 R218, RZ, RZ, R123 ;  /* 0x000000ffffda7224 */ /* 0x000fe200078e007b */
[----:B------:R-:W-:Y:S03]  /*15d10*/  MOV R123, R155 ;  /* 0x0000009b007b7202 */ /* 0x000fe60000000f00 */
[----:B------:R1:W2:Y:S02]  /*15d20*/  MUFU.EX2 R201, R2 ;  /* 0x0000000200c97308 */ /* 0x0002a40000000800 */
[--C-:B-1----:R-:W-:Y:S01]  /*15d30*/  FFMA.FTZ R2, R217, c[0x0][0x2d0], -R184.reuse ;  /* 0x0000b400d9027a23 */ /* 0x102fe200000108b8 */
[----:B--2---:R-:W-:Y:S07]  /*15d40*/  F2FP.PACK_AB R109, R201, R203 ;  /* 0x000000cbc96d723e */ /* 0x004fee00000000ff */
[----:B------:R1:W-:Y:S02]  /*15d50*/  MUFU.EX2 R202, R2 ;  /* 0x0000000200ca7308 */ /* 0x0003e40000000800 */
[----:B-1----:R-:W-:Y:S08]  /*15d60*/  FFMA.FTZ R2, R238, c[0x0][0x2d0], -R184 ;  /* 0x0000b400ee027a23 */ /* 0x002ff000000108b8 */
[----:B------:R1:W2:Y:S02]  /*15d70*/  MUFU.EX2 R200, R2 ;  /* 0x0000000200c87308 */ /* 0x0002a40000000800 */
[--C-:B-1----:R-:W-:Y:S01]  /*15d80*/  FFMA.FTZ R2, R237, c[0x0][0x2d0], -R185.reuse ;  /* 0x0000b400ed027a23 */ /* 0x102fe200000108b9 */
[----:B--2---:R-:W-:Y:S02]  /*15d90*/  F2FP.PACK_AB R110, R200, R202 ;  /* 0x000000cac86e723e */ /* 0x004fe400000000ff */
[----:B------:R-:W-:Y:S05]  /*15da0*/  MOV R237, R163 ;  /* 0x000000a300ed7202 */ /* 0x000fea0000000f00 */
[----:B------:R1:W-:Y:S01]  /*15db0*/  MUFU.EX2 R199, R2 ;  /* 0x0000000200c77308 */ /* 0x0003e20000000800 */
[----:B------:R-:W-:Y:S01]  /*15dc0*/  MOV R163, R159 ;  /* 0x0000009f00a37202 */ /* 0x000fe20000000f00 */
        /* <DEDUP_REMOVED lines=31> */
[--C-:B---3--:R-:W-:Y:S02]  /*15fc0*/  FFMA.FTZ R2, R124, c[0x0][0x2d0], -R150.reuse ;  /* 0x0000b4007c027a23 */ /* 0x108fe40000010896 */
[----:B------:R-:W-:Y:S01]  /*15fd0*/  LDSM.16.MT88.4 R124, [R221+0x1d00] ;  /* 0x001d0000dd7c783b */ /* 0x000fe20000004200 */
[----:B------:R-:W-:Y:S01]  /*15fe0*/  FFMA.FTZ R150, R171, c[0x0][0x2d0], -R150 ;  /* 0x0000b400ab967a23 */ /* 0x000fe20000010896 */
[----:B------:R2:W-:Y:S01]  /*15ff0*/  MUFU.EX2 R194, R2 ;  /* 0x0000000200c27308 */ /* 0x0005e20000000800 */
[----:B------:R-:W-:Y:S02]  /*16000*/  IMAD.MOV.U32 R171, RZ, RZ, R121 ;  /* 0x000000ffffab7224 */ /* 0x000fe400078e0079 */
[C---:B------:R-:W-:Y:S01]  /*16010*/  HMMA.16816.F32 R64, R100.reuse, R106, R64 ;  /* 0x0000006a6440723c */ /* 0x040fe20000001840 */
[----:B------:R-:W-:Y:S04]  /*16020*/  IMAD.MOV.U32 R121, RZ, RZ, R166 ;  /* 0x000000ffff797224 */ /* 0x000fe800078e00a6 */
[----:B------:R-:W-:Y:S01]  /*16030*/  IMAD.MOV.U32 R238, RZ, RZ, R121 ;  /* 0x000000ffffee7224 */ /* 0x000fe200078e0079 */
[----:B------:R-:W-:Y:S01]  /*16040*/  MOV R121, R161 ;  /* 0x000000a100797202 */ /* 0x000fe20000000f00 */
[----:B------:R-:W3:Y:S01]  /*16050*/  MUFU.EX2 R192, R150 ;  /* 0x0000009600c07308 */ /* 0x000ee20000000800 */
[-C--:B-1----:R-:W-:Y:S01]  /*16060*/  HMMA.16816.F32 R68, R100, R112.reuse, R68 ;  /* 0x000000706444723c */ /* 0x082fe20000001844 */
[----:B------:R-:W-:Y:S07]  /*16070*/  MOV R161, R157 ;  /* 0x0000009d00a17202 */ /* 0x000fee0000000f00 */
        /* <DEDUP_REMOVED lines=15> */
[----:B------:R-:W-:Y:S03]  /*16170*/  MOV R217, R122 ;  /* 0x0000007a00d97202 */ /* 0x000fe60000000f00 */
        /* <DEDUP_REMOVED lines=17> */
[--C-:B-1----:R-:W-:Y:S01]  /*16290*/  FFMA.FTZ R2, R171, c[0x0][0x2d0], -R185.reuse ;  /* 0x0000b400ab027a23 */ /* 0x102fe200000108b9 */
[----:B------:R-:W-:Y:S01]  /*162a0*/  MOV R171, R153 ;  /* 0x0000009900ab7202 */ /* 0x000fe20000000f00 */
[----:B------:R-:W-:Y:S01]  /*162b0*/  FFMA.FTZ R185, R149, c[0x0][0x2d0], -R185 ;  /* 0x0000b40095b97a23 */ /* 0x000fe200000108b9 */
[----:B------:R-:W-:Y:S06]  /*162c0*/  F2FP.PACK_AB R149, R193, R195 ;  /* 0x000000c3c195723e */ /* 0x000fec00000000ff */
[----:B------:R1:W-:Y:S01]  /*162d0*/  MUFU.EX2 R143, R2 ;  /* 0x00000002008f7308 */ /* 0x0003e20000000800 */
[----:B---3--:R-:W-:Y:S09]  /*162e0*/  F2FP.PACK_AB R178, R184, R147 ;  /* 0x00000093b8b2723e */ /* 0x008ff200000000ff */
[----:B------:R-:W3:Y:S01]  /*162f0*/  MUFU.EX2 R185, R185 ;  /* 0x000000b900b97308 */ /* 0x000ee20000000800 */
[-C--:B--2---:R-:W-:Y:S01]  /*16300*/  HMMA.16816.F32 R152, R148, R164.reuse, R4 ;  /* 0x000000a49498723c */ /* 0x084fe20000001804 */
[----:B------:R-:W2:Y:S08]  /*16310*/  LDSM.16.MT88.4 R4, [R222+0x2d00] ;  /* 0x002d0000de04783b */ /* 0x000eb00000004200 */
[----:B-1----:R-:W4:Y:S03]  /*16320*/  LDL.LU R2, [R1+0x24] ;  /* 0x0000240001027983 */ /* 0x002f260000300800 */
[----:B---3--:R-:W-:Y:S07]  /*16330*/  F2FP.PACK_AB R179, R185, R143 ;  /* 0x0000008fb9b3723e */ /* 0x008fee00000000ff */
[C---:B------:R-:W-:Y:S07]  /*16340*/  HMMA.16816.F32 R156, R176.reuse, R164, R8 ;  /* 0x000000a4b09c723c */ /* 0x040fee0000001808 */
[----:B------:R-:W-:Y:S01]  /*16350*/  IMAD.MOV.U32 R9, RZ, RZ, R162 ;  /* 0x000000ffff097224 */ /* 0x000fe200078e00a2 */
[----:B------:R-:W-:Y:S01]  /*16360*/  MOV R8, R163 ;  /* 0x000000a300087202 */ /* 0x000fe20000000f00 */
[----:B------:R-:W-:Y:S03]  /*16370*/  IMAD.MOV.U32 R11, RZ, RZ, R160 ;  /* 0x000000ffff0b7224 */ /* 0x000fe600078e00a0 */
[----:B------:R-:W-:Y:S02]  /*16380*/  MOV R10, R161 ;  /* 0x000000a1000a7202 */ /* 0x000fe40000000f00 */
[-C--:B------:R-:W-:Y:S07]  /*16390*/  HMMA.16816.F32 R160, R176, R166.reuse, R12 ;  /* 0x000000a6b0a0723c */ /* 0x080fee000000180c */
[----:B------:R-:W-:Y:S01]  /*163a0*/  MOV R14, R170 ;  /* 0x000000aa000e7202 */ /* 0x000fe20000000f00 */
[C---:B------:R-:W-:Y:S01]  /*163b0*/  HMMA.16816.F32 R164, R148.reuse, R166, R16 ;  /* 0x000000a694a4723c */ /* 0x040fe20000001810 */
[----:B------:R-:W3:Y:S03]  /*163c0*/  LDL.LU R16, [R1+0x1c] ;  /* 0x00001c0001107983 */ /* 0x000ee60000300800 */
[----:B------:R-:W-:Y:S01]  /*163d0*/  IMAD.MOV.U32 R15, RZ, RZ, R169 ;  /* 0x000000ffff0f7224 */ /* 0x000fe200078e00a9 */
[----:B------:R-:W3:Y:S01]  /*163e0*/  LDL.LU R18, [R1+0x20] ;  /* 0x0000200001127983 */ /* 0x000ee20000300800 */
[----:B------:R-:W-:Y:S01]  /*163f0*/  IMAD.MOV.U32 R13, RZ, RZ, R171 ;  /* 0x000000ffff0d7224 */ /* 0x000fe200078e00ab */
[----:B------:R-:W-:Y:S01]  /*16400*/  MOV R17, R168 ;  /* 0x000000a800117202 */ /* 0x000fe20000000f00 */
[-C--:B------:R-:W-:Y:S01]  /*16410*/  HMMA.16816.F32 R100, R148, R112.reuse, R20 ;  /* 0x000000709464723c */ /* 0x080fe20000001814 */
[----:B------:R-:W3:Y:S03]  /*16420*/  LDL.LU R22, [R1+0x18] ;  /* 0x0000180001167983 */ /* 0x000ee60000300800 */
[----:B------:R-:W-:Y:S01]  /*16430*/  IMAD.MOV.U32 R19, RZ, RZ, R123 ;  /* 0x000000ffff137224 */ /* 0x000fe200078e007b */
[----:B------:R-:W-:Y:S02]  /*16440*/  MOV R12, R128 ;  /* 0x00000080000c7202 */ /* 0x000fe40000000f00 */
[----:B------:R-:W-:Y:S01]  /*16450*/  MOV R21, R122 ;  /* 0x0000007a00157202 */ /* 0x000fe20000000f00 */
[C---:B------:R-:W-:Y:S01]  /*16460*/  HMMA.16816.F32 R104, R176.reuse, R112, R24 ;  /* 0x00000070b068723c */ /* 0x040fe20000001818 */
[----:B------:R-:W-:Y:S07]  /*16470*/  IMAD.MOV.U32 R23, RZ, RZ, R121 ;  /* 0x000000ffff177224 */ /* 0x000fee00078e0079 */
        /* <DEDUP_REMOVED lines=19> */
[----:B----4-:R-:W-:Y:S04]  /*165b0*/  FFMA.FTZ R2, R0, R2, R19 ;  /* 0x0000000200027223 */ /* 0x010fe80000010013 */
[----:B------:R-:W-:Y:S02]  /*165c0*/  FADD.FTZ R2, R15, R2 ;  /* 0x000000020f027221 */ /* 0x000fe40000010000 */
[----:B---3--:R-:W-:Y:S02]  /*165d0*/  FFMA.FTZ R140, R140, R16, R23 ;  /* 0x000000108c8c7223 */ /* 0x008fe40000010017 */
        /* <DEDUP_REMOVED lines=71> */
.L_x_829:
[----:B------:R-:W-:-:S13]  /*16a50*/  ISETP.GE.AND P0, PT, R216, RZ, PT ;  /* 0x000000ffd800720c */ /* 0x000fda0003f06270 */
[----:B------:R-:W-:Y:S05]  /*16a60*/  @!P0 BRA `(.L_x_833) ;  /* 0x0000330000008947 */ /* 0x000fea0003800000 */
[----:B-1----:R-:W2:Y:S04]  /*16a70*/  LDL.LU R3, [R1+0x48] ;  /* 0x0000480001037983 */ /* 0x002ea80000300800 */
[----:B------:R-:W2:Y:S04]  /*16a80*/  LDL.LU R0, [R1+0x14] ;  /* 0x0000140001007983 */ /* 0x000ea80000300800 */
[----:B------:R-:W3:Y:S04]  /*16a90*/  LDL R6, [R1+0x38] ;  /* 0x0000380001067983 */ /* 0x000ee80000100800 */
[----:B------:R-:W3:Y:S04]  /*16aa0*/  LDL R5, [R1+0x2c] ;  /* 0x00002c0001057983 */ /* 0x000ee80000100800 */
[----:B------:R-:W4:Y:S04]  /*16ab0*/  LDL R4, [R1+0x44] ;  /* 0x0000440001047983 */ /* 0x000f280000100800 */
[----:B------:R-:W4:Y:S01]  /*16ac0*/  LDL R2, [R1+0x3c] ;  /* 0x00003c0001027983 */ /* 0x000f220000100800 */
[----:B------:R-:W-:Y:S01]  /*16ad0*/  IMAD.MOV.U32 R147, RZ, RZ, R142 ;  /* 0x000000ffff937224 */ /* 0x000fe200078e008e */
[----:B------:R-:W-:Y:S01]  /*16ae0*/  MOV R140, R144 ;  /* 0x00000090008c7202 */ /* 0x000fe20000000f00 */
[----:B------:R-:W-:Y:S01]  /*16af0*/  ULDC UR5, c[0x0][0x210] ;  /* 0x0000840000057ab9 */ /* 0x000fe20000000800 */
[----:B------:R-:W-:Y:S01]  /*16b00*/  IADD3 R217, R248, 0x100, RZ ;  /* 0x00000100f8d97810 */ /* 0x000fe20007ffe0ff */
[----:B------:R-:W-:-:S02]  /*16b10*/  ULDC UR4, c[0x0][0x1e8] ;  /* 0x00007a0000047ab9 */ /* 0x000fc40000000800 */
[----:B------:R-:W-:Y:S02]  /*16b20*/  UIMAD UR5, UR11, UR5, URZ ;  /* 0x000000050b0572a4 */ /* 0x000fe4000f8e023f */
[----:B------:R-:W-:Y:S01]  /*16b30*/  UIMAD UR4, UR11, UR4, URZ ;  /* 0x000000040b0472a4 */ /* 0x000fe2000f8e023f */
[C---:B--2---:R-:W-:Y:S01]  /*16b40*/  SHF.L.U64.HI R219, R0.reuse, 0x1, R3 ;  /* 0x0000000100db7819 */ /* 0x044fe20000010203 */
[----:B------:R-:W-:Y:S01]  /*16b50*/  IMAD.SHL.U32 R218, R0, 0x2, RZ ;  /* 0x0000000200da7824 */ /* 0x000fe200078e00ff */
[----:B------:R-:W-:Y:S01]  /*16b60*/  MOV R0, R146 ;  /* 0x0000009200007202 */ /* 0x000fe20000000f00 */
[----:B------:R-:W-:Y:S01]  /*16b70*/  IMAD.MOV.U32 R3, RZ, RZ, R145 ;  /* 0x000000ffff037224 */ /* 0x000fe200078e0091 */
[C---:B---3--:R-:W-:Y:S01]  /*16b80*/  SHF.L.U64.HI R247, R5.reuse, 0x1, R6 ;  /* 0x0000000105f77819 */ /* 0x048fe20000010206 */
[----:B------:R-:W-:Y:S01]  /*16b90*/  IMAD.SHL.U32 R246, R5, 0x2, RZ ;  /* 0x0000000205f67824 */ /* 0x000fe200078e00ff */
[C---:B----4-:R-:W-:Y:S02]  /*16ba0*/  SHF.L.U64.HI R245, R2.reuse, 0x1, R4 ;  /* 0x0000000102f57819 */ /* 0x050fe40000010204 */
[----:B------:R-:W-:Y:S01]  /*16bb0*/  SHF.L.U32 R244, R2, 0x1, RZ ;  /* 0x0000000102f47819 */ /* 0x000fe200000006ff */
[----:B------:R-:W-:Y:S05]  /*16bc0*/  BRA `(.L_x_834) ;  /* 0x000003e000007947 */ /* 0x000fea0003800000 */
.L_x_836:
[----:B------:R-:W2:Y:S01]  /*16bd0*/  LDL R146, [R1+0x28] ;  /* 0x0000280001927983 */ /* 0x000ea20000100800 */
[----:B------:R-:W-:Y:S01]  /*16be0*/  IMAD.MOV.U32 R237, RZ, RZ, c[0x0][0x2b8] ;  /* 0x0000ae00ffed7624 */ /* 0x000fe200078e00ff */
[----:B------:R-:W-:Y:S01]  /*16bf0*/  LEA R141, R216, UR13, 0x6 ;  /* 0x0000000dd88d7c11 */ /* 0x000fe2000f8e30ff */
[----:B------:R-:W-:Y:S01]  /*16c00*/  IMAD.MOV.U32 R145, RZ, RZ, RZ ;  /* 0x000000ffff917224 */ /* 0x000fe200078e00ff */
[----:B------:R-:W3:Y:S02]  /*16c10*/  LDL R150, [R1+0x38] ;  /* 0x0000380001967983 */ /* 0x000ee40000100800 */
[----:B------:R-:W-:Y:S02]  /*16c20*/  ISETP.NE.AND P2, PT, R237, 0x1, PT ;  /* 0x00000001ed00780c */ /* 0x000fe40003f45270 */
[----:B------:R-:W4:Y:S04]  /*16c30*/  LDL R148, [R1+0x3c] ;  /* 0x00003c0001947983 */ /* 0x000f280000100800 */
[----:B------:R-:W4:Y:S02]  /*16c40*/  LDL R149, [R1+0x44] ;  /* 0x0000440001957983 */ /* 0x000f240000100800 */
[----:B----4-:R-:W-:Y:S02]  /*16c50*/  SHF.L.U64.HI R180, R148, 0x1, R149 ;  /* 0x0000000194b47819 */ /* 0x010fe40000010295 */
[----:B--2---:R-:W-:Y:S02]  /*16c60*/  IADD3 R141, R141, -0x40, R146 ;  /* 0xffffffc08d8d7810 */ /* 0x004fe40007ffe092 */
[----:B------:R-:W2:Y:S03]  /*16c70*/  LDL R146, [R1+0x2c] ;  /* 0x00002c0001927983 */ /* 0x000ea60000100800 */
        /* <DEDUP_REMOVED lines=9> */
[----:B------:R-:W-:Y:S01]  /*16d10*/  STL [R1+0x4], R151 ;  /* 0x0000049701007387 */ /* 0x000fe20000100800 */
[----:B------:R-:W-:Y:S03]  /*16d20*/  SHF.R.S32.HI R2, RZ, 0x1f, R151 ;  /* 0x0000001fff027819 */ /* 0x000fe60000011497 */
[----:B------:R1:W4:Y:S02]  /*16d30*/  @!P3 LDG.E R145, [R142.64] ;  /* 0x000000148e91b981 */ /* 0x000324000c1e1900 */
[----:B------:R-:W-:Y:S04]  /*16d40*/  IMAD R2, R2, c[0x0][0x1e0], RZ ;  /* 0x0000780002027a24 */ /* 0x000fe800078e02ff */
[C---:B------:R-:W-:Y:S02]  /*16d50*/  IMAD R2, R151.reuse, c[0x0][0x1e4], R2 ;  /* 0x0000790097027a24 */ /* 0x040fe400078e0202 */
[----:B-1----:R-:W-:Y:S04]  /*16d60*/  IMAD.WIDE.U32 R142, R151, c[0x0][0x1e0], RZ ;  /* 0x00007800978e7a25 */ /* 0x002fe800078e00ff */
[----:B------:R-:W-:Y:S01]  /*16d70*/  IMAD.IADD R143, R143, 0x1, R2 ;  /* 0x000000018f8f7824 */ /* 0x000fe200078e0202 */
[----:B----4-:R1:W-:Y:S01]  /*16d80*/  STL [R1], R145 ;  /* 0x0000009101007387 */ /* 0x0103e20000100800 */
[----:B------:R-:W-:Y:S02]  /*16d90*/  SHF.R.S32.HI R141, RZ, 0x1f, R145 ;  /* 0x0000001fff8d7819 */ /* 0x000fe40000011491 */
[----:B------:R-:W-:Y:S04]  /*16da0*/  IMAD.WIDE.U32 R142, R145, c[0x0][0x1f0], R142 ;  /* 0x00007c00918e7a25 */ /* 0x000fe800078e008e */
[----:B------:R-:W-:Y:S01]  /*16db0*/  IMAD R141, R141, c[0x0][0x1f0], RZ ;  /* 0x00007c008d8d7a24 */ /* 0x000fe200078e02ff */
[----:B------:R-:W-:Y:S03]  /*16dc0*/  IADD3 R2, P0, R142, UR4, RZ ;  /* 0x000000048e027c10 */ /* 0x000fe6000ff1e0ff */
[----:B------:R-:W-:Y:S05]  /*16dd0*/  IMAD R141, R145, c[0x0][0x1f4], R141 ;  /* 0x00007d00918d7a24 */ /* 0x000fea00078e028d */
[----:B------:R-:W-:Y:S02]  /*16de0*/  IADD3.X R141, R143, UR16, R141, P0, !PT ;  /* 0x000000108f8d7c10 */ /* 0x000fe400087fe48d */
[C---:B------:R-:W-:Y:S04]  /*16df0*/  LEA R144, P0, R2.reuse, c[0x0][0x1c8], 0x1 ;  /* 0x0000720002907a11 */ /* 0x040fe800078008ff */
[----:B------:R-:W-:Y:S01]  /*16e00*/  LEA.HI.X R141, R2, c[0x0][0x1cc], R141, 0x1, P0 ;  /* 0x00007300028d7a11 */ /* 0x000fe200000f0c8d */
[----:B------:R-:W4:Y:S01]  /*16e10*/  SHFL.IDX PT, R142, R144, RZ, 0x1c1f ;  /* 0x001c1fff908e7589 */ /* 0x000f2200000e0000 */
[----:B-1----:R-:W-:Y:S03]  /*16e20*/  IMAD.SHL.U32 R145, R148, 0x2, RZ ;  /* 0x0000000294917824 */ /* 0x002fe600078e00ff */
[----:B------:R2:W-:Y:S04]  /*16e30*/  SHFL.IDX PT, R2, R144, 0x1, 0x1c1f ;  /* 0x003c1f0090027f89 */ /* 0x0005e800000e0000 */
[----:B------:R-:W1:Y:S04]  /*16e40*/  SHFL.IDX PT, R143, R141, RZ, 0x1c1f ;  /* 0x001c1fff8d8f7589 */ /* 0x000e6800000e0000 */
[----:B------:R-:W5:Y:S01]  /*16e50*/  SHFL.IDX PT, R141, R141, 0x1, 0x1c1f ;  /* 0x003c1f008d8d7f89 */ /* 0x000f6200000e0000 */
[----:B----4-:R-:W-:Y:S01]  /*16e60*/  IADD3 R178, P0, R142, R218, RZ ;  /* 0x000000da8eb27210 */ /* 0x010fe20007f1e0ff */
[C---:B--2---:R-:W-:Y:S01]  /*16e70*/  IMAD.SHL.U32 R144, R146.reuse, 0x2, RZ ;  /* 0x0000000292907824 */ /* 0x044fe200078e00ff */
[----:B---3--:R-:W-:Y:S04]  /*16e80*/  SHF.L.U64.HI R146, R146, 0x1, R150 ;  /* 0x0000000192927819 */ /* 0x008fe80000010296 */
[CC--:B------:R-:W-:Y:S01]  /*16e90*/  IADD3 R176, P1, R142.reuse, R144.reuse, RZ ;  /* 0x000000908eb07210 */ /* 0x0c0fe20007f3e0ff */
[C-C-:B-1----:R-:W-:Y:S01]  /*16ea0*/  IMAD.X R179, R143.reuse, 0x1, R219.reuse, P0 ;  /* 0x000000018fb37824 */ /* 0x142fe200000e06db */
[-C--:B------:R-:W-:Y:S03]  /*16eb0*/  IADD3 R150, P0, R142, R145.reuse, RZ ;  /* 0x000000918e967210 */ /* 0x080fe60007f1e0ff */
[C---:B------:R-:W-:Y:S01]  /*16ec0*/  IMAD.X R177, R143.reuse, 0x1, R146, P1 ;  /* 0x000000018fb17824 */ /* 0x040fe200008e0692 */
[----:B------:R1:W-:Y:S01]  /*16ed0*/  LDGSTS.E.BYPASS.LTC128B.128 [R248+0x3100], [R178.64], !P5 ;  /* 0x03100000b2f87fae */ /* 0x0003e2000e901d54 */
[C---:B------:R-:W-:Y:S01]  /*16ee0*/  IADD3 R148, P1, R2.reuse, R144, RZ ;  /* 0x0000009002947210 */ /* 0x040fe20007f3e0ff */
[----:B------:R-:W-:Y:S01]  /*16ef0*/  IMAD.X R151, R143, 0x1, R180, P0 ;  /* 0x000000018f977824 */ /* 0x000fe200000e06b4 */
[C---:B------:R-:W-:Y:S01]  /*16f00*/  IADD3 R144, P0, R2.reuse, R145, RZ ;  /* 0x0000009102907210 */ /* 0x040fe20007f1e0ff */
[----:B------:R1:W-:Y:S02]  /*16f10*/  LDGSTS.E.BYPASS.LTC128B.128 [R248+0x4100], [R176.64], !P6 ;  /* 0x04100000b0f87fae */ /* 0x0003e4000f101d54 */
[C---:B-----5:R-:W-:Y:S01]  /*16f20*/  IMAD.X R149, R141.reuse, 0x1, R146, P1 ;  /* 0x000000018d957824 */ /* 0x060fe200008e0692 */
[----:B------:R-:W-:Y:S01]  /*16f30*/  IADD3 R142, P1, R2, R218, RZ ;  /* 0x000000da028e7210 */ /* 0x000fe20007f3e0ff */
[----:B------:R1:W-:Y:S01]  /*16f40*/  LDGSTS.E.BYPASS.LTC128B.128 [R248+0x5100], [R150.64], !P4 ;  /* 0x0510000096f87fae */ /* 0x0003e2000e101d54 */
[C---:B------:R-:W-:Y:S03]  /*16f50*/  IMAD.X R145, R141.reuse, 0x1, R180, P0 ;  /* 0x000000018d917824 */ /* 0x040fe600000e06b4 */
[----:B------:R-:W-:Y:S05]  /*16f60*/  IMAD.X R143, R141, 0x1, R219, P1 ;  /* 0x000000018d8f7824 */ /* 0x000fea00008e06db */
[----:B------:R1:W-:Y:S04]  /*16f70*/  LDGSTS.E.BYPASS.LTC128B.128 [R248+0x3900], [R142.64], !P5 ;  /* 0x039000008ef87fae */ /* 0x0003e8000e901d54 */
[----:B------:R1:W-:Y:S04]  /*16f80*/  LDGSTS.E.BYPASS.LTC128B.128 [R248+0x4900], [R148.64], !P6 ;  /* 0x0490000094f87fae */ /* 0x0003e8000f101d54 */
[----:B------:R1:W-:Y:S01]  /*16f90*/  LDGSTS.E.BYPASS.LTC128B.128 [R248+0x5900], [R144.64], !P4 ;  /* 0x0590000090f87fae */ /* 0x0003e2000e101d54 */
[----:B------:R-:W-:-:S05]  /*16fa0*/  BRA `(.L_x_835) ;  /* 0x00000b3000007947 */ /* 0x000fca0003800000 */
.L_x_834:
[----:B------:R-:W2:Y:S01]  /*16fb0*/  LDL R20, [R1+0x4] ;  /* 0x0000040001147983 */ /* 0x000ea20000100800 */
[----:B------:R-:W-:Y:S05]  /*16fc0*/  DEPBAR.LE SB0, 0x0 ;  /* 0x000080000000791a */ /* 0x000fea0000000000 */
[----:B------:R-:W3:Y:S06]  /*16fd0*/  LDL R38, [R1] ;  /* 0x0000000001267983 */ /* 0x000eec0000100800 */
[----:B------:R-:W-:Y:S06]  /*16fe0*/  BAR.SYNC.DEFER_BLOCKING 0x0 ;  /* 0x0000000000007b1d */ /* 0x000fec0000010000 */
[----:B------:R-:W-:Y:S06]  /*16ff0*/  LDSM.16.M88.4 R64, [R223+0x6100] ;  /* 0x00610000df40783b */ /* 0x000fec0000000200 */
[----:B------:R-:W1:Y:S06]  /*17000*/  LDSM.16.M88.4 R16, [R220+0x3100] ;  /* 0x00310000dc10783b */ /* 0x000e6c0000000200 */
[----:B------:R-:W4:Y:S06]  /*17010*/  LDSM.16.M88.4 R60, [R223+0x7100] ;  /* 0x00710000df3c783b */ /* 0x000f2c0000000200 */
[----:B------:R-:W5:Y:S06]  /*17020*/  LDSM.16.M88.4 R32, [R220+0x3500] ;  /* 0x00350000dc20783b */ /* 0x000f6c0000000200 */
[----:B------:R-:W2:Y:S06]  /*17030*/  LDSM.16.M88.4 R48, [R220+0x3900] ;  /* 0x00390000dc30783b */ /* 0x000eac0000000200 */
[----:B------:R-:W-:Y:S06]  /*17040*/  LDSM.16.M88.4 R148, [R220+0x3d00] ;  /* 0x003d0000dc94783b */ /* 0x000fec0000000200 */
[----:B------:R-:W-:Y:S06]  /*17050*/  LDSM.16.M88.4 R176, [R224+0x6100] ;  /* 0x00610000e0b0783b */ /* 0x000fec0000000200 */
[----:B------:R-:W-:Y:S01]  /*17060*/  LDSM.16.M88.4 R180, [R225] ;  /* 0x00000000e1b4783b */ /* 0x000fe20000000200 */
[-C--:B-1----:R-:W-:Y:S05]  /*17070*/  HMMA.16816.F32 R4, R64, R16.reuse, RZ ;  /* 0x000000104004723c */ /* 0x082fea00000018ff */
[----:B------:R-:W-:Y:S03]  /*17080*/  LDSM.16.M88.4 R184, [R224+0x7100] ;  /* 0x00710000e0b8783b */ /* 0x000fe60000000200 */
[C---:B----4-:R-:W-:Y:S03]  /*17090*/  HMMA.16816.F32 R8, R60.reuse, R16, RZ ;  /* 0x000000103c08723c */ /* 0x050fe600000018ff */
[----:B------:R-:W-:Y:S06]  /*170a0*/  LDSM.16.M88.4 R188, [R235] ;  /* 0x00000000ebbc783b */ /* 0x000fec0000000200 */
[----:B------:R-:W-:Y:S01]  /*170b0*/  LDSM.16.M88.4 R192, [R234] ;  /* 0x00000000eac0783b */ /* 0x000fe20000000200 */
[-C--:B------:R-:W-:Y:S08]  /*170c0*/  HMMA.16816.F32 R12, R60, R18.reuse, RZ ;  /* 0x000000123c0c723c */ /* 0x080ff000000018ff */
[C---:B------:R-:W-:Y:S04]  /*170d0*/  HMMA.16816.F32 R16, R64.reuse, R18, RZ ;  /* 0x000000124010723c */ /* 0x040fe800000018ff */
[----:B--2---:R-:W-:Y:S01]  /*170e0*/  SHF.R.S32.HI R2, RZ, 0x1f, R20 ;  /* 0x0000001fff027819 */ /* 0x004fe20000011414 */
[----:B------:R-:W-:Y:S04]  /*170f0*/  IMAD.WIDE.U32 R28, R20, c[0x0][0x208], RZ ;  /* 0x00008200141c7a25 */ /* 0x000fe800078e00ff */
[----:B------:R-:W-:Y:S04]  /*17100*/  IMAD R2, R2, c[0x0][0x208], RZ ;  /* 0x0000820002027a24 */ /* 0x000fe800078e02ff */
[----:B------:R-:W-:Y:S02]  /*17110*/  IMAD R2, R20, c[0x0][0x20c], R2 ;  /* 0x0000830014027a24 */ /* 0x000fe400078e0202 */
[-C--:B-----5:R-:W-:Y:S02]  /*17120*/  HMMA.16816.F32 R20, R64, R32.reuse, RZ ;  /* 0x000000204014723c */ /* 0x0a0fe400000018ff */
[----:B------:R-:W-:Y:S01]  /*17130*/  IMAD.IADD R29, R29, 0x1, R2 ;  /* 0x000000011d1d7824 */ /* 0x000fe200078e0202 */
[----:B---3--:R-:W-:Y:S03]  /*17140*/  SHF.R.S32.HI R2, RZ, 0x1f, R38 ;  /* 0x0000001fff027819 */ /* 0x008fe60000011426 */
[----:B------:R-:W-:Y:S02]  /*17150*/  IMAD.WIDE.U32 R36, R38, c[0x0][0x218], R28 ;  /* 0x0000860026247a25 */ /* 0x000fe400078e001c */
[C---:B------:R-:W-:Y:S04]  /*17160*/  HMMA.16816.F32 R24, R60.reuse, R32, RZ ;  /* 0x000000203c18723c */ /* 0x040fe800000018ff */
[----:B------:R-:W-:Y:S04]  /*17170*/  IMAD R2, R2, c[0x0][0x218], RZ ;  /* 0x0000860002027a24 */ /* 0x000fe800078e02ff */
[-C--:B------:R-:W-:Y:S01]  /*17180*/  HMMA.16816.F32 R28, R60, R34.reuse, RZ ;  /* 0x000000223c1c723c */ /* 0x080fe200000018ff */
[----:B------:R-:W-:Y:S03]  /*17190*/  IMAD R38, R38, c[0x0][0x21c], R2 ;  /* 0x0000870026267a24 */ /* 0x000fe600078e0202 */
[----:B------:R-:W-:Y:S04]  /*171a0*/  IADD3 R2, P0, R36, UR5, RZ ;  /* 0x0000000524027c10 */ /* 0x000fe8000ff1e0ff */
[C---:B------:R-:W-:Y:S04]  /*171b0*/  HMMA.16816.F32 R32, R64.reuse, R34, RZ ;  /* 0x000000224020723c */ /* 0x040fe800000018ff */
[----:B------:R-:W-:Y:S02]  /*171c0*/  IADD3.X R40, R37, UR10, R38, P0, !PT ;  /* 0x0000000a25287c10 */ /* 0x000fe400087fe426 */
[C---:B------:R-:W-:Y:S02]  /*171d0*/  LEA R141, P0, R2.reuse, c[0x0][0x1f8], 0x1 ;  /* 0x00007e00028d7a11 */ /* 0x040fe400078008ff */
[-C--:B------:R-:W-:Y:S03]  /*171e0*/  HMMA.16816.F32 R36, R64, R48.reuse, RZ ;  /* 0x000000304024723c */ /* 0x080fe600000018ff */
[----:B------:R-:W1:Y:S01]  /*171f0*/  SHFL.IDX PT, R143, R141, RZ, 0x1c1f ;  /* 0x001c1fff8d8f7589 */ /* 0x000e6200000e0000 */
[----:B------:R-:W-:Y:S04]  /*17200*/  LEA.HI.X R2, R2, c[0x0][0x1fc], R40, 0x1, P0 ;  /* 0x00007f0002027a11 */ /* 0x000fe800000f0c28 */
[C---:B------:R-:W-:Y:S01]  /*17210*/  HMMA.16816.F32 R40, R60.reuse, R48, RZ ;  /* 0x000000303c28723c */ /* 0x040fe200000018ff */
[----:B------:R-:W2:Y:S06]  /*17220*/  SHFL.IDX PT, R142, R2, RZ, 0x1c1f ;  /* 0x001c1fff028e7589 */ /* 0x000eac00000e0000 */
[----:B------:R-:W3:Y:S01]  /*17230*/  SHFL.IDX PT, R141, R141, 0x1, 0x1c1f ;  /* 0x003c1f008d8d7f89 */ /* 0x000ee200000e0000 */
[-C--:B------:R-:W-:Y:S05]  /*17240*/  HMMA.16816.F32 R44, R60, R50.reuse, RZ ;  /* 0x000000323c2c723c */ /* 0x080fea00000018ff */
[----:B------:R-:W4:Y:S03]  /*17250*/  SHFL.IDX PT, R2, R2, 0x1, 0x1c1f ;  /* 0x003c1f0002027f89 */ /* 0x000f2600000e0000 */
[C---:B------:R-:W-:Y:S04]  /*17260*/  HMMA.16816.F32 R48, R64.reuse, R50, RZ ;  /* 0x000000324030723c */ /* 0x040fe800000018ff */
[C---:B-1----:R-:W-:Y:S02]  /*17270*/  IADD3 R196, P1, R143.reuse, R218, RZ ;  /* 0x000000da8fc47210 */ /* 0x042fe40007f3e0ff */
[-C--:B------:R-:W-:Y:S02]  /*17280*/  IADD3 R144, P0, R143, R246.reuse, RZ ;  /* 0x000000f68f907210 */ /* 0x080fe40007f1e0ff */
[-C--:B------:R-:W-:Y:S01]  /*17290*/  HMMA.16816.F32 R52, R64, R148.reuse, RZ ;  /* 0x000000944034723c */ /* 0x080fe200000018ff */
[C---:B--2---:R-:W-:Y:S03]  /*172a0*/  IMAD.X R197, R142.reuse, 0x1, R219, P1 ;  /* 0x000000018ec57824 */ /* 0x044fe600008e06db */
[--C-:B------:R-:W-:Y:S01]  /*172b0*/  IMAD.X R145, R142, 0x1, R247.reuse, P0 ;  /* 0x000000018e917824 */ /* 0x100fe200000e06f7 */
[----:B---3--:R-:W-:Y:S03]  /*172c0*/  IADD3 R198, P1, R141, R246, RZ ;  /* 0x000000f68dc67210 */ /* 0x008fe60007f3e0ff */
[C---:B------:R-:W-:Y:S04]  /*172d0*/  HMMA.16816.F32 R56, R60.reuse, R148, RZ ;  /* 0x000000943c38723c */ /* 0x040fe800000018ff */
[----:B----4-:R-:W-:Y:S04]  /*172e0*/  IMAD.X R199, R2, 0x1, R247, P1 ;  /* 0x0000000102c77824 */ /* 0x010fe800008e06f7 */
[-C--:B------:R-:W-:Y:S08]  /*172f0*/  HMMA.16816.F32 R60, R60, R150.reuse, RZ ;  /* 0x000000963c3c723c */ /* 0x080ff000000018ff */
[----:B------:R-:W-:Y:S01]  /*17300*/  HMMA.16816.F32 R64, R64, R150, RZ ;  /* 0x000000964040723c */ /* 0x000fe200000018ff */
[----:B------:R-:W1:Y:S06]  /*17310*/  LDSM.16.M88.4 R148, [R236] ;  /* 0x00000000ec94783b */ /* 0x000e6c0000000200 */
[----:B------:R-:W-:Y:S01]  /*17320*/  @!PT LDS RZ, [RZ] ;  /* 0x00000000fffff984 */ /* 0x000fe20000000800 */
[----:B------:R-:W-:Y:S01]  /*17330*/  @!PT LDS RZ, [RZ] ;  /* 0x00000000fffff984 */ /* 0x000fe20000000800 */
[----:B------:R-:W-:Y:S01]  /*17340*/  @!PT LDS RZ, [RZ] ;  /* 0x00000000fffff984 */ /* 0x000fe20000000800 */
[----:B------:R2:W-:Y:S01]  /*17350*/  LDGSTS.E.BYPASS.LTC128B.128 [R217], [R196.64], !P5 ;  /* 0x00000000c4d97fae */ /* 0x0005e2000e901d54 */
[-C--:B------:R-:W-:Y:S05]  /*17360*/  HMMA.16816.F32 R4, R176, R180.reuse, R4 ;  /* 0x000000b4b004723c */ /* 0x080fea0000001804 */
[----:B------:R3:W-:Y:S03]  /*17370*/  LDGSTS.E.BYPASS.LTC128B.128 [R217+0x1000], [R144.64], !P6 ;  /* 0x0100000090d97fae */ /* 0x0007e6000f101d54 */
[C---:B------:R-:W-:Y:S08]  /*17380*/  HMMA.16816.F32 R8, R184.reuse, R180, R8 ;  /* 0x000000b4b808723c */ /* 0x040ff00000001808 */
[-C--:B------:R-:W-:Y:S08]  /*17390*/  HMMA.16816.F32 R12, R184, R182.reuse, R12 ;  /* 0x000000b6b80c723c */ /* 0x080ff0000000180c */
[C---:B------:R-:W-:Y:S04]  /*173a0*/  HMMA.16816.F32 R16, R176.reuse, R182, R16 ;  /* 0x000000b6b010723c */ /* 0x040fe80000001810 */
[----:B--2---:R-:W-:Y:S02]  /*173b0*/  IADD3 R196, P0, R143, R244, RZ ;  /* 0x000000f48fc47210 */ /* 0x004fe40007f1e0ff */
[C---:B---3--:R-:W-:Y:S02]  /*173c0*/  IADD3 R144, P2, R141.reuse, R218, RZ ;  /* 0x000000da8d907210 */ /* 0x048fe40007f5e0ff */
[-C--:B-1----:R-:W-:Y:S04]  /*173d0*/  HMMA.16816.F32 R20, R176, R148.reuse, R20 ;  /* 0x00000094b014723c */ /* 0x082fe80000001814 */
[----:B------:R-:W-:Y:S01]  /*173e0*/  IMAD.X R197, R142, 0x1, R245, P0 ;  /* 0x000000018ec57824 */ /* 0x000fe200000e06f5 */
[----:B------:R-:W-:Y:S01]  /*173f0*/  IADD3 R142, P0, R141, R244, RZ ;  /* 0x000000f48d8e7210 */ /* 0x000fe20007f1e0ff */
[C---:B------:R-:W-:Y:S02]  /*17400*/  IMAD.X R145, R2.reuse, 0x1, R219, P2 ;  /* 0x0000000102917824 */ /* 0x040fe400010e06db */
[C---:B------:R-:W-:Y:S01]  /*17410*/  HMMA.16816.F32 R24, R184.reuse, R148, R24 ;  /* 0x00000094b818723c */ /* 0x040fe20000001818 */
[----:B------:R1:W-:Y:S03]  /*17420*/  LDGSTS.E.BYPASS.LTC128B.128 [R217+0x2000], [R196.64], !P4 ;  /* 0x02000000c4d97fae */ /* 0x0003e6000e101d54 */
[----:B------:R-:W-:Y:S01]  /*17430*/  IMAD.X R143, R2, 0x1, R245, P0 ;  /* 0x00000001028f7824 */ /* 0x000fe200000e06f5 */
[----:B------:R-:W-:Y:S02]  /*17440*/  ISETP.GE.AND P0, PT, R216, 0x1, PT ;  /* 0x00000001d800780c */ /* 0x000fe40003f06270 */
[----:B------:R2:W-:Y:S01]  /*17450*/  LDGSTS.E.BYPASS.LTC128B.128 [R217+0x800], [R144.64], !P5 ;  /* 0x0080000090d97fae */ /* 0x0005e2000e901d54 */
[-C--:B------:R-:W-:Y:S05]  /*17460*/  HMMA.16816.F32 R28, R184, R150.reuse, R28 ;  /* 0x00000096b81c723c */ /* 0x080fea000000181c */
[----:B------:R1:W-:Y:S03]  /*17470*/  LDGSTS.E.BYPASS.LTC128B.128 [R217+0x1800], [R198.64], !P6 ;  /* 0x01800000c6d97fae */ /* 0x0003e6000f101d54 */
[C---:B------:R-:W-:Y:S03]  /*17480*/  HMMA.16816.F32 R32, R176.reuse, R150, R32 ;  /* 0x00000096b020723c */ /* 0x040fe60000001820 */
[----:B------:R2:W-:Y:S05]  /*17490*/  LDGSTS.E.BYPASS.LTC128B.128 [R217+0x2800], [R142.64], !P4 ;  /* 0x028000008ed97fae */ /* 0x0005ea000e101d54 */
[-C--:B------:R-:W-:Y:S01]  /*174a0*/  HMMA.16816.F32 R36, R176, R188.reuse, R36 ;  /* 0x000000bcb024723c */ /* 0x080fe20000001824 */
[----:B------:R-:W-:Y:S06]  /*174b0*/  LDSM.16.M88.4 R200, [R220+0x4100] ;  /* 0x00410000dcc8783b */ /* 0x000fec0000000200 */
[----:B------:R-:W0:Y:S01]  /*174c0*/  LDGDEPBAR ;  /* 0x00000000000079af */ /* 0x000e220000000000 */
[C---:B------:R-:W-:Y:S05]  /*174d0*/  HMMA.16816.F32 R40, R184.reuse, R188, R40 ;  /* 0x000000bcb828723c */ /* 0x040fea0000001828 */
[----:B------:R-:W-:Y:S03]  /*174e0*/  LDSM.16.M88.4 R204, [R223+0x9100] ;  /* 0x00910000dfcc783b */ /* 0x000fe60000000200 */
[-C--:B------:R-:W-:Y:S03]  /*174f0*/  HMMA.16816.F32 R44, R184, R190.reuse, R44 ;  /* 0x000000beb82c723c */ /* 0x080fe6000000182c */
[----:B-1----:R-:W1:Y:S05]  /*17500*/  LDSM.16.M88.4 R196, [R223+0x8100] ;  /* 0x00810000dfc4783b */ /* 0x002e6a0000000200 */
[C---:B------:R-:W-:Y:S01]  /*17510*/  HMMA.16816.F32 R48, R176.reuse, R190, R48 ;  /* 0x000000beb030723c */ /* 0x040fe20000001830 */
[----:B------:R-:W3:Y:S06]  /*17520*/  LDSM.16.M88.4 R180, [R220+0x4500] ;  /* 0x00450000dcb4783b */ /* 0x000eec0000000200 */
[----:B------:R-:W4:Y:S01]  /*17530*/  LDSM.16.M88.4 R148, [R220+0x4900] ;  /* 0x00490000dc94783b */ /* 0x000f220000000200 */
[-C--:B------:R-:W-:Y:S05]  /*17540*/  HMMA.16816.F32 R52, R176, R192.reuse, R52 ;  /* 0x000000c0b034723c */ /* 0x080fea0000001834 */
[----:B------:R-:W-:Y:S03]  /*17550*/  LDSM.16.M88.4 R188, [R233] ;  /* 0x00000000e9bc783b */ /* 0x000fe60000000200 */
[C---:B------:R-:W-:Y:S03]  /*17560*/  HMMA.16816.F32 R56, R184.reuse, R192, R56 ;  /* 0x000000c0b838723c */ /* 0x040fe60000001838 */
[----:B------:R-:W-:Y:S05]  /*17570*/  LDSM.16.M88.4 R208, [R231] ;  /* 0x00000000e7d0783b */ /* 0x000fea0000000200 */
[-C--:B------:R-:W-:Y:S01]  /*17580*/  HMMA.16816.F32 R60, R184, R194.reuse, R60 ;  /* 0x000000c2b83c723c */ /* 0x080fe2000000183c */
[----:B------:R-:W5:Y:S06]  /*17590*/  LDSM.16.M88.4 R184, [R220+0x4d00] ;  /* 0x004d0000dcb8783b */ /* 0x000f6c0000000200 */
[----:B------:R-:W-:Y:S01]  /*175a0*/  LDSM.16.M88.4 R212, [R230] ;  /* 0x00000000e6d4783b */ /* 0x000fe20000000200 */
[----:B------:R-:W-:Y:S05]  /*175b0*/  HMMA.16816.F32 R64, R176, R194, R64 ;  /* 0x000000c2b040723c */ /* 0x000fea0000001840 */
[----:B------:R-:W2:Y:S03]  /*175c0*/  LDSM.16.M88.4 R176, [R224+0x8100] ;  /* 0x00810000e0b0783b */ /* 0x000ea60000000200 */
[-C--:B-1----:R-:W-:Y:S03]  /*175d0*/  HMMA.16816.F32 R4, R196, R200.reuse, R4 ;  /* 0x000000c8c404723c */ /* 0x082fe60000001804 */
[----:B------:R-:W1:Y:S05]  /*175e0*/  LDSM.16.M88.4 R192, [R224+0x9100] ;  /* 0x00910000e0c0783b */ /* 0x000e6a0000000200 */
[C---:B------:R-:W-:Y:S08]  /*175f0*/  HMMA.16816.F32 R8, R204.reuse, R200, R8 ;  /* 0x000000c8cc08723c */ /* 0x040ff00000001808 */
[-C--:B------:R-:W-:Y:S08]  /*17600*/  HMMA.16816.F32 R12, R204, R202.reuse, R12 ;  /* 0x000000cacc0c723c */ /* 0x080ff0000000180c */
[C---:B------:R-:W-:Y:S01]  /*17610*/  HMMA.16816.F32 R16, R196.reuse, R202, R16 ;  /* 0x000000cac410723c */ /* 0x040fe20000001810 */
[----:B------:R-:W1:Y:S07]  /*17620*/  LDSM.16.M88.4 R200, [R232] ;  /* 0x00000000e8c8783b */ /* 0x000e6e0000000200 */
[-C--:B---3--:R-:W-:Y:S08]  /*17630*/  HMMA.16816.F32 R20, R196, R180.reuse, R20 ;  /* 0x000000b4c414723c */ /* 0x088ff00000001814 */
[C---:B------:R-:W-:Y:S08]  /*17640*/  HMMA.16816.F32 R24, R204.reuse, R180, R24 ;  /* 0x000000b4cc18723c */ /* 0x040ff00000001818 */
        /* <DEDUP_REMOVED lines=8> */
[-C--:B-----5:R-:W-:Y:S08]  /*176d0*/  HMMA.16816.F32 R52, R196, R184.reuse, R52 ;  /* 0x000000b8c434723c */ /* 0x0a0ff00000001834 */
[C---:B------:R-:W-:Y:S08]  /*176e0*/  HMMA.16816.F32 R56, R204.reuse, R184, R56 ;  /* 0x000000b8cc38723c */ /* 0x040ff00000001838 */
[-C--:B------:R-:W-:Y:S01]  /*176f0*/  HMMA.16816.F32 R60, R204, R186.reuse, R60 ;  /* 0x000000bacc3c723c */ /* 0x080fe2000000183c */
[----:B------:R-:W-:Y:S07]  /*17700*/  LDSM.16.M88.4 R204, [R224+0xb100] ;  /* 0x00b10000e0cc783b */ /* 0x000fee0000000200 */
[----:B------:R-:W-:Y:S01]  /*17710*/  HMMA.16816.F32 R64, R196, R186, R64 ;  /* 0x000000bac440723c */ /* 0x000fe20000001840 */
[----:B------:R-:W4:Y:S06]  /*17720*/  LDSM.16.M88.4 R184, [R223+0xb100] ;  /* 0x00b10000dfb8783b */ /* 0x000f2c0000000200 */
[----:B------:R-:W-:Y:S01]  /*17730*/  LDSM.16.M88.4 R196, [R220+0x5d00] ;  /* 0x005d0000dcc4783b */ /* 0x000fe20000000200 */
[-C--:B--2---:R-:W-:Y:S08]  /*17740*/  HMMA.16816.F32 R4, R176, R188.reuse, R4 ;  /* 0x000000bcb004723c */ /* 0x084ff00000001804 */
        /* <DEDUP_REMOVED lines=19> */
[----:B------:R-:W5:Y:S06]  /*17880*/  LDSM.16.M88.4 R176, [R224+0xa100] ;  /* 0x00a10000e0b0783b */ /* 0x000f6c0000000200 */
[----:B------:R-:W2:Y:S01]  /*17890*/  LDSM.16.M88.4 R212, [R227] ;  /* 0x00000000e3d4783b */ /* 0x000ea20000000200 */
[-C--:B---3--:R-:W-:Y:S08]  /*178a0*/  HMMA.16816.F32 R4, R148, R180.reuse, R4 ;  /* 0x000000b49404723c */ /* 0x088ff00000001804 */
[C---:B----4-:R-:W-:Y:S08]  /*178b0*/  HMMA.16816.F32 R8, R184.reuse, R180, R8 ;  /* 0x000000b4b808723c */ /* 0x050ff00000001808 */
[-C--:B------:R-:W-:Y:S08]  /*178c0*/  HMMA.16816.F32 R12, R184, R182.reuse, R12 ;  /* 0x000000b6b80c723c */ /* 0x080ff0000000180c */
[C---:B------:R-:W-:Y:S01]  /*178d0*/  HMMA.16816.F32 R16, R148.reuse, R182, R16 ;  /* 0x000000b69410723c */ /* 0x040fe20000001810 */
[----:B------:R-:W3:Y:S01]  /*178e0*/  LDSM.16.M88.4 R180, [R226] ;  /* 0x00000000e2b4783b */ /* 0x000ee20000000200 */
[----:B------:R-:W-:Y:S05]  /*178f0*/  DEPBAR.LE SB0, 0x0 ;  /* 0x000080000000791a */ /* 0x000fea0000000000 */
[----:B------:R-:W-:Y:S01]  /*17900*/  BAR.SYNC.DEFER_BLOCKING 0x0 ;  /* 0x0000000000007b1d */ /* 0x000fe20000010000 */
[-C--:B-1----:R-:W-:Y:S08]  /*17910*/  HMMA.16816.F32 R20, R148, R188.reuse, R20 ;  /* 0x000000bc9414723c */ /* 0x082ff00000001814 */
        /* <DEDUP_REMOVED lines=28> */
.L_x_835:
[----:B------:R-:W-:Y:S01]  /*17ae0*/  FMNMX.FTZ R2, R4, R0, !PT ;  /* 0x0000000004027209 */ /* 0x000fe20007810000 */
[----:B-1----:R-:W-:Y:S01]  /*17af0*/  LDSM.16.MT88.4 R176, [R221+0x100] ;  /* 0x00010000ddb0783b */ /* 0x002fe20000004200 */
        /* <DEDUP_REMOVED lines=118> */
[C---:B------:R-:W-:Y:S01]  /*18260*/  FMUL.FTZ R116, R143.reuse, R116 ;  /* 0x000000748f747220 */ /* 0x040fe20000410000 */
        /* <DEDUP_REMOVED lines=25> */
[----:B------:R-:W-:Y:S01]  /*18400*/  FMUL.FTZ R131, R141, R131 ;  /* 0x000000838d837220 */ /* 0x000fe20000410000 */
        /* <DEDUP_REMOVED lines=406> */
.L_x_833:
        /* <DEDUP_REMOVED lines=153> */
.L_x_777:
        /* <DEDUP_REMOVED lines=164> */
.L_x_838:
        /* <DEDUP_REMOVED lines=65> */
[----:B------:R-:W-:Y:S01]  /*1b550*/  IMAD.MOV.U32 R9, RZ, RZ, R10 ;  /* 0x000000ffff097224 */ /* 0x000fe200078e000a */
[----:B------:R-:W-:Y:S01]  /*1b560*/  @P1 SHF.R.U32.HI R9, RZ, c[0x0][0x4f0], R7 ;  /* 0x00013c00ff091a19 */ /* 0x000fe20000011607 */
[----:B------:R-:W-:Y:S01]  /*1b570*/  IMAD.SHL.U32 R4, R8, 0x8, RZ ;  /* 0x0000000808047824 */ /* 0x000fe200078e00ff */
[----:B------:R-:W-:Y:S01]  /*1b580*/  SHF.R.S32.HI R5, RZ, 0x1f, R0 ;  /* 0x0000001fff057819 */ /* 0x000fe20000011400 */
[----:B------:R-:W-:Y:S01]  /*1b590*/  IMAD.WIDE.U32 R2, R0, c[0x0][0x488], R2 ;  /* 0x0001220000027a25 */ /* 0x000fe200078e0002 */
[----:B------:R-:W-:Y:S02]  /*1b5a0*/  UIMAD UR14, UR14, UR4, URZ ;  /* 0x000000040e0e72a4 */ /* 0x000fe4000f8e023f */
[----:B------:R-:W-:Y:S01]  /*1b5b0*/  UIADD3 UR9, UR17, UR8, URZ ;  /* 0x0000000811097290 */ /* 0x000fe2000fffe03f */
[----:B------:R-:W-:Y:S01]  /*1b5c0*/  IMAD R5, R5, c[0x0][0x488], RZ ;  /* 0x0001220005057a24 */ /* 0x000fe200078e02ff */
[----:B------:R-:W-:Y:S01]  /*1b5d0*/  LOP3.LUT R4, R4, 0xc0, RZ, 0xc0, !PT ;  /* 0x000000c004047812 */ /* 0x000fe200078ec0ff */
[----:B------:R-:W-:Y:S01]  /*1b5e0*/  IMAD.SHL.U32 R6, R19, 0x8, RZ ;  /* 0x0000000813067824 */ /* 0x000fe200078e00ff */
[----:B------:R-:W-:Y:S01]  /*1b5f0*/  LEA R7, P1, R2, c[0x0][0x450], 0x2 ;  /* 0x0001140002077a11 */ /* 0x000fe200078210ff */
[----:B------:R-:W-:Y:S01]  /*1b600*/  IMAD R8, R0, c[0x0][0x48c], R5 ;  /* 0x0001230000087a24 */ /* 0x000fe200078e0205 */
[----:B------:R-:W-:Y:S01]  /*1b610*/  IADD3 R0, -R9, RZ, RZ ;  /* 0x000000ff09007210 */ /* 0x000fe20007ffe1ff */
[----:B------:R-:W-:Y:S01]  /*1b620*/  UMOV UR8, UR16 ;  /* 0x0000001000087c82 */ /* 0x000fe20008000000 */
[----:B------:R-:W-:Y:S01]  /*1b630*/  SHF.R.U32.HI R12, RZ, 0x3, R4 ;  /* 0x00000003ff0c7819 */ /* 0x000fe20000011604 */
[----:B------:R-:W-:Y:S01]  /*1b640*/  IMAD.IADD R3, R3, 0x1, R8 ;  /* 0x0000000103037824 */ /* 0x000fe200078e0208 */
[----:B------:R-:W-:Y:S01]  /*1b650*/  UIMAD UR5, UR18, UR5, UR14 ;  /* 0x00000005120572a4 */ /* 0x000fe2000f8e020e */
[----:B------:R-:W-:Y:S01]  /*1b660*/  IMAD R18, R0, c[0x0][0x4e8], R10 ;  /* 0x00013a0000127a24 */ /* 0x000fe200078e020a */
[----:B------:R-:W-:Y:S01]  /*1b670*/  UIMAD.WIDE.U32 UR8, UR18, UR4, UR8 ;  /* 0x00000004120872a5 */ /* 0x000fe2000f8e0008 */
[----:B------:R-:W-:Y:S01]  /*1b680*/  SHF.R.S32.HI R8, RZ, 0x1f, R9 ;  /* 0x0000001fff087819 */ /* 0x000fe20000011409 */
[----:B------:R-:W-:Y:S01]  /*1b690*/  SHFL.IDX PT, R14, R7, RZ, 0x1c1f ;  /* 0x001c1fff070e7589 */ /* 0x000fe200000e0000 */
[----:B------:R-:W-:Y:S01]  /*1b6a0*/  LEA.HI.X R0, R2, c[0x0][0x454], R3, 0x2, P1 ;  /* 0x0001150002007a11 */ /* 0x000fe200008f1403 */
[----:B------:R-:W-:Y:S01]  /*1b6b0*/  UIADD3 UR5, UR9, UR5, URZ ;  /* 0x0000000509057290 */ /* 0x000fe2000fffe03f */
[----:B------:R-:W-:Y:S01]  /*1b6c0*/  LOP3.LUT R11, R4, 0x18, R6, 0xf8, !PT ;  /* 0x00000018040b7812 */ /* 0x000fe200078ef806 */
[----:B------:R-:W-:Y:S01]  /*1b6d0*/  IMAD R2, R8, c[0x0][0x3e0], RZ ;  /* 0x0000f80008027a24 */ /* 0x000fe200078e02ff */
[----:B------:R-:W-:Y:S01]  /*1b6e0*/  SHFL.IDX PT, R10, R7, 0x3, 0x1c1f ;  /* 0x007c1f00070a7f89 */ /* 0x000fe200000e0000 */
[----:B------:R-:W-:Y:S01]  /*1b6f0*/  IMAD R8, R21, 0x80, R16 ;  /* 0x0000008015087824 */ /* 0x000fe200078e0210 */
[----:B------:R-:W-:Y:S01]  /*1b700*/  LOP3.LUT R19, R11, R12, RZ, 0x3c, !PT ;  /* 0x0000000c0b137212 */ /* 0x000fe200078e3cff */
[----:B------:R-:W-:Y:S01]  /*1b710*/  IMAD.U32 R5, RZ, RZ, UR9 ;  /* 0x00000009ff057e24 */ /* 0x000fe2000f8e00ff */
[----:B------:R-:W1:Y:S01]  /*1b720*/  SHFL.IDX PT, R15, R0, RZ, 0x1c1f ;  /* 0x001c1fff000f7589 */ /* 0x000e6200000e0000 */
[----:B------:R-:W-:Y:S01]  /*1b730*/  IMAD.U32 R4, RZ, RZ, UR8 ;  /* 0x00000008ff047e24 */ /* 0x000fe2000f8e00ff */
[----:B------:R-:W-:Y:S01]  /*1b740*/  ISETP.GE.OR P3, PT, R8, R24, P0 ;  /* 0x000000180800720c */ /* 0x000fe20000766670 */
[----:B------:R-:W-:Y:S01]  /*1b750*/  IMAD.U32 R5, RZ, RZ, UR5 ;  /* 0x00000005ff057e24 */ /* 0x000fe2000f8e00ff */
[----:B------:R-:W-:Y:S04]  /*1b760*/  SHFL.IDX PT, R12, R7, 0x1, 0x1c1f ;  /* 0x003c1f00070c7f89 */ /* 0x000fe800000e0000 */
[----:B------:R-:W2:Y:S04]  /*1b770*/  SHFL.IDX PT, R13, R0, 0x1, 0x1c1f ;  /* 0x003c1f00000d7f89 */ /* 0x000ea800000e0000 */
[----:B------:R3:W-:Y:S04]  /*1b780*/  SHFL.IDX PT, R16, R7, 0x2, 0x1c1f ;  /* 0x005c1f0007107f89 */ /* 0x0007e800000e0000 */
[----:B------:R-:W4:Y:S04]  /*1b790*/  SHFL.IDX PT, R17, R0, 0x2, 0x1c1f ;  /* 0x005c1f0000117f89 */ /* 0x000f2800000e0000 */
[----:B------:R2:W2:Y:S04]  /*1b7a0*/  SHFL.IDX PT, R11, R0, 0x3, 0x1c1f ;  /* 0x007c1f00000b7f89 */ /* 0x0004a800000e0000 */
[----:B-1----:R-:W-:Y:S01]  /*1b7b0*/  @!P3 ST.E [R14.64], R51 ;  /* 0x000000330e00b985 */ /* 0x002fe2000c101914 */
[----:B---3--:R-:W-:-:S02]  /*1b7c0*/  IMAD R7, R9, c[0x0][0x3e4], R2 ;  /* 0x0000f90009077a24 */ /* 0x008fc400078e0202 */
[----:B------:R-:W-:Y:S01]  /*1b7d0*/  IMAD.WIDE.U32 R2, R9, c[0x0][0x3e0], R4 ;  /* 0x0000f80009027a25 */ /* 0x000fe200078e0004 */
[----:B------:R-:W-:Y:S02]  /*1b7e0*/  IADD3 R5, R8, 0x40, RZ ;  /* 0x0000004008057810 */ /* 0x000fe40007ffe0ff */
[----:B------:R-:W-:Y:S02]  /*1b7f0*/  SHF.R.S32.HI R4, RZ, 0x1f, R18 ;  /* 0x0000001fff047819 */ /* 0x000fe40000011412 */
[-C--:B------:R-:W-:Y:S01]  /*1b800*/  ISETP.GE.OR P1, PT, R5, R24.reuse, P0 ;  /* 0x000000180500720c */ /* 0x080fe20000726670 */
[----:B------:R-:W-:Y:S01]  /*1b810*/  IMAD.U32 R5, R20, 0x20, R19 ;  /* 0x0000002014057824 */ /* 0x000fe200078e0013 */
[C---:B--2---:R-:W-:Y:S02]  /*1b820*/  IADD3 R0, R8.reuse, 0x8, RZ ;  /* 0x0000000808007810 */ /* 0x044fe40007ffe0ff */
[----:B------:R-:W-:Y:S02]  /*1b830*/  IADD3 R8, R8, 0x48, RZ ;  /* 0x0000004808087810 */ /* 0x000fe40007ffe0ff */
[-C--:B------:R-:W-:Y:S01]  /*1b840*/  ISETP.GE.OR P2, PT, R0, R24.reuse, P0 ;  /* 0x000000180000720c */ /* 0x080fe20000746670 */
[----:B------:R-:W-:Y:S01]  /*1b850*/  IMAD R0, R4, c[0x0][0x3d8], RZ ;  /* 0x0000f60004007a24 */ /* 0x000fe200078e02ff */
[----:B------:R-:W-:-:S02]  /*1b860*/  ISETP.GE.OR P0, PT, R8, R24, P0 ;  /* 0x000000180800720c */ /* 0x000fc40000706670 */
[----:B------:R-:W-:Y:S01]  /*1b870*/  IADD3 R3, R3, R7, RZ ;  /* 0x0000000703037210 */ /* 0x000fe20007ffe0ff */
[C---:B------:R-:W-:Y:S02]  /*1b880*/  IMAD R4, R18.reuse, c[0x0][0x3dc], R0 ;  /* 0x0000f70012047a24 */ /* 0x040fe400078e0200 */
[----:B------:R-:W-:Y:S02]  /*1b890*/  IMAD.SHL.U32 R0, R5, 0x2, RZ ;  /* 0x0000000205007824 */ /* 0x000fe400078e00ff */
[----:B------:R-:W-:-:S04]  /*1b8a0*/  IMAD.WIDE.U32 R2, R18, c[0x0][0x3d8], R2 ;  /* 0x0000f60012027a25 */ /* 0x000fc800078e0002 */
[----:B------:R-:W-:Y:S01]  /*1b8b0*/  @!P2 ST.E [R12.64], R52 ;  /* 0x000000340c00a985 */ /* 0x000fe2000c101914 */
[----:B------:R-:W-:-:S03]  /*1b8c0*/  IMAD.IADD R3, R3, 0x1, R4 ;  /* 0x0000000103037824 */ /* 0x000fc600078e0204 */
[----:B----4-:R-:W-:Y:S04]  /*1b8d0*/  @!P1 ST.E [R16.64], R53 ;  /* 0x0000003510009985 */ /* 0x010fe8000c101914 */
        /* <DEDUP_REMOVED lines=14> */
[----:B------:R1:W1:Y:S04]  /*1b9c0*/  SHFL.IDX PT, R2, R25, RZ, 0x1c1f ;  /* 0x001c1fff19027589 */ /* 0x00026800000e0000 */
[----:B------:R1:W1:Y:S02]  /*1b9d0*/  SHFL.IDX PT, R3, R10, RZ, 0x1c1f ;  /* 0x001c1fff0a037589 */ /* 0x00026400000e0000 */
        /* <DEDUP_REMOVED lines=21> */
.L_x_840:
[----:B---3--:R-:W-:Y:S05]  /*1bb30*/  BSYNC B0 ;  /* 0x0000000000007941 */ /* 0x008fea0003800000 */
.L_x_839:
        /* <DEDUP_REMOVED lines=23> */
.L_x_842:
[----:B------:R-:W-:Y:S05]  /*1bcb0*/  BSYNC B0 ;  /* 0x0000000000007941 */ /* 0x000fea0003800000 */
.L_x_841:
        /* <DEDUP_REMOVED lines=23> */
.L_x_844:
[----:B------:R-:W-:Y:S05]  /*1be30*/  BSYNC B0 ;  /* 0x0000000000007941 */ /* 0x000fea0003800000 */
.L_x_843:
        /* <DEDUP_REMOVED lines=24> */
.L_x_837:
        /* <DEDUP_REMOVED lines=31> */
.L_x_845:
        /* <DEDUP_REMOVED lines=13> */
[----:B------:R-:W-:Y:S02]  /*1c280*/  ULDC.64 UR4, c[0x0][0x490] ;  /* 0x0001240000047ab9 */ /* 0x000fe40000000a00 */
[----:B------:R-:W-:Y:S02]  /*1c290*/  UIMAD UR7, UR8, UR4, URZ ;  /* 0x00000004080772a4 */ /* 0x000fe4000f8e023f */
[----:B------:R-:W-:Y:S01]  /*1c2a0*/  ISETP.NE.AND P0, PT, R0, 0x1, PT ;  /* 0x000000010000780c */ /* 0x000fe20003f05270 */
[----:B------:R-:W-:Y:S01]  /*1c2b0*/  UMOV UR14, UR12 ;  /* 0x0000000c000e7c82 */ /* 0x000fe20008000000 */
[----:B------:R-:W-:Y:S01]  /*1c2c0*/  IMAD.MOV.U32 R0, RZ, RZ, R3 ;  /* 0x000000ffff007224 */ /* 0x000fe200078e0003 */
        /* <DEDUP_REMOVED lines=25> */
.L_x_847:
[----:B------:R-:W-:Y:S05]  /*1c460*/  BSYNC B0 ;  /* 0x0000000000007941 */ /* 0x000fea0003800000 */
.L_x_846:
        /* <DEDUP_REMOVED lines=70> */
.L_x_849:
[----:B------:R-:W-:Y:S05]  /*1c8d0*/  BSYNC B0 ;  /* 0x0000000000007941 */ /* 0x000fea0003800000 */
.L_x_848:
        /* <DEDUP_REMOVED lines=21> */
.L_x_851:
[----:B------:R-:W-:Y:S05]  /*1ca30*/  BSYNC B0 ;  /* 0x0000000000007941 */ /* 0x000fea0003800000 */
.L_x_850:
        /* <DEDUP_REMOVED lines=21> */
.L_x_853:
[----:B------:R-:W-:Y:S05]  /*1cb90*/  BSYNC B0 ;  /* 0x0000000000007941 */ /* 0x000fea0003800000 */
.L_x_852:
        /* <DEDUP_REMOVED lines=22> */
.L_x_854:
        /* <DEDUP_REMOVED lines=16> */
.L_x_868:


//--------------------- .nv.shared._ZN7cutlass13device_kernelIN5flash19enable_sm80_to_sm89INS1_16FlashAttnFwdSm80INS1_25CollectiveMainloopFwdSm80ILi4ELi1ELb0EN4cute5tupleIJNS5_1CILi128EEENS7_ILi64EEENS7_ILi96EEEEEELi96ENS_6half_tEfNS_4arch4Sm80ELb0ELb0ELb0ELb0ELb1ELb0ELb1ELb0EEENS1_21CollectiveEpilogueFwdINS6_IJS8_SA_S9_EEENS6_IJNS7_ILi1EEESI_SI_EEESC_SE_Li128ELb0ELb1ELb0ELb0EEENS1_19SingleTileSchedulerILb0ELb0ELb1ELi128EEEEEEEEEvNT_6ParamsE --------------------------
	.section	.nv.shared._ZN7cutlass13device_kernelIN5flash19enable_sm80_to_sm89INS1_16FlashAttnFwdSm80INS1_25CollectiveMainloopFwdSm80ILi4ELi1ELb0EN4cute5tupleIJNS5_1CILi128EEENS7_ILi64EEENS7_ILi96EEEEEELi96ENS_6half_tEfNS_4arch4Sm80ELb0ELb0ELb0ELb0ELb1ELb0ELb1ELb0EEENS1_21CollectiveEpilogueFwdINS6_IJS8_SA_S9_EEENS6_IJNS7_ILi1EEESI_SI_EEESC_SE_Li128ELb0ELb1ELb0ELb0EEENS1_19SingleTileSchedulerILb0ELb0ELb1ELi128EEEEEEEEEvNT_6ParamsE,"aw",@nobits
	.sectionflags	@""
	.align	16


//--------------------- .nv.global                --------------------------
	.section	.nv.global,"aw",@nobits
.nv.global:
	.type		_ZN71_INTERNAL_e3d9369f_35_flash_fwd_hdim96_fp16_paged_sm80_cu_9949e2e8_48124cute1_E,@object
	.size		_ZN71_INTERNAL_e3d9369f_35_flash_fwd_hdim96_fp16_paged_sm80_cu_9949e2e8_48124cute1_E,(_ZN71_INTERNAL_e3d9369f_35_flash_fwd_hdim96_fp16_paged_sm80_cu_9949e2e8_48124cuda3std3__45__cpo6cbeginE - _ZN71_INTERNAL_e3d9369f_35_flash_fwd_hdim96_fp16_paged_sm80_cu_9949e2e8_48124cute1_E)
_ZN71_INTERNAL_e3d9369f_35_flash_fwd_hdim96_fp16_paged_sm80_cu_9949e2e8_48124cute1_E:
	.zero		1
	.type		_ZN71_INTERNAL_e3d9369f_35_flash_fwd_hdim96_fp16_paged_sm80_cu_9949e2e8_48124cuda3std3__45__cpo6cbeginE,@object
	.size		_ZN71_INTERNAL_e3d9369f_35_flash_fwd_hdim96_fp16_paged_sm80_cu_9949e2e8_48124cuda3std3__45__cpo6cbeginE,(_ZN71_INTERNAL_e3d9369f_35_flash_fwd_hdim96_fp16_paged_sm80_cu_9949e2e8_48124cuda3std3__48in_placeE - _ZN71_INTERNAL_e3d9369f_35_flash_fwd_hdim96_fp16_paged_sm80_cu_9949e2e8_48124cuda3std3__45__cpo6cbeginE)
_ZN71_INTERNAL_e3d9369f_35_flash_fwd_hdim96_fp16_paged_sm80_cu_9949e2e8_48124cuda3std3__45__cpo6cbeginE:
	.zero		1
	.type		_ZN71_INTERNAL_e3d9369f_35_flash_fwd_hdim96_fp16_paged_sm80_cu_9949e2e8_48124cuda3std3__48in_placeE,@object
	.size		_ZN71_INTERNAL_e3d9369f_35_flash_fwd_hdim96_fp16_paged_sm80_cu_9949e2e8_48124cuda3std3__48in_placeE,(_ZN71_INTERNAL_e3d9369f_35_flash_fwd_hdim96_fp16_paged_sm80_cu_9949e2e8_48124cuda3std6ranges3__45__cpo9iter_moveE - _ZN71_INTERNAL_e3d9369f_35_flash_fwd_hdim96_fp16_paged_sm80_cu_9949e2e8_48124cuda3std3__48in_placeE)
_ZN71_INTERNAL_e3d9369f_35_flash_fwd_hdim96_fp16_paged_sm80_cu_9949e2e8_48124cuda3std3__48in_placeE:
	.zero		1
	.type		_ZN71_INTERNAL_e3d9369f_35_flash_fwd_hdim96_fp16_paged_sm80_cu_9949e2e8_48124cuda3std6ranges3__45__cpo9iter_moveE,@object
	.size		_ZN71_INTERNAL_e3d9369f_35_flash_fwd_hdim96_fp16_paged_sm80_cu_9949e2e8_48124cuda3std6ranges3__45__cpo9iter_moveE,(_ZN71_INTERNAL_e3d9369f_35_flash_fwd_hdim96_fp16_paged_sm80_cu_9949e2e8_48124cuda3std3__45__cpo5beginE - _ZN71_INTERNAL_e3d9369f_35_flash_fwd_hdim96_fp16_paged_sm80_cu_9949e2e8_48124cuda3std6ranges3__45__cpo9iter_moveE)
_ZN71_INTERNAL_e3d9369f_35_flash_fwd_hdim96_fp16_paged_sm80_cu_9949e2e8_48124cuda3std6ranges3__45__cpo9iter_moveE:
	.zero		1
	.type		_ZN71_INTERNAL_e3d9369f_35_flash_fwd_hdim96_fp16_paged_sm80_cu_9949e2e8_48124cuda3std3__45__cpo5beginE,@object
	.size		_ZN71_INTERNAL_e3d9369f_35_flash_fwd_hdim96_fp16_paged_sm80_cu_9949e2e8_48124cuda3std3__45__cpo5beginE,(_ZN71_INTERNAL_e3d9369f_35_flash_fwd_hdim96_fp16_paged_sm80_cu_9949e2e8_48124cuda3std3__473_GLOBAL__N__e3d9369f_35_flash_fwd_hdim96_fp16_paged_sm80_cu_9949e2e8_48126ignoreE - _ZN71_INTERNAL_e3d9369f_35_flash_fwd_hdim96_fp16_paged_sm80_cu_9949e2e8_48124cuda3std3__45__cpo5beginE)
_ZN71_INTERNAL_e3d9369f_35_flash_fwd_hdim96_fp16_paged_sm80_cu_9949e2e8_48124cuda3std3__45__cpo5beginE:
	.zero		1
	.type		_ZN71_INTERNAL_e3d9369f_35_flash_fwd_hdim96_fp16_paged_sm80_cu_9949e2e8_48124cuda3std3__473_GLOBAL__N__e3d9369f_35_flash_fwd_hdim96_fp16_paged_sm80_cu_9949e2e8_48126ignoreE,@object
	.size		_ZN71_INTERNAL_e3d9369f_35_flash_fwd_hdim96_fp16_paged_sm80_cu_9949e2e8_48124cuda3std3__473_GLOBAL__N__e3d9369f_35_flash_fwd_hdim96_fp16_paged_sm80_cu_9949e2e8_48126ignoreE,(_ZN71_INTERNAL_e3d9369f_35_flash_fwd_hdim96_fp16_paged_sm80_cu_9949e2e8_48124cute7productE - _ZN71_INTERNAL_e3d9369f_35_flash_fwd_hdim96_fp16_paged_sm80_cu_9949e2e8_48124cuda3std3__473_GLOBAL__N__e3d9369f_35_flash_fwd_hdim96_fp16_paged_sm80_cu_9949e2e8_48126ignoreE)
_ZN71_INTERNAL_e3d9369f_35_flash_fwd_hdim96_fp16_paged_sm80_cu_9949e2e8_48124cuda3std3__473_GLOBAL__N__e3d9369f_35_flash_fwd_hdim96_fp16_paged_sm80_cu_9949e2e8_48126ignoreE:
	.zero		1
	.type		_ZN71_INTERNAL_e3d9369f_35_flash_fwd_hdim96_fp16_paged_sm80_cu_9949e2e8_48124cute7productE,@object
	.size		_ZN71_INTERNAL_e3d9369f_35_flash_fwd_hdim96_fp16_paged_sm80_cu_9949e2e8_48124cute7productE,(_ZN71_INTERNAL_e3d9369f_35_flash_fwd_hdim96_fp16_paged_sm80_cu_9949e2e8_48124cuda3std3__45__cpo3endE - _ZN71_INTERNAL_e3d9369f_35_flash_fwd_hdim96_fp16_paged_sm80_cu_9949e2e8_48124cute7productE)
_ZN71_INTERNAL_e3d9369f_35_flash_fwd_hdim96_fp16_paged_sm80_cu_9949e2e8_48124cute7productE:
	.zero		1
	.type		_ZN71_INTERNAL_e3d9369f_35_flash_fwd_hdim96_fp16_paged_sm80_cu_9949e2e8_48124cuda3std3__45__cpo3endE,@object
	.size		_ZN71_INTERNAL_e3d9369f_35_flash_fwd_hdim96_fp16_paged_sm80_cu_9949e2e8_48124cuda3std3__45__cpo3endE,(_ZN71_INTERNAL_e3d9369f_35_flash_fwd_hdim96_fp16_paged_sm80_cu_9949e2e8_48124cuda3std3__419piecewise_constructE - _ZN71_INTERNAL_e3d9369f_35_flash_fwd_hdim96_fp16_paged_sm80_cu_9949e2e8_48124cuda3std3__45__cpo3endE)
_ZN71_INTERNAL_e3d9369f_35_flash_fwd_hdim96_fp16_paged_sm80_cu_9949e2e8_48124cuda3std3__45__cpo3endE:
	.zero		1
	.type		_ZN71_INTERNAL_e3d9369f_35_flash_fwd_hdim96_fp16_paged_sm80_cu_9949e2e8_48124cuda3std3__419piecewise_constructE,@object
	.size		_ZN71_INTERNAL_e3d9369f_35_flash_fwd_hdim96_fp16_paged_sm80_cu_9949e2e8_48124cuda3std3__419piecewise_constructE,(_ZN71_INTERNAL_e3d9369f_35_flash_fwd_hdim96_fp16_paged_sm80_cu_9949e2e8_48124cuda3std3__45__cpo4cendE - _ZN71_INTERNAL_e3d9369f_35_flash_fwd_hdim96_fp16_paged_sm80_cu_9949e2e8_48124cuda3std3__419piecewise_constructE)
_ZN71_INTERNAL_e3d9369f_35_flash_fwd_hdim96_fp16_paged_sm80_cu_9949e2e8_48124cuda3std3__419piecewise_constructE:
	.zero		1
	.type		_ZN71_INTERNAL_e3d9369f_35_flash_fwd_hdim96_fp16_paged_sm80_cu_9949e2e8_48124cuda3std3__45__cpo4cendE,@object
	.size		_ZN71_INTERNAL_e3d9369f_35_flash_fwd_hdim96_fp16_paged_sm80_cu_9949e2e8_48124cuda3std3__45__cpo4cendE,(_ZN71_INTERNAL_e3d9369f_35_flash_fwd_hdim96_fp16_paged_sm80_cu_9949e2e8_48124cuda3std6ranges3__45__cpo4swapE - _ZN71_INTERNAL_e3d9369f_35_flash_fwd_hdim96_fp16_paged_sm80_cu_9949e2e8_48124cuda3std3__45__cpo4cendE)
_ZN71_INTERNAL_e3d9369f_35_flash_fwd_hdim96_fp16_paged_sm80_cu_9949e2e8_48124cuda3std3__45__cpo4cendE:
	.zero		1
	.type		_ZN71_INTERNAL_e3d9369f_35_flash_fwd_hdim96_fp16_paged_sm80_cu_9949e2e8_48124cuda3std6ranges3__45__cpo4swapE,@object
	.size		_ZN71_INTERNAL_e3d9369f_35_flash_fwd_hdim96_fp16_paged_sm80_cu_9949e2e8_48124cuda3std6ranges3__45__cpo4swapE,(.L_7 - _ZN71_INTERNAL_e3d9369f_35_flash_fwd_hdim96_fp16_paged_sm80_cu_9949e2e8_48124cuda3std6ranges3__45__cpo4swapE)
_ZN71_INTERNAL_e3d9369f_35_flash_fwd_hdim96_fp16_paged_sm80_cu_9949e2e8_48124cuda3std6ranges3__45__cpo4swapE:
	.zero		1
.L_7:


//--------------------- .nv.shared._ZN7cutlass13device_kernelIN5flash19enable_sm80_to_sm89INS1_16FlashAttnFwdSm80INS1_25CollectiveMainloopFwdSm80ILi4ELi1ELb0EN4cute5tupleIJNS5_1CILi128EEENS7_ILi64EEENS7_ILi96EEEEEELi96ENS_6half_tEfNS_4arch4Sm80ELb0ELb0ELb0ELb1ELb1ELb0ELb1ELb0EEENS1_21CollectiveEpilogueFwdINS6_IJS8_SA_S9_EEENS6_IJNS7_ILi1EEESI_SI_EEESC_SE_Li128ELb1ELb1ELb0ELb0EEENS1_19SingleTileSchedulerILb1ELb0ELb1ELi128EEEEEEEEEvNT_6ParamsE --------------------------
	.section	.nv.shared._ZN7cutlass13device_kernelIN5flash19enable_sm80_to_sm89INS1_16FlashAttnFwdSm80INS1_25CollectiveMainloopFwdSm80ILi4ELi1ELb0EN4cute5tupleIJNS5_1CILi128EEENS7_ILi64EEENS7_ILi96EEEEEELi96ENS_6half_tEfNS_4arch4Sm80ELb0ELb0ELb0ELb1ELb1ELb0ELb1ELb0EEENS1_21CollectiveEpilogueFwdINS6_IJS8_SA_S9_EEENS6_IJNS7_ILi1EEESI_SI_EEESC_SE_Li128ELb1ELb1ELb0ELb0EEENS1_19SingleTileSchedulerILb1ELb0ELb1ELi128EEEEEEEEEvNT_6ParamsE,"aw",@nobits
	.sectionflags	@""
	.align	16


//--------------------- .nv.shared._ZN7cutlass13device_kernelIN5flash19enable_sm80_to_sm89INS1_16FlashAttnFwdSm80INS1_25CollectiveMainloopFwdSm80ILi4ELi1ELb0EN4cute5tupleIJNS5_1CILi128EEENS7_ILi64EEENS7_ILi96EEEEEELi96ENS_6half_tEfNS_4arch4Sm80ELb0ELb0ELb0ELb1ELb1ELb1ELb1ELb0EEENS1_21CollectiveEpilogueFwdINS6_IJS8_SA_S9_EEENS6_IJNS7_ILi1EEESI_SI_EEESC_SE_Li128ELb1ELb1ELb0ELb0EEENS1_19SingleTileSchedulerILb1ELb0ELb1ELi128EEEEEEEEEvNT_6ParamsE --------------------------
	.section	.nv.shared._ZN7cutlass13device_kernelIN5flash19enable_sm80_to_sm89INS1_16FlashAttnFwdSm80INS1_25CollectiveMainloopFwdSm80ILi4ELi1ELb0EN4cute5tupleIJNS5_1CILi128EEENS7_ILi64EEENS7_ILi96EEEEEELi96ENS_6half_tEfNS_4arch4Sm80ELb0ELb0ELb0ELb1ELb1ELb1ELb1ELb0EEENS1_21CollectiveEpilogueFwdINS6_IJS8_SA_S9_EEENS6_IJNS7_ILi1EEESI_SI_EEESC_SE_Li128ELb1ELb1ELb0ELb0EEENS1_19SingleTileSchedulerILb1ELb0ELb1ELi128EEEEEEEEEvNT_6ParamsE,"aw",@nobits
	.sectionflags	@""
	.align	16


//--------------------- .nv.shared._ZN7cutlass13device_kernelIN5flash19enable_sm80_to_sm89INS1_16FlashAttnFwdSm80INS1_25CollectiveMainloopFwdSm80ILi4ELi1ELb0EN4cute5tupleIJNS5_1CILi128EEENS7_ILi48EEENS7_ILi96EEEEEELi96ENS_6half_tEfNS_4arch4Sm80ELb0ELb1ELb0ELb0ELb1ELb0ELb1ELb0EEENS1_21CollectiveEpilogueFwdINS6_IJS8_SA_S9_EEENS6_IJNS7_ILi1EEESI_SI_EEESC_SE_Li128ELb0ELb1ELb0ELb0EEENS1_19SingleTileSchedulerILb0ELb0ELb1ELi128EEEEEEEEEvNT_6ParamsE --------------------------
	.section	.nv.shared._ZN7cutlass13device_kernelIN5flash19enable_sm80_to_sm89INS1_16FlashAttnFwdSm80INS1_25CollectiveMainloopFwdSm80ILi4ELi1ELb0EN4cute5tupleIJNS5_1CILi128EEENS7_ILi48EEENS7_ILi96EEEEEELi96ENS_6half_tEfNS_4arch4Sm80ELb0ELb1ELb0ELb0ELb1ELb0ELb1ELb0EEENS1_21CollectiveEpilogueFwdINS6_IJS8_SA_S9_EEENS6_IJNS7_ILi1EEESI_SI_EEESC_SE_Li128ELb0ELb1ELb0ELb0EEENS1_19SingleTileSchedulerILb0ELb0ELb1ELi128EEEEEEEEEvNT_6ParamsE,"aw",@nobits
	.sectionflags	@""
	.align	16


//--------------------- .nv.shared._ZN7cutlass13device_kernelIN5flash19enable_sm80_to_sm89INS1_16FlashAttnFwdSm80INS1_25CollectiveMainloopFwdSm80ILi4ELi1ELb0EN4cute5tupleIJNS5_1CILi128EEENS7_ILi48EEENS7_ILi96EEEEEELi96ENS_6half_tEfNS_4arch4Sm80ELb0ELb1ELb0ELb1ELb1ELb0ELb1ELb0EEENS1_21CollectiveEpilogueFwdINS6_IJS8_SA_S9_EEENS6_IJNS7_ILi1EEESI_SI_EEESC_SE_Li128ELb1ELb1ELb0ELb0EEENS1_19SingleTileSchedulerILb1ELb0ELb1ELi128EEEEEEEEEvNT_6ParamsE --------------------------
	.section	.nv.shared._ZN7cutlass13device_kernelIN5flash19enable_sm80_to_sm89INS1_16FlashAttnFwdSm80INS1_25CollectiveMainloopFwdSm80ILi4ELi1ELb0EN4cute5tupleIJNS5_1CILi128EEENS7_ILi48EEENS7_ILi96EEEEEELi96ENS_6half_tEfNS_4arch4Sm80ELb0ELb1ELb0ELb1ELb1ELb0ELb1ELb0EEENS1_21CollectiveEpilogueFwdINS6_IJS8_SA_S9_EEENS6_IJNS7_ILi1EEESI_SI_EEESC_SE_Li128ELb1ELb1ELb0ELb0EEENS1_19SingleTileSchedulerILb1ELb0ELb1ELi128EEEEEEEEEvNT_6ParamsE,"aw",@nobits
	.sectionflags	@""
	.align	16


//--------------------- .nv.shared._ZN7cutlass13device_kernelIN5flash19enable_sm80_to_sm89INS1_16FlashAttnFwdSm80INS1_25CollectiveMainloopFwdSm80ILi4ELi1ELb0EN4cute5tupleIJNS5_1CILi128EEENS7_ILi48EEENS7_ILi96EEEEEELi96ENS_6half_tEfNS_4arch4Sm80ELb0ELb1ELb0ELb1ELb1ELb1ELb1ELb0EEENS1_21CollectiveEpilogueFwdINS6_IJS8_SA_S9_EEENS6_IJNS7_ILi1EEESI_SI_EEESC_SE_Li128ELb1ELb1ELb0ELb0EEENS1_19SingleTileSchedulerILb1ELb0ELb1ELi128EEEEEEEEEvNT_6ParamsE --------------------------
	.section	.nv.shared._ZN7cutlass13device_kernelIN5flash19enable_sm80_to_sm89INS1_16FlashAttnFwdSm80INS1_25CollectiveMainloopFwdSm80ILi4ELi1ELb0EN4cute5tupleIJNS5_1CILi128EEENS7_ILi48EEENS7_ILi96EEEEEELi96ENS_6half_tEfNS_4arch4Sm80ELb0ELb1ELb0ELb1ELb1ELb1ELb1ELb0EEENS1_21CollectiveEpilogueFwdINS6_IJS8_SA_S9_EEENS6_IJNS7_ILi1EEESI_SI_EEESC_SE_Li128ELb1ELb1ELb0ELb0EEENS1_19SingleTileSchedulerILb1ELb0ELb1ELi128EEEEEEEEEvNT_6ParamsE,"aw",@nobits
	.sectionflags	@""
	.align	16


//--------------------- .nv.shared._ZN7cutlass13device_kernelIN5flash19enable_sm80_to_sm89INS1_16FlashAttnFwdSm80INS1_25CollectiveMainloopFwdSm80ILi4ELi1ELb0EN4cute5tupleIJNS5_1CILi128EEENS7_ILi64EEENS7_ILi96EEEEEELi96ENS_6half_tEfNS_4arch4Sm80ELb1ELb0ELb0ELb0ELb1ELb0ELb1ELb0EEENS1_21CollectiveEpilogueFwdINS6_IJS8_SA_S9_EEENS6_IJNS7_ILi1EEESI_SI_EEESC_SE_Li128ELb0ELb1ELb0ELb0EEENS1_30DynamicPersistentTileSchedulerILi128ELi128ELb0ELb1ELb0EEEEEEEEEvNT_6ParamsE --------------------------
	.section	.nv.shared._ZN7cutlass13device_kernelIN5flash19enable_sm80_to_sm89INS1_16FlashAttnFwdSm80INS1_25CollectiveMainloopFwdSm80ILi4ELi1ELb0EN4cute5tupleIJNS5_1CILi128EEENS7_ILi64EEENS7_ILi96EEEEEELi96ENS_6half_tEfNS_4arch4Sm80ELb1ELb0ELb0ELb0ELb1ELb0ELb1ELb0EEENS1_21CollectiveEpilogueFwdINS6_IJS8_SA_S9_EEENS6_IJNS7_ILi1EEESI_SI_EEESC_SE_Li128ELb0ELb1ELb0ELb0EEENS1_30DynamicPersistentTileSchedulerILi128ELi128ELb0ELb1ELb0EEEEEEEEEvNT_6ParamsE,"aw",@nobits
	.sectionflags	@""
	.align	16


//--------------------- .nv.shared._ZN7cutlass13device_kernelIN5flash19enable_sm80_to_sm89INS1_16FlashAttnFwdSm80INS1_25CollectiveMainloopFwdSm80ILi4ELi1ELb0EN4cute5tupleIJNS5_1CILi128EEENS7_ILi64EEENS7_ILi96EEEEEELi96ENS_6half_tEfNS_4arch4Sm80ELb1ELb0ELb0ELb1ELb1ELb0ELb1ELb0EEENS1_21CollectiveEpilogueFwdINS6_IJS8_SA_S9_EEENS6_IJNS7_ILi1EEESI_SI_EEESC_SE_Li128ELb1ELb1ELb0ELb0EEENS1_19SingleTileSchedulerILb1ELb0ELb1ELi128EEEEEEEEEvNT_6ParamsE --------------------------
	.section	.nv.shared._ZN7cutlass13device_kernelIN5flash19enable_sm80_to_sm89INS1_16FlashAttnFwdSm80INS1_25CollectiveMainloopFwdSm80ILi4ELi1ELb0EN4cute5tupleIJNS5_1CILi128EEENS7_ILi64EEENS7_ILi96EEEEEELi96ENS_6half_tEfNS_4arch4Sm80ELb1ELb0ELb0ELb1ELb1ELb0ELb1ELb0EEENS1_21CollectiveEpilogueFwdINS6_IJS8_SA_S9_EEENS6_IJNS7_ILi1EEESI_SI_EEESC_SE_Li128ELb1ELb1ELb0ELb0EEENS1_19SingleTileSchedulerILb1ELb0ELb1ELi128EEEEEEEEEvNT_6ParamsE,"aw",@nobits
	.sectionflags	@""
	.align	16


//--------------------- .nv.shared._ZN7cutlass13device_kernelIN5flash19enable_sm80_to_sm89INS1_16FlashAttnFwdSm80INS1_25CollectiveMainloopFwdSm80ILi4ELi1ELb0EN4cute5tupleIJNS5_1CILi128EEENS7_ILi64EEENS7_ILi96EEEEEELi96ENS_6half_tEfNS_4arch4Sm80ELb1ELb0ELb0ELb1ELb1ELb1ELb1ELb0EEENS1_21CollectiveEpilogueFwdINS6_IJS8_SA_S9_EEENS6_IJNS7_ILi1EEESI_SI_EEESC_SE_Li128ELb1ELb1ELb0ELb0EEENS1_19SingleTileSchedulerILb1ELb0ELb1ELi128EEEEEEEEEvNT_6ParamsE --------------------------
	.section	.nv.shared._ZN7cutlass13device_kernelIN5flash19enable_sm80_to_sm89INS1_16FlashAttnFwdSm80INS1_25CollectiveMainloopFwdSm80ILi4ELi1ELb0EN4cute5tupleIJNS5_1CILi128EEENS7_ILi64EEENS7_ILi96EEEEEELi96ENS_6half_tEfNS_4arch4Sm80ELb1ELb0ELb0ELb1ELb1ELb1ELb1ELb0EEENS1_21CollectiveEpilogueFwdINS6_IJS8_SA_S9_EEENS6_IJNS7_ILi1EEESI_SI_EEESC_SE_Li128ELb1ELb1ELb0ELb0EEENS1_19SingleTileSchedulerILb1ELb0ELb1ELi128EEEEEEEEEvNT_6ParamsE,"aw",@nobits
	.sectionflags	@""
	.align	16
